//
// Generated by NVIDIA NVVM Compiler
//
// Compiler Build ID: CL-36424714
// Cuda compilation tools, release 13.0, V13.0.88
// Based on NVVM 20.0.0
//

.version 9.0
.target sm_100
.address_size 64

	// .globl	_Z29A12_trsm_kernel_half_fallbackP6__halfiiiii
.extern .shared .align 16 .b8 shmem_h[];

.visible .entry _Z29A12_trsm_kernel_half_fallbackP6__halfiiiii(
	.param .u64 .ptr .align 1 _Z29A12_trsm_kernel_half_fallbackP6__halfiiiii_param_0,
	.param .u32 _Z29A12_trsm_kernel_half_fallbackP6__halfiiiii_param_1,
	.param .u32 _Z29A12_trsm_kernel_half_fallbackP6__halfiiiii_param_2,
	.param .u32 _Z29A12_trsm_kernel_half_fallbackP6__halfiiiii_param_3,
	.param .u32 _Z29A12_trsm_kernel_half_fallbackP6__halfiiiii_param_4,
	.param .u32 _Z29A12_trsm_kernel_half_fallbackP6__halfiiiii_param_5
)
{
	.local .align 16 .b8 	__local_depot0[512];
	.reg .b64 	%SP;
	.reg .b64 	%SPL;
	.reg .pred 	%p<136>;
	.reg .b16 	%rs<103>;
	.reg .b32 	%r<118>;
	.reg .b32 	%f<172>;
	.reg .b64 	%rd<127>;

	mov.u64 	%SPL, __local_depot0;
	ld.param.u64 	%rd20, [_Z29A12_trsm_kernel_half_fallbackP6__halfiiiii_param_0];
	ld.param.u32 	%r59, [_Z29A12_trsm_kernel_half_fallbackP6__halfiiiii_param_1];
	ld.param.u32 	%r60, [_Z29A12_trsm_kernel_half_fallbackP6__halfiiiii_param_2];
	ld.param.u32 	%r61, [_Z29A12_trsm_kernel_half_fallbackP6__halfiiiii_param_3];
	ld.param.u32 	%r62, [_Z29A12_trsm_kernel_half_fallbackP6__halfiiiii_param_4];
	ld.param.u32 	%r63, [_Z29A12_trsm_kernel_half_fallbackP6__halfiiiii_param_5];
	cvta.to.global.u64 	%rd1, %rd20;
	add.u64 	%rd2, %SPL, 0;
	add.s32 	%r64, %r63, -129;
	setp.lt.u32 	%p1, %r64, -128;
	@%p1 bra 	$L__BB0_129;
	add.s32 	%r1, %r63, %r62;
	sub.s32 	%r2, %r60, %r1;
	setp.lt.s32 	%p2, %r2, 1;
	@%p2 bra 	$L__BB0_129;
	mov.u32 	%r65, %ctaid.x;
	mov.u32 	%r66, %ntid.x;
	mov.u32 	%r67, %tid.x;
	mad.lo.s32 	%r3, %r65, %r66, %r67;
	setp.ge.s32 	%p3, %r3, %r2;
	@%p3 bra 	$L__BB0_129;
	add.s32 	%r4, %r1, %r3;
	mov.f32 	%f55, 0f00000000;
	// begin inline asm
	{  cvt.rn.f16.f32 %rs36, %f55;}

	// end inline asm
	mul.wide.s32 	%rd3, %r4, %r61;
	and.b32  	%r5, %r63, 7;
	setp.lt.u32 	%p4, %r63, 8;
	mov.b32 	%r105, 0;
	@%p4 bra 	$L__BB0_22;
	and.b32  	%r105, %r63, 248;
	mov.b32 	%r108, 0;
$L__BB0_5:
	.pragma "nounroll";
	setp.ge.s32 	%p5, %r4, %r60;
	add.s32 	%r18, %r108, %r62;
	setp.ge.s32 	%p6, %r18, %r59;
	cvt.s64.s32 	%rd22, %r18;
	add.s64 	%rd23, %rd3, %rd22;
	shl.b64 	%rd24, %rd23, 1;
	add.s64 	%rd8, %rd1, %rd24;
	mov.f32 	%f156, 0f00000000;
	or.pred  	%p7, %p6, %p5;
	@%p7 bra 	$L__BB0_7;
	ld.global.u16 	%rs37, [%rd8];
	// begin inline asm
	{  cvt.f32.f16 %f156, %rs37;}

	// end inline asm
$L__BB0_7:
	setp.ge.s32 	%p8, %r4, %r60;
	mul.wide.u32 	%rd25, %r108, 4;
	add.s64 	%rd9, %rd2, %rd25;
	st.local.f32 	[%rd9], %f156;
	add.s32 	%r70, %r18, 1;
	setp.ge.s32 	%p9, %r70, %r59;
	mov.f32 	%f157, 0f00000000;
	or.pred  	%p10, %p9, %p8;
	@%p10 bra 	$L__BB0_9;
	ld.global.u16 	%rs38, [%rd8+2];
	// begin inline asm
	{  cvt.f32.f16 %f157, %rs38;}

	// end inline asm
$L__BB0_9:
	setp.ge.s32 	%p11, %r4, %r60;
	st.local.f32 	[%rd9+4], %f157;
	add.s32 	%r71, %r18, 2;
	setp.ge.s32 	%p12, %r71, %r59;
	mov.f32 	%f158, 0f00000000;
	or.pred  	%p13, %p12, %p11;
	@%p13 bra 	$L__BB0_11;
	ld.global.u16 	%rs39, [%rd8+4];
	// begin inline asm
	{  cvt.f32.f16 %f158, %rs39;}

	// end inline asm
$L__BB0_11:
	setp.ge.s32 	%p14, %r4, %r60;
	st.local.f32 	[%rd9+8], %f158;
	add.s32 	%r72, %r18, 3;
	setp.ge.s32 	%p15, %r72, %r59;
	mov.f32 	%f159, 0f00000000;
	or.pred  	%p16, %p15, %p14;
	@%p16 bra 	$L__BB0_13;
	ld.global.u16 	%rs40, [%rd8+6];
	// begin inline asm
	{  cvt.f32.f16 %f159, %rs40;}

	// end inline asm
$L__BB0_13:
	setp.ge.s32 	%p17, %r4, %r60;
	st.local.f32 	[%rd9+12], %f159;
	add.s32 	%r73, %r18, 4;
	setp.ge.s32 	%p18, %r73, %r59;
	mov.f32 	%f160, 0f00000000;
	or.pred  	%p19, %p18, %p17;
	@%p19 bra 	$L__BB0_15;
	ld.global.u16 	%rs41, [%rd8+8];
	// begin inline asm
	{  cvt.f32.f16 %f160, %rs41;}

	// end inline asm
$L__BB0_15:
	setp.ge.s32 	%p20, %r4, %r60;
	st.local.f32 	[%rd9+16], %f160;
	add.s32 	%r74, %r18, 5;
	setp.ge.s32 	%p21, %r74, %r59;
	mov.f32 	%f161, 0f00000000;
	or.pred  	%p22, %p21, %p20;
	@%p22 bra 	$L__BB0_17;
	ld.global.u16 	%rs42, [%rd8+10];
	// begin inline asm
	{  cvt.f32.f16 %f161, %rs42;}

	// end inline asm
$L__BB0_17:
	setp.ge.s32 	%p23, %r4, %r60;
	st.local.f32 	[%rd9+20], %f161;
	add.s32 	%r75, %r18, 6;
	setp.ge.s32 	%p24, %r75, %r59;
	mov.f32 	%f162, 0f00000000;
	or.pred  	%p25, %p24, %p23;
	@%p25 bra 	$L__BB0_19;
	ld.global.u16 	%rs43, [%rd8+12];
	// begin inline asm
	{  cvt.f32.f16 %f162, %rs43;}

	// end inline asm
$L__BB0_19:
	setp.ge.s32 	%p26, %r4, %r60;
	st.local.f32 	[%rd9+24], %f162;
	add.s32 	%r76, %r18, 7;
	setp.ge.s32 	%p27, %r76, %r59;
	mov.f32 	%f163, 0f00000000;
	or.pred  	%p28, %p27, %p26;
	@%p28 bra 	$L__BB0_21;
	ld.global.u16 	%rs44, [%rd8+14];
	// begin inline asm
	{  cvt.f32.f16 %f163, %rs44;}

	// end inline asm
$L__BB0_21:
	st.local.f32 	[%rd9+28], %f163;
	add.s32 	%r108, %r108, 8;
	setp.eq.s32 	%p29, %r108, %r105;
	@%p29 bra 	$L__BB0_22;
	bra.uni 	$L__BB0_5;
$L__BB0_22:
	setp.eq.s32 	%p30, %r5, 0;
	@%p30 bra 	$L__BB0_44;
	and.b32  	%r8, %r63, 3;
	setp.lt.u32 	%p31, %r5, 4;
	@%p31 bra 	$L__BB0_33;
	setp.ge.s32 	%p32, %r4, %r60;
	add.s32 	%r9, %r105, %r62;
	setp.ge.s32 	%p33, %r9, %r59;
	cvt.s64.s32 	%rd26, %r9;
	add.s64 	%rd27, %rd3, %rd26;
	shl.b64 	%rd28, %rd27, 1;
	add.s64 	%rd4, %rd1, %rd28;
	mov.f32 	%f149, 0f00000000;
	or.pred  	%p34, %p33, %p32;
	@%p34 bra 	$L__BB0_26;
	ld.global.u16 	%rs45, [%rd4];
	// begin inline asm
	{  cvt.f32.f16 %f149, %rs45;}

	// end inline asm
$L__BB0_26:
	setp.ge.s32 	%p35, %r4, %r60;
	mul.wide.u32 	%rd29, %r105, 4;
	add.s64 	%rd5, %rd2, %rd29;
	st.local.f32 	[%rd5], %f149;
	add.s32 	%r77, %r9, 1;
	setp.ge.s32 	%p36, %r77, %r59;
	mov.f32 	%f150, 0f00000000;
	or.pred  	%p37, %p36, %p35;
	@%p37 bra 	$L__BB0_28;
	ld.global.u16 	%rs46, [%rd4+2];
	// begin inline asm
	{  cvt.f32.f16 %f150, %rs46;}

	// end inline asm
$L__BB0_28:
	setp.ge.s32 	%p38, %r4, %r60;
	st.local.f32 	[%rd5+4], %f150;
	add.s32 	%r78, %r9, 2;
	setp.ge.s32 	%p39, %r78, %r59;
	mov.f32 	%f151, 0f00000000;
	or.pred  	%p40, %p39, %p38;
	@%p40 bra 	$L__BB0_30;
	ld.global.u16 	%rs47, [%rd4+4];
	// begin inline asm
	{  cvt.f32.f16 %f151, %rs47;}

	// end inline asm
$L__BB0_30:
	setp.ge.s32 	%p41, %r4, %r60;
	st.local.f32 	[%rd5+8], %f151;
	add.s32 	%r79, %r9, 3;
	setp.ge.s32 	%p42, %r79, %r59;
	mov.f32 	%f152, 0f00000000;
	or.pred  	%p43, %p42, %p41;
	@%p43 bra 	$L__BB0_32;
	ld.global.u16 	%rs48, [%rd4+6];
	// begin inline asm
	{  cvt.f32.f16 %f152, %rs48;}

	// end inline asm
$L__BB0_32:
	st.local.f32 	[%rd5+12], %f152;
	add.s32 	%r105, %r105, 4;
$L__BB0_33:
	setp.eq.s32 	%p44, %r8, 0;
	@%p44 bra 	$L__BB0_44;
	setp.eq.s32 	%p45, %r8, 1;
	@%p45 bra 	$L__BB0_40;
	setp.ge.s32 	%p46, %r4, %r60;
	add.s32 	%r12, %r105, %r62;
	setp.ge.s32 	%p47, %r12, %r59;
	cvt.s64.s32 	%rd30, %r12;
	add.s64 	%rd31, %rd3, %rd30;
	shl.b64 	%rd32, %rd31, 1;
	add.s64 	%rd6, %rd1, %rd32;
	mov.f32 	%f153, 0f00000000;
	or.pred  	%p48, %p47, %p46;
	@%p48 bra 	$L__BB0_37;
	ld.global.u16 	%rs49, [%rd6];
	// begin inline asm
	{  cvt.f32.f16 %f153, %rs49;}

	// end inline asm
$L__BB0_37:
	setp.ge.s32 	%p49, %r4, %r60;
	mul.wide.u32 	%rd33, %r105, 4;
	add.s64 	%rd7, %rd2, %rd33;
	st.local.f32 	[%rd7], %f153;
	add.s32 	%r80, %r12, 1;
	setp.ge.s32 	%p50, %r80, %r59;
	mov.f32 	%f154, 0f00000000;
	or.pred  	%p51, %p50, %p49;
	@%p51 bra 	$L__BB0_39;
	ld.global.u16 	%rs50, [%rd6+2];
	// begin inline asm
	{  cvt.f32.f16 %f154, %rs50;}

	// end inline asm
$L__BB0_39:
	st.local.f32 	[%rd7+4], %f154;
	add.s32 	%r105, %r105, 2;
$L__BB0_40:
	and.b32  	%r81, %r63, 1;
	setp.eq.b32 	%p52, %r81, 1;
	not.pred 	%p53, %p52;
	@%p53 bra 	$L__BB0_44;
	setp.ge.s32 	%p54, %r4, %r60;
	add.s32 	%r15, %r105, %r62;
	setp.ge.s32 	%p55, %r15, %r59;
	mov.f32 	%f155, 0f00000000;
	or.pred  	%p56, %p55, %p54;
	@%p56 bra 	$L__BB0_43;
	cvt.s64.s32 	%rd34, %r15;
	add.s64 	%rd35, %rd3, %rd34;
	shl.b64 	%rd36, %rd35, 1;
	add.s64 	%rd37, %rd1, %rd36;
	ld.global.u16 	%rs51, [%rd37];
	// begin inline asm
	{  cvt.f32.f16 %f155, %rs51;}

	// end inline asm
$L__BB0_43:
	mul.wide.u32 	%rd38, %r105, 4;
	add.s64 	%rd39, %rd2, %rd38;
	st.local.f32 	[%rd39], %f155;
$L__BB0_44:
	max.s32 	%r83, %r62, %r59;
	sub.s32 	%r16, %r83, %r62;
	mov.b32 	%r109, 0;
	mov.b16 	%rs86, 0;
	mov.u16 	%rs87, %rs86;
$L__BB0_45:
	setp.eq.s32 	%p57, %r109, %r16;
	@%p57 bra 	$L__BB0_89;
	mul.wide.u32 	%rd40, %r109, 4;
	add.s64 	%rd41, %rd2, %rd40;
	ld.local.f32 	%f171, [%rd41];
	setp.eq.s32 	%p58, %r109, 0;
	@%p58 bra 	$L__BB0_88;
	add.s32 	%r85, %r109, %r62;
	cvt.s64.s32 	%rd10, %r85;
	setp.lt.u32 	%p59, %r109, 8;
	mov.b32 	%r112, 0;
	@%p59 bra 	$L__BB0_66;
	mov.b32 	%r110, 0;
$L__BB0_49:
	.pragma "nounroll";
	add.s32 	%r22, %r110, %r62;
	setp.ge.s32 	%p60, %r22, %r60;
	mov.u16 	%rs88, %rs36;
	@%p60 bra 	$L__BB0_51;
	mul.wide.s32 	%rd42, %r22, %r61;
	add.s64 	%rd43, %rd42, %rd10;
	shl.b64 	%rd44, %rd43, 1;
	add.s64 	%rd45, %rd1, %rd44;
	ld.global.u16 	%rs88, [%rd45];
$L__BB0_51:
	// begin inline asm
	{  cvt.f32.f16 %f87, %rs88;}

	// end inline asm
	mul.wide.u32 	%rd46, %r110, 4;
	add.s64 	%rd11, %rd2, %rd46;
	ld.local.f32 	%f88, [%rd11];
	mul.f32 	%f89, %f87, %f88;
	sub.f32 	%f33, %f171, %f89;
	add.s32 	%r23, %r22, 1;
	setp.ge.s32 	%p61, %r23, %r60;
	mov.u16 	%rs89, %rs36;
	@%p61 bra 	$L__BB0_53;
	mul.wide.s32 	%rd47, %r23, %r61;
	add.s64 	%rd48, %rd47, %rd10;
	shl.b64 	%rd49, %rd48, 1;
	add.s64 	%rd50, %rd1, %rd49;
	ld.global.u16 	%rs89, [%rd50];
$L__BB0_53:
	// begin inline asm
	{  cvt.f32.f16 %f90, %rs89;}

	// end inline asm
	ld.local.f32 	%f91, [%rd11+4];
	mul.f32 	%f92, %f90, %f91;
	sub.f32 	%f34, %f33, %f92;
	add.s32 	%r24, %r22, 2;
	setp.ge.s32 	%p62, %r24, %r60;
	mov.u16 	%rs90, %rs36;
	@%p62 bra 	$L__BB0_55;
	mul.wide.s32 	%rd51, %r24, %r61;
	add.s64 	%rd52, %rd51, %rd10;
	shl.b64 	%rd53, %rd52, 1;
	add.s64 	%rd54, %rd1, %rd53;
	ld.global.u16 	%rs90, [%rd54];
$L__BB0_55:
	// begin inline asm
	{  cvt.f32.f16 %f93, %rs90;}

	// end inline asm
	ld.local.f32 	%f94, [%rd11+8];
	mul.f32 	%f95, %f93, %f94;
	sub.f32 	%f35, %f34, %f95;
	add.s32 	%r25, %r22, 3;
	setp.ge.s32 	%p63, %r25, %r60;
	mov.u16 	%rs91, %rs36;
	@%p63 bra 	$L__BB0_57;
	mul.wide.s32 	%rd55, %r25, %r61;
	add.s64 	%rd56, %rd55, %rd10;
	shl.b64 	%rd57, %rd56, 1;
	add.s64 	%rd58, %rd1, %rd57;
	ld.global.u16 	%rs91, [%rd58];
$L__BB0_57:
	// begin inline asm
	{  cvt.f32.f16 %f96, %rs91;}

	// end inline asm
	ld.local.f32 	%f97, [%rd11+12];
	mul.f32 	%f98, %f96, %f97;
	sub.f32 	%f36, %f35, %f98;
	add.s32 	%r26, %r22, 4;
	setp.ge.s32 	%p64, %r26, %r60;
	mov.u16 	%rs92, %rs36;
	@%p64 bra 	$L__BB0_59;
	mul.wide.s32 	%rd59, %r26, %r61;
	add.s64 	%rd60, %rd59, %rd10;
	shl.b64 	%rd61, %rd60, 1;
	add.s64 	%rd62, %rd1, %rd61;
	ld.global.u16 	%rs92, [%rd62];
$L__BB0_59:
	// begin inline asm
	{  cvt.f32.f16 %f99, %rs92;}

	// end inline asm
	ld.local.f32 	%f100, [%rd11+16];
	mul.f32 	%f101, %f99, %f100;
	sub.f32 	%f37, %f36, %f101;
	add.s32 	%r27, %r22, 5;
	setp.ge.s32 	%p65, %r27, %r60;
	mov.u16 	%rs93, %rs36;
	@%p65 bra 	$L__BB0_61;
	mul.wide.s32 	%rd63, %r27, %r61;
	add.s64 	%rd64, %rd63, %rd10;
	shl.b64 	%rd65, %rd64, 1;
	add.s64 	%rd66, %rd1, %rd65;
	ld.global.u16 	%rs93, [%rd66];
$L__BB0_61:
	// begin inline asm
	{  cvt.f32.f16 %f102, %rs93;}

	// end inline asm
	ld.local.f32 	%f103, [%rd11+20];
	mul.f32 	%f104, %f102, %f103;
	sub.f32 	%f38, %f37, %f104;
	add.s32 	%r28, %r22, 6;
	setp.ge.s32 	%p66, %r28, %r60;
	mov.u16 	%rs94, %rs36;
	@%p66 bra 	$L__BB0_63;
	mul.wide.s32 	%rd67, %r28, %r61;
	add.s64 	%rd68, %rd67, %rd10;
	shl.b64 	%rd69, %rd68, 1;
	add.s64 	%rd70, %rd1, %rd69;
	ld.global.u16 	%rs94, [%rd70];
$L__BB0_63:
	// begin inline asm
	{  cvt.f32.f16 %f105, %rs94;}

	// end inline asm
	ld.local.f32 	%f106, [%rd11+24];
	mul.f32 	%f107, %f105, %f106;
	sub.f32 	%f39, %f38, %f107;
	add.s32 	%r29, %r22, 7;
	setp.ge.s32 	%p67, %r29, %r60;
	mov.u16 	%rs95, %rs36;
	@%p67 bra 	$L__BB0_65;
	mul.wide.s32 	%rd71, %r29, %r61;
	add.s64 	%rd72, %rd71, %rd10;
	shl.b64 	%rd73, %rd72, 1;
	add.s64 	%rd74, %rd1, %rd73;
	ld.global.u16 	%rs95, [%rd74];
$L__BB0_65:
	// begin inline asm
	{  cvt.f32.f16 %f108, %rs95;}

	// end inline asm
	ld.local.f32 	%f109, [%rd11+28];
	mul.f32 	%f110, %f108, %f109;
	sub.f32 	%f171, %f39, %f110;
	add.s32 	%r110, %r110, 8;
	and.b32  	%r112, %r109, 2147483640;
	setp.ne.s32 	%p68, %r110, %r112;
	@%p68 bra 	$L__BB0_49;
$L__BB0_66:
	and.b32  	%r87, %r109, 7;
	setp.eq.s32 	%p69, %r87, 0;
	@%p69 bra 	$L__BB0_88;
	cvt.u32.u16 	%r88, %rs87;
	and.b32  	%r33, %r88, 7;
	add.s32 	%r89, %r33, -1;
	setp.lt.u32 	%p70, %r89, 3;
	@%p70 bra 	$L__BB0_77;
	add.s32 	%r34, %r112, %r62;
	setp.ge.s32 	%p71, %r34, %r60;
	mov.u16 	%rs96, %rs36;
	@%p71 bra 	$L__BB0_70;
	mul.wide.s32 	%rd75, %r34, %r61;
	add.s64 	%rd76, %rd75, %rd10;
	shl.b64 	%rd77, %rd76, 1;
	add.s64 	%rd78, %rd1, %rd77;
	ld.global.u16 	%rs96, [%rd78];
$L__BB0_70:
	// begin inline asm
	{  cvt.f32.f16 %f112, %rs96;}

	// end inline asm
	mul.wide.u32 	%rd79, %r112, 4;
	add.s64 	%rd12, %rd2, %rd79;
	ld.local.f32 	%f113, [%rd12];
	mul.f32 	%f114, %f112, %f113;
	sub.f32 	%f43, %f171, %f114;
	add.s32 	%r35, %r34, 1;
	setp.ge.s32 	%p72, %r35, %r60;
	mov.u16 	%rs97, %rs36;
	@%p72 bra 	$L__BB0_72;
	mul.wide.s32 	%rd80, %r35, %r61;
	add.s64 	%rd81, %rd80, %rd10;
	shl.b64 	%rd82, %rd81, 1;
	add.s64 	%rd83, %rd1, %rd82;
	ld.global.u16 	%rs97, [%rd83];
$L__BB0_72:
	// begin inline asm
	{  cvt.f32.f16 %f115, %rs97;}

	// end inline asm
	ld.local.f32 	%f116, [%rd12+4];
	mul.f32 	%f117, %f115, %f116;
	sub.f32 	%f44, %f43, %f117;
	add.s32 	%r36, %r34, 2;
	setp.ge.s32 	%p73, %r36, %r60;
	mov.u16 	%rs98, %rs36;
	@%p73 bra 	$L__BB0_74;
	mul.wide.s32 	%rd84, %r36, %r61;
	add.s64 	%rd85, %rd84, %rd10;
	shl.b64 	%rd86, %rd85, 1;
	add.s64 	%rd87, %rd1, %rd86;
	ld.global.u16 	%rs98, [%rd87];
$L__BB0_74:
	// begin inline asm
	{  cvt.f32.f16 %f118, %rs98;}

	// end inline asm
	ld.local.f32 	%f119, [%rd12+8];
	mul.f32 	%f120, %f118, %f119;
	sub.f32 	%f45, %f44, %f120;
	add.s32 	%r37, %r34, 3;
	setp.ge.s32 	%p74, %r37, %r60;
	mov.u16 	%rs99, %rs36;
	@%p74 bra 	$L__BB0_76;
	mul.wide.s32 	%rd88, %r37, %r61;
	add.s64 	%rd89, %rd88, %rd10;
	shl.b64 	%rd90, %rd89, 1;
	add.s64 	%rd91, %rd1, %rd90;
	ld.global.u16 	%rs99, [%rd91];
$L__BB0_76:
	// begin inline asm
	{  cvt.f32.f16 %f121, %rs99;}

	// end inline asm
	ld.local.f32 	%f122, [%rd12+12];
	mul.f32 	%f123, %f121, %f122;
	sub.f32 	%f171, %f45, %f123;
	add.s32 	%r112, %r112, 4;
$L__BB0_77:
	and.b32  	%r90, %r33, 3;
	setp.eq.s32 	%p75, %r90, 0;
	@%p75 bra 	$L__BB0_88;
	and.b16  	%rs66, %rs86, 3;
	setp.eq.s16 	%p76, %rs66, 1;
	@%p76 bra 	$L__BB0_84;
	add.s32 	%r40, %r112, %r62;
	setp.ge.s32 	%p77, %r40, %r60;
	mov.u16 	%rs100, %rs36;
	@%p77 bra 	$L__BB0_81;
	mul.wide.s32 	%rd92, %r40, %r61;
	add.s64 	%rd93, %rd92, %rd10;
	shl.b64 	%rd94, %rd93, 1;
	add.s64 	%rd95, %rd1, %rd94;
	ld.global.u16 	%rs100, [%rd95];
$L__BB0_81:
	// begin inline asm
	{  cvt.f32.f16 %f125, %rs100;}

	// end inline asm
	mul.wide.u32 	%rd96, %r112, 4;
	add.s64 	%rd13, %rd2, %rd96;
	ld.local.f32 	%f126, [%rd13];
	mul.f32 	%f127, %f125, %f126;
	sub.f32 	%f49, %f171, %f127;
	add.s32 	%r41, %r40, 1;
	setp.ge.s32 	%p78, %r41, %r60;
	mov.u16 	%rs101, %rs36;
	@%p78 bra 	$L__BB0_83;
	mul.wide.s32 	%rd97, %r41, %r61;
	add.s64 	%rd98, %rd97, %rd10;
	shl.b64 	%rd99, %rd98, 1;
	add.s64 	%rd100, %rd1, %rd99;
	ld.global.u16 	%rs101, [%rd100];
$L__BB0_83:
	// begin inline asm
	{  cvt.f32.f16 %f128, %rs101;}

	// end inline asm
	ld.local.f32 	%f129, [%rd13+4];
	mul.f32 	%f130, %f128, %f129;
	sub.f32 	%f171, %f49, %f130;
	add.s32 	%r112, %r112, 2;
$L__BB0_84:
	and.b16  	%rs69, %rs86, 1;
	setp.eq.b16 	%p79, %rs69, 1;
	not.pred 	%p80, %p79;
	@%p80 bra 	$L__BB0_88;
	add.s32 	%r44, %r112, %r62;
	setp.ge.s32 	%p81, %r44, %r60;
	mov.u16 	%rs102, %rs36;
	@%p81 bra 	$L__BB0_87;
	mul.wide.s32 	%rd101, %r44, %r61;
	add.s64 	%rd102, %rd101, %rd10;
	shl.b64 	%rd103, %rd102, 1;
	add.s64 	%rd104, %rd1, %rd103;
	ld.global.u16 	%rs102, [%rd104];
$L__BB0_87:
	// begin inline asm
	{  cvt.f32.f16 %f131, %rs102;}

	// end inline asm
	mul.wide.u32 	%rd105, %r112, 4;
	add.s64 	%rd106, %rd2, %rd105;
	ld.local.f32 	%f132, [%rd106];
	mul.f32 	%f133, %f131, %f132;
	sub.f32 	%f171, %f171, %f133;
$L__BB0_88:
	st.local.f32 	[%rd41], %f171;
	add.s32 	%r109, %r109, 1;
	setp.ne.s32 	%p82, %r109, %r63;
	add.s16 	%rs87, %rs87, 1;
	add.s16 	%rs86, %rs86, 1;
	@%p82 bra 	$L__BB0_45;
$L__BB0_89:
	setp.lt.u32 	%p83, %r63, 8;
	mov.b32 	%r116, 0;
	@%p83 bra 	$L__BB0_108;
	and.b32  	%r116, %r63, 248;
	mov.b32 	%r114, 0;
$L__BB0_91:
	.pragma "nounroll";
	setp.ge.s32 	%p84, %r4, %r60;
	add.s32 	%r48, %r114, %r62;
	setp.ge.s32 	%p85, %r48, %r59;
	mul.wide.u32 	%rd109, %r114, 4;
	add.s64 	%rd14, %rd2, %rd109;
	cvt.s64.s32 	%rd110, %r48;
	add.s64 	%rd111, %rd3, %rd110;
	shl.b64 	%rd112, %rd111, 1;
	add.s64 	%rd15, %rd1, %rd112;
	or.pred  	%p86, %p85, %p84;
	@%p86 bra 	$L__BB0_93;
	ld.local.f32 	%f134, [%rd14];
	// begin inline asm
	{  cvt.rn.f16.f32 %rs71, %f134;}

	// end inline asm
	st.global.u16 	[%rd15], %rs71;
$L__BB0_93:
	setp.ge.s32 	%p87, %r4, %r60;
	add.s32 	%r93, %r48, 1;
	setp.ge.s32 	%p88, %r93, %r59;
	or.pred  	%p89, %p88, %p87;
	@%p89 bra 	$L__BB0_95;
	ld.local.f32 	%f135, [%rd14+4];
	// begin inline asm
	{  cvt.rn.f16.f32 %rs72, %f135;}

	// end inline asm
	st.global.u16 	[%rd15+2], %rs72;
$L__BB0_95:
	setp.ge.s32 	%p90, %r4, %r60;
	add.s32 	%r94, %r48, 2;
	setp.ge.s32 	%p91, %r94, %r59;
	or.pred  	%p92, %p91, %p90;
	@%p92 bra 	$L__BB0_97;
	ld.local.f32 	%f136, [%rd14+8];
	// begin inline asm
	{  cvt.rn.f16.f32 %rs73, %f136;}

	// end inline asm
	st.global.u16 	[%rd15+4], %rs73;
$L__BB0_97:
	setp.ge.s32 	%p93, %r4, %r60;
	add.s32 	%r95, %r48, 3;
	setp.ge.s32 	%p94, %r95, %r59;
	or.pred  	%p95, %p94, %p93;
	@%p95 bra 	$L__BB0_99;
	ld.local.f32 	%f137, [%rd14+12];
	// begin inline asm
	{  cvt.rn.f16.f32 %rs74, %f137;}

	// end inline asm
	st.global.u16 	[%rd15+6], %rs74;
$L__BB0_99:
	setp.ge.s32 	%p96, %r4, %r60;
	add.s32 	%r96, %r48, 4;
	setp.ge.s32 	%p97, %r96, %r59;
	or.pred  	%p98, %p97, %p96;
	@%p98 bra 	$L__BB0_101;
	ld.local.f32 	%f138, [%rd14+16];
	// begin inline asm
	{  cvt.rn.f16.f32 %rs75, %f138;}

	// end inline asm
	st.global.u16 	[%rd15+8], %rs75;
$L__BB0_101:
	setp.ge.s32 	%p99, %r4, %r60;
	add.s32 	%r97, %r48, 5;
	setp.ge.s32 	%p100, %r97, %r59;
	or.pred  	%p101, %p100, %p99;
	@%p101 bra 	$L__BB0_103;
	ld.local.f32 	%f139, [%rd14+20];
	// begin inline asm
	{  cvt.rn.f16.f32 %rs76, %f139;}

	// end inline asm
	st.global.u16 	[%rd15+10], %rs76;
$L__BB0_103:
	setp.ge.s32 	%p102, %r4, %r60;
	add.s32 	%r98, %r48, 6;
	setp.ge.s32 	%p103, %r98, %r59;
	or.pred  	%p104, %p103, %p102;
	@%p104 bra 	$L__BB0_105;
	ld.local.f32 	%f140, [%rd14+24];
	// begin inline asm
	{  cvt.rn.f16.f32 %rs77, %f140;}

	// end inline asm
	st.global.u16 	[%rd15+12], %rs77;
$L__BB0_105:
	setp.ge.s32 	%p105, %r4, %r60;
	add.s32 	%r99, %r48, 7;
	setp.ge.s32 	%p106, %r99, %r59;
	or.pred  	%p107, %p106, %p105;
	@%p107 bra 	$L__BB0_107;
	ld.local.f32 	%f141, [%rd14+28];
	// begin inline asm
	{  cvt.rn.f16.f32 %rs78, %f141;}

	// end inline asm
	st.global.u16 	[%rd15+14], %rs78;
$L__BB0_107:
	add.s32 	%r114, %r114, 8;
	setp.ne.s32 	%p108, %r114, %r116;
	@%p108 bra 	$L__BB0_91;
$L__BB0_108:
	setp.eq.s32 	%p109, %r5, 0;
	@%p109 bra 	$L__BB0_129;
	and.b32  	%r51, %r63, 3;
	setp.lt.u32 	%p110, %r5, 4;
	@%p110 bra 	$L__BB0_119;
	setp.ge.s32 	%p111, %r4, %r60;
	add.s32 	%r52, %r116, %r62;
	setp.ge.s32 	%p112, %r52, %r59;
	mul.wide.u32 	%rd113, %r116, 4;
	add.s64 	%rd16, %rd2, %rd113;
	cvt.s64.s32 	%rd114, %r52;
	add.s64 	%rd115, %rd3, %rd114;
	shl.b64 	%rd116, %rd115, 1;
	add.s64 	%rd17, %rd1, %rd116;
	or.pred  	%p113, %p112, %p111;
	@%p113 bra 	$L__BB0_112;
	ld.local.f32 	%f142, [%rd16];
	// begin inline asm
	{  cvt.rn.f16.f32 %rs79, %f142;}

	// end inline asm
	st.global.u16 	[%rd17], %rs79;
$L__BB0_112:
	setp.ge.s32 	%p114, %r4, %r60;
	add.s32 	%r100, %r52, 1;
	setp.ge.s32 	%p115, %r100, %r59;
	or.pred  	%p116, %p115, %p114;
	@%p116 bra 	$L__BB0_114;
	ld.local.f32 	%f143, [%rd16+4];
	// begin inline asm
	{  cvt.rn.f16.f32 %rs80, %f143;}

	// end inline asm
	st.global.u16 	[%rd17+2], %rs80;
$L__BB0_114:
	setp.ge.s32 	%p117, %r4, %r60;
	add.s32 	%r101, %r52, 2;
	setp.ge.s32 	%p118, %r101, %r59;
	or.pred  	%p119, %p118, %p117;
	@%p119 bra 	$L__BB0_116;
	ld.local.f32 	%f144, [%rd16+8];
	// begin inline asm
	{  cvt.rn.f16.f32 %rs81, %f144;}

	// end inline asm
	st.global.u16 	[%rd17+4], %rs81;
$L__BB0_116:
	setp.ge.s32 	%p120, %r4, %r60;
	add.s32 	%r102, %r52, 3;
	setp.ge.s32 	%p121, %r102, %r59;
	or.pred  	%p122, %p121, %p120;
	@%p122 bra 	$L__BB0_118;
	ld.local.f32 	%f145, [%rd16+12];
	// begin inline asm
	{  cvt.rn.f16.f32 %rs82, %f145;}

	// end inline asm
	st.global.u16 	[%rd17+6], %rs82;
$L__BB0_118:
	add.s32 	%r116, %r116, 4;
$L__BB0_119:
	setp.eq.s32 	%p123, %r51, 0;
	@%p123 bra 	$L__BB0_129;
	setp.eq.s32 	%p124, %r51, 1;
	@%p124 bra 	$L__BB0_126;
	setp.ge.s32 	%p125, %r4, %r60;
	add.s32 	%r55, %r116, %r62;
	setp.ge.s32 	%p126, %r55, %r59;
	mul.wide.u32 	%rd117, %r116, 4;
	add.s64 	%rd18, %rd2, %rd117;
	cvt.s64.s32 	%rd118, %r55;
	add.s64 	%rd119, %rd3, %rd118;
	shl.b64 	%rd120, %rd119, 1;
	add.s64 	%rd19, %rd1, %rd120;
	or.pred  	%p127, %p126, %p125;
	@%p127 bra 	$L__BB0_123;
	ld.local.f32 	%f146, [%rd18];
	// begin inline asm
	{  cvt.rn.f16.f32 %rs83, %f146;}

	// end inline asm
	st.global.u16 	[%rd19], %rs83;
$L__BB0_123:
	setp.ge.s32 	%p128, %r4, %r60;
	add.s32 	%r103, %r55, 1;
	setp.ge.s32 	%p129, %r103, %r59;
	or.pred  	%p130, %p129, %p128;
	@%p130 bra 	$L__BB0_125;
	ld.local.f32 	%f147, [%rd18+4];
	// begin inline asm
	{  cvt.rn.f16.f32 %rs84, %f147;}

	// end inline asm
	st.global.u16 	[%rd19+2], %rs84;
$L__BB0_125:
	add.s32 	%r116, %r116, 2;
$L__BB0_126:
	and.b32  	%r104, %r63, 1;
	setp.eq.b32 	%p131, %r104, 1;
	not.pred 	%p132, %p131;
	@%p132 bra 	$L__BB0_129;
	setp.ge.s32 	%p133, %r4, %r60;
	add.s32 	%r58, %r116, %r62;
	setp.ge.s32 	%p134, %r58, %r59;
	or.pred  	%p135, %p134, %p133;
	@%p135 bra 	$L__BB0_129;
	mul.wide.u32 	%rd121, %r116, 4;
	add.s64 	%rd122, %rd2, %rd121;
	ld.local.f32 	%f148, [%rd122];
	// begin inline asm
	{  cvt.rn.f16.f32 %rs85, %f148;}

	// end inline asm
	cvt.s64.s32 	%rd123, %r58;
	add.s64 	%rd124, %rd3, %rd123;
	shl.b64 	%rd125, %rd124, 1;
	add.s64 	%rd126, %rd1, %rd125;
	st.global.u16 	[%rd126], %rs85;
$L__BB0_129:
	ret;

}
	// .globl	_Z24A12_trsm_kernel_half_optILi32EEvP6__halfiiiii
.visible .entry _Z24A12_trsm_kernel_half_optILi32EEvP6__halfiiiii(
	.param .u64 .ptr .align 1 _Z24A12_trsm_kernel_half_optILi32EEvP6__halfiiiii_param_0,
	.param .u32 _Z24A12_trsm_kernel_half_optILi32EEvP6__halfiiiii_param_1,
	.param .u32 _Z24A12_trsm_kernel_half_optILi32EEvP6__halfiiiii_param_2,
	.param .u32 _Z24A12_trsm_kernel_half_optILi32EEvP6__halfiiiii_param_3,
	.param .u32 _Z24A12_trsm_kernel_half_optILi32EEvP6__halfiiiii_param_4,
	.param .u32 _Z24A12_trsm_kernel_half_optILi32EEvP6__halfiiiii_param_5
)
{
	.reg .pred 	%p<303>;
	.reg .b16 	%rs<588>;
	.reg .b32 	%r<663>;
	.reg .b32 	%f<1835>;
	.reg .b64 	%rd<60>;

	ld.param.u64 	%rd7, [_Z24A12_trsm_kernel_half_optILi32EEvP6__halfiiiii_param_0];
	ld.param.u32 	%r24, [_Z24A12_trsm_kernel_half_optILi32EEvP6__halfiiiii_param_5];
	cvta.to.global.u64 	%rd1, %rd7;
	setp.lt.s32 	%p2, %r24, 1;
	@%p2 bra 	$L__BB1_250;
	ld.param.u32 	%r565, [_Z24A12_trsm_kernel_half_optILi32EEvP6__halfiiiii_param_5];
	ld.param.u32 	%r494, [_Z24A12_trsm_kernel_half_optILi32EEvP6__halfiiiii_param_4];
	ld.param.u32 	%r422, [_Z24A12_trsm_kernel_half_optILi32EEvP6__halfiiiii_param_2];
	min.u32 	%r1, %r565, 32;
	add.s32 	%r2, %r1, %r494;
	sub.s32 	%r3, %r422, %r2;
	setp.lt.s32 	%p3, %r3, 1;
	@%p3 bra 	$L__BB1_250;
	mov.f32 	%f157, 0f00000000;
	// begin inline asm
	{  cvt.rn.f16.f32 %rs16, %f157;}

	// end inline asm
	mov.u32 	%r4, %tid.x;
	setp.ge.u32 	%p4, %r4, %r1;
	@%p4 bra 	$L__BB1_27;
	mov.u32 	%r5, %ntid.x;
	and.b32  	%r6, %r1, 3;
	and.b32  	%r7, %r1, 60;
	mov.u32 	%r660, %r4;
$L__BB1_4:
	ld.param.u32 	%r495, [_Z24A12_trsm_kernel_half_optILi32EEvP6__halfiiiii_param_4];
	ld.param.u32 	%r423, [_Z24A12_trsm_kernel_half_optILi32EEvP6__halfiiiii_param_2];
	add.s32 	%r9, %r660, %r495;
	setp.ge.s32 	%p5, %r9, %r423;
	@%p5 bra 	$L__BB1_26;
	ld.param.u32 	%r566, [_Z24A12_trsm_kernel_half_optILi32EEvP6__halfiiiii_param_5];
	ld.param.u32 	%r487, [_Z24A12_trsm_kernel_half_optILi32EEvP6__halfiiiii_param_3];
	setp.lt.u32 	%p6, %r566, 4;
	mul.wide.s32 	%rd2, %r9, %r487;
	mov.b32 	%r662, 0;
	@%p6 bra 	$L__BB1_16;
	mov.b32 	%r661, 0;
$L__BB1_7:
	ld.param.u32 	%r496, [_Z24A12_trsm_kernel_half_optILi32EEvP6__halfiiiii_param_4];
	ld.param.u32 	%r352, [_Z24A12_trsm_kernel_half_optILi32EEvP6__halfiiiii_param_1];
	add.s32 	%r11, %r661, %r496;
	setp.ge.s32 	%p7, %r11, %r352;
	cvt.s64.s32 	%rd8, %r11;
	add.s64 	%rd9, %rd2, %rd8;
	shl.b64 	%rd10, %rd9, 1;
	add.s64 	%rd3, %rd1, %rd10;
	mov.u16 	%rs581, %rs16;
	@%p7 bra 	$L__BB1_9;
	ld.global.u16 	%rs581, [%rd3];
$L__BB1_9:
	ld.param.u32 	%r353, [_Z24A12_trsm_kernel_half_optILi32EEvP6__halfiiiii_param_1];
	shl.b32 	%r27, %r661, 5;
	add.s32 	%r28, %r27, %r660;
	shl.b32 	%r29, %r28, 1;
	mov.u32 	%r30, shmem_h;
	add.s32 	%r12, %r30, %r29;
	st.shared.u16 	[%r12], %rs581;
	add.s32 	%r31, %r11, 1;
	setp.ge.s32 	%p8, %r31, %r353;
	mov.u16 	%rs582, %rs16;
	@%p8 bra 	$L__BB1_11;
	ld.global.u16 	%rs582, [%rd3+2];
$L__BB1_11:
	ld.param.u32 	%r354, [_Z24A12_trsm_kernel_half_optILi32EEvP6__halfiiiii_param_1];
	st.shared.u16 	[%r12+64], %rs582;
	add.s32 	%r32, %r11, 2;
	setp.ge.s32 	%p9, %r32, %r354;
	mov.u16 	%rs583, %rs16;
	@%p9 bra 	$L__BB1_13;
	ld.global.u16 	%rs583, [%rd3+4];
$L__BB1_13:
	ld.param.u32 	%r355, [_Z24A12_trsm_kernel_half_optILi32EEvP6__halfiiiii_param_1];
	st.shared.u16 	[%r12+128], %rs583;
	add.s32 	%r33, %r11, 3;
	setp.ge.s32 	%p10, %r33, %r355;
	mov.u16 	%rs584, %rs16;
	@%p10 bra 	$L__BB1_15;
	ld.global.u16 	%rs584, [%rd3+6];
$L__BB1_15:
	st.shared.u16 	[%r12+192], %rs584;
	add.s32 	%r661, %r661, 4;
	setp.ne.s32 	%p11, %r661, %r7;
	mov.u32 	%r662, %r7;
	@%p11 bra 	$L__BB1_7;
$L__BB1_16:
	setp.eq.s32 	%p12, %r6, 0;
	@%p12 bra 	$L__BB1_26;
	ld.param.u32 	%r497, [_Z24A12_trsm_kernel_half_optILi32EEvP6__halfiiiii_param_4];
	ld.param.u32 	%r356, [_Z24A12_trsm_kernel_half_optILi32EEvP6__halfiiiii_param_1];
	add.s32 	%r15, %r662, %r497;
	setp.ge.s32 	%p13, %r15, %r356;
	cvt.s64.s32 	%rd11, %r15;
	add.s64 	%rd12, %rd2, %rd11;
	shl.b64 	%rd13, %rd12, 1;
	add.s64 	%rd4, %rd1, %rd13;
	mov.u16 	%rs585, %rs16;
	@%p13 bra 	$L__BB1_19;
	ld.global.u16 	%rs585, [%rd4];
$L__BB1_19:
	setp.eq.s32 	%p14, %r6, 1;
	shl.b32 	%r34, %r662, 5;
	add.s32 	%r35, %r34, %r660;
	shl.b32 	%r36, %r35, 1;
	mov.u32 	%r37, shmem_h;
	add.s32 	%r16, %r37, %r36;
	st.shared.u16 	[%r16], %rs585;
	@%p14 bra 	$L__BB1_26;
	ld.param.u32 	%r357, [_Z24A12_trsm_kernel_half_optILi32EEvP6__halfiiiii_param_1];
	add.s32 	%r38, %r15, 1;
	setp.ge.s32 	%p15, %r38, %r357;
	mov.u16 	%rs586, %rs16;
	@%p15 bra 	$L__BB1_22;
	ld.global.u16 	%rs586, [%rd4+2];
$L__BB1_22:
	setp.eq.s32 	%p16, %r6, 2;
	st.shared.u16 	[%r16+64], %rs586;
	@%p16 bra 	$L__BB1_26;
	ld.param.u32 	%r358, [_Z24A12_trsm_kernel_half_optILi32EEvP6__halfiiiii_param_1];
	add.s32 	%r39, %r15, 2;
	setp.ge.s32 	%p17, %r39, %r358;
	mov.u16 	%rs587, %rs16;
	@%p17 bra 	$L__BB1_25;
	ld.global.u16 	%rs587, [%rd4+4];
$L__BB1_25:
	st.shared.u16 	[%r16+128], %rs587;
$L__BB1_26:
	add.s32 	%r660, %r660, %r5;
	setp.lt.u32 	%p18, %r660, %r1;
	@%p18 bra 	$L__BB1_4;
$L__BB1_27:
	bar.sync 	0;
	mov.u32 	%r40, %ctaid.x;
	mov.u32 	%r41, %ntid.x;
	mad.lo.s32 	%r18, %r40, %r41, %r4;
	setp.ge.s32 	%p19, %r18, %r3;
	@%p19 bra 	$L__BB1_250;
	ld.param.u32 	%r498, [_Z24A12_trsm_kernel_half_optILi32EEvP6__halfiiiii_param_4];
	ld.param.u32 	%r488, [_Z24A12_trsm_kernel_half_optILi32EEvP6__halfiiiii_param_3];
	ld.param.u32 	%r424, [_Z24A12_trsm_kernel_half_optILi32EEvP6__halfiiiii_param_2];
	ld.param.u32 	%r359, [_Z24A12_trsm_kernel_half_optILi32EEvP6__halfiiiii_param_1];
	add.s32 	%r19, %r2, %r18;
	setp.lt.s32 	%p20, %r19, %r424;
	mul.wide.s32 	%rd14, %r19, %r488;
	setp.lt.s32 	%p21, %r498, %r359;
	and.pred  	%p1, %p21, %p20;
	cvt.s64.s32 	%rd15, %r498;
	add.s64 	%rd16, %rd14, %rd15;
	shl.b64 	%rd17, %rd16, 1;
	add.s64 	%rd5, %rd1, %rd17;
	mov.f32 	%f1742, 0f00000000;
	not.pred 	%p22, %p1;
	@%p22 bra 	$L__BB1_30;
	ld.global.u16 	%rs17, [%rd5];
	// begin inline asm
	{  cvt.f32.f16 %f1742, %rs17;}

	// end inline asm
$L__BB1_30:
	ld.param.u32 	%r567, [_Z24A12_trsm_kernel_half_optILi32EEvP6__halfiiiii_param_5];
	setp.eq.s32 	%p23, %r567, 1;
	mov.f32 	%f1773, 0f00000000;
	mov.f32 	%f1774, %f1773;
	mov.f32 	%f1775, %f1773;
	mov.f32 	%f1776, %f1773;
	mov.f32 	%f1777, %f1773;
	mov.f32 	%f1778, %f1773;
	mov.f32 	%f1779, %f1773;
	mov.f32 	%f1780, %f1773;
	mov.f32 	%f1781, %f1773;
	mov.f32 	%f1782, %f1773;
	mov.f32 	%f1783, %f1773;
	mov.f32 	%f1784, %f1773;
	mov.f32 	%f1785, %f1773;
	mov.f32 	%f1786, %f1773;
	mov.f32 	%f1787, %f1773;
	mov.f32 	%f1788, %f1773;
	mov.f32 	%f1789, %f1773;
	mov.f32 	%f1790, %f1773;
	mov.f32 	%f1791, %f1773;
	mov.f32 	%f1792, %f1773;
	mov.f32 	%f1793, %f1773;
	mov.f32 	%f1794, %f1773;
	mov.f32 	%f1795, %f1773;
	mov.f32 	%f1796, %f1773;
	mov.f32 	%f1797, %f1773;
	mov.f32 	%f1798, %f1773;
	mov.f32 	%f1799, %f1773;
	mov.f32 	%f1800, %f1773;
	mov.f32 	%f1801, %f1773;
	mov.f32 	%f1802, %f1773;
	mov.f32 	%f1803, %f1773;
	@%p23 bra 	$L__BB1_123;
	ld.param.u32 	%r499, [_Z24A12_trsm_kernel_half_optILi32EEvP6__halfiiiii_param_4];
	ld.param.u32 	%r425, [_Z24A12_trsm_kernel_half_optILi32EEvP6__halfiiiii_param_2];
	ld.param.u32 	%r360, [_Z24A12_trsm_kernel_half_optILi32EEvP6__halfiiiii_param_1];
	setp.ge.s32 	%p24, %r19, %r425;
	add.s32 	%r42, %r499, 1;
	setp.ge.s32 	%p25, %r42, %r360;
	mov.f32 	%f1803, 0f00000000;
	or.pred  	%p26, %p25, %p24;
	@%p26 bra 	$L__BB1_33;
	ld.global.u16 	%rs18, [%rd5+2];
	// begin inline asm
	{  cvt.f32.f16 %f1803, %rs18;}

	// end inline asm
$L__BB1_33:
	ld.param.u32 	%r568, [_Z24A12_trsm_kernel_half_optILi32EEvP6__halfiiiii_param_5];
	setp.eq.s32 	%p27, %r568, 2;
	mov.f32 	%f1773, 0f00000000;
	mov.f32 	%f1774, %f1773;
	mov.f32 	%f1775, %f1773;
	mov.f32 	%f1776, %f1773;
	mov.f32 	%f1777, %f1773;
	mov.f32 	%f1778, %f1773;
	mov.f32 	%f1779, %f1773;
	mov.f32 	%f1780, %f1773;
	mov.f32 	%f1781, %f1773;
	mov.f32 	%f1782, %f1773;
	mov.f32 	%f1783, %f1773;
	mov.f32 	%f1784, %f1773;
	mov.f32 	%f1785, %f1773;
	mov.f32 	%f1786, %f1773;
	mov.f32 	%f1787, %f1773;
	mov.f32 	%f1788, %f1773;
	mov.f32 	%f1789, %f1773;
	mov.f32 	%f1790, %f1773;
	mov.f32 	%f1791, %f1773;
	mov.f32 	%f1792, %f1773;
	mov.f32 	%f1793, %f1773;
	mov.f32 	%f1794, %f1773;
	mov.f32 	%f1795, %f1773;
	mov.f32 	%f1796, %f1773;
	mov.f32 	%f1797, %f1773;
	mov.f32 	%f1798, %f1773;
	mov.f32 	%f1799, %f1773;
	mov.f32 	%f1800, %f1773;
	mov.f32 	%f1801, %f1773;
	mov.f32 	%f1802, %f1773;
	@%p27 bra 	$L__BB1_123;
	ld.param.u32 	%r500, [_Z24A12_trsm_kernel_half_optILi32EEvP6__halfiiiii_param_4];
	ld.param.u32 	%r426, [_Z24A12_trsm_kernel_half_optILi32EEvP6__halfiiiii_param_2];
	ld.param.u32 	%r361, [_Z24A12_trsm_kernel_half_optILi32EEvP6__halfiiiii_param_1];
	setp.ge.s32 	%p28, %r19, %r426;
	add.s32 	%r43, %r500, 2;
	setp.ge.s32 	%p29, %r43, %r361;
	mov.f32 	%f1802, 0f00000000;
	or.pred  	%p30, %p29, %p28;
	@%p30 bra 	$L__BB1_36;
	ld.global.u16 	%rs19, [%rd5+4];
	// begin inline asm
	{  cvt.f32.f16 %f1802, %rs19;}

	// end inline asm
$L__BB1_36:
	ld.param.u32 	%r569, [_Z24A12_trsm_kernel_half_optILi32EEvP6__halfiiiii_param_5];
	setp.eq.s32 	%p31, %r569, 3;
	mov.f32 	%f1773, 0f00000000;
	mov.f32 	%f1774, %f1773;
	mov.f32 	%f1775, %f1773;
	mov.f32 	%f1776, %f1773;
	mov.f32 	%f1777, %f1773;
	mov.f32 	%f1778, %f1773;
	mov.f32 	%f1779, %f1773;
	mov.f32 	%f1780, %f1773;
	mov.f32 	%f1781, %f1773;
	mov.f32 	%f1782, %f1773;
	mov.f32 	%f1783, %f1773;
	mov.f32 	%f1784, %f1773;
	mov.f32 	%f1785, %f1773;
	mov.f32 	%f1786, %f1773;
	mov.f32 	%f1787, %f1773;
	mov.f32 	%f1788, %f1773;
	mov.f32 	%f1789, %f1773;
	mov.f32 	%f1790, %f1773;
	mov.f32 	%f1791, %f1773;
	mov.f32 	%f1792, %f1773;
	mov.f32 	%f1793, %f1773;
	mov.f32 	%f1794, %f1773;
	mov.f32 	%f1795, %f1773;
	mov.f32 	%f1796, %f1773;
	mov.f32 	%f1797, %f1773;
	mov.f32 	%f1798, %f1773;
	mov.f32 	%f1799, %f1773;
	mov.f32 	%f1800, %f1773;
	mov.f32 	%f1801, %f1773;
	@%p31 bra 	$L__BB1_123;
	ld.param.u32 	%r501, [_Z24A12_trsm_kernel_half_optILi32EEvP6__halfiiiii_param_4];
	ld.param.u32 	%r427, [_Z24A12_trsm_kernel_half_optILi32EEvP6__halfiiiii_param_2];
	ld.param.u32 	%r362, [_Z24A12_trsm_kernel_half_optILi32EEvP6__halfiiiii_param_1];
	setp.ge.s32 	%p32, %r19, %r427;
	add.s32 	%r44, %r501, 3;
	setp.ge.s32 	%p33, %r44, %r362;
	mov.f32 	%f1801, 0f00000000;
	or.pred  	%p34, %p33, %p32;
	@%p34 bra 	$L__BB1_39;
	ld.global.u16 	%rs20, [%rd5+6];
	// begin inline asm
	{  cvt.f32.f16 %f1801, %rs20;}

	// end inline asm
$L__BB1_39:
	ld.param.u32 	%r570, [_Z24A12_trsm_kernel_half_optILi32EEvP6__halfiiiii_param_5];
	setp.eq.s32 	%p35, %r570, 4;
	mov.f32 	%f1773, 0f00000000;
	mov.f32 	%f1774, %f1773;
	mov.f32 	%f1775, %f1773;
	mov.f32 	%f1776, %f1773;
	mov.f32 	%f1777, %f1773;
	mov.f32 	%f1778, %f1773;
	mov.f32 	%f1779, %f1773;
	mov.f32 	%f1780, %f1773;
	mov.f32 	%f1781, %f1773;
	mov.f32 	%f1782, %f1773;
	mov.f32 	%f1783, %f1773;
	mov.f32 	%f1784, %f1773;
	mov.f32 	%f1785, %f1773;
	mov.f32 	%f1786, %f1773;
	mov.f32 	%f1787, %f1773;
	mov.f32 	%f1788, %f1773;
	mov.f32 	%f1789, %f1773;
	mov.f32 	%f1790, %f1773;
	mov.f32 	%f1791, %f1773;
	mov.f32 	%f1792, %f1773;
	mov.f32 	%f1793, %f1773;
	mov.f32 	%f1794, %f1773;
	mov.f32 	%f1795, %f1773;
	mov.f32 	%f1796, %f1773;
	mov.f32 	%f1797, %f1773;
	mov.f32 	%f1798, %f1773;
	mov.f32 	%f1799, %f1773;
	mov.f32 	%f1800, %f1773;
	@%p35 bra 	$L__BB1_123;
	ld.param.u32 	%r502, [_Z24A12_trsm_kernel_half_optILi32EEvP6__halfiiiii_param_4];
	ld.param.u32 	%r428, [_Z24A12_trsm_kernel_half_optILi32EEvP6__halfiiiii_param_2];
	ld.param.u32 	%r363, [_Z24A12_trsm_kernel_half_optILi32EEvP6__halfiiiii_param_1];
	setp.ge.s32 	%p36, %r19, %r428;
	add.s32 	%r45, %r502, 4;
	setp.ge.s32 	%p37, %r45, %r363;
	mov.f32 	%f1800, 0f00000000;
	or.pred  	%p38, %p37, %p36;
	@%p38 bra 	$L__BB1_42;
	ld.global.u16 	%rs21, [%rd5+8];
	// begin inline asm
	{  cvt.f32.f16 %f1800, %rs21;}

	// end inline asm
$L__BB1_42:
	ld.param.u32 	%r571, [_Z24A12_trsm_kernel_half_optILi32EEvP6__halfiiiii_param_5];
	setp.eq.s32 	%p39, %r571, 5;
	mov.f32 	%f1773, 0f00000000;
	mov.f32 	%f1774, %f1773;
	mov.f32 	%f1775, %f1773;
	mov.f32 	%f1776, %f1773;
	mov.f32 	%f1777, %f1773;
	mov.f32 	%f1778, %f1773;
	mov.f32 	%f1779, %f1773;
	mov.f32 	%f1780, %f1773;
	mov.f32 	%f1781, %f1773;
	mov.f32 	%f1782, %f1773;
	mov.f32 	%f1783, %f1773;
	mov.f32 	%f1784, %f1773;
	mov.f32 	%f1785, %f1773;
	mov.f32 	%f1786, %f1773;
	mov.f32 	%f1787, %f1773;
	mov.f32 	%f1788, %f1773;
	mov.f32 	%f1789, %f1773;
	mov.f32 	%f1790, %f1773;
	mov.f32 	%f1791, %f1773;
	mov.f32 	%f1792, %f1773;
	mov.f32 	%f1793, %f1773;
	mov.f32 	%f1794, %f1773;
	mov.f32 	%f1795, %f1773;
	mov.f32 	%f1796, %f1773;
	mov.f32 	%f1797, %f1773;
	mov.f32 	%f1798, %f1773;
	mov.f32 	%f1799, %f1773;
	@%p39 bra 	$L__BB1_123;
	ld.param.u32 	%r503, [_Z24A12_trsm_kernel_half_optILi32EEvP6__halfiiiii_param_4];
	ld.param.u32 	%r429, [_Z24A12_trsm_kernel_half_optILi32EEvP6__halfiiiii_param_2];
	ld.param.u32 	%r364, [_Z24A12_trsm_kernel_half_optILi32EEvP6__halfiiiii_param_1];
	setp.ge.s32 	%p40, %r19, %r429;
	add.s32 	%r46, %r503, 5;
	setp.ge.s32 	%p41, %r46, %r364;
	mov.f32 	%f1799, 0f00000000;
	or.pred  	%p42, %p41, %p40;
	@%p42 bra 	$L__BB1_45;
	ld.global.u16 	%rs22, [%rd5+10];
	// begin inline asm
	{  cvt.f32.f16 %f1799, %rs22;}

	// end inline asm
$L__BB1_45:
	ld.param.u32 	%r572, [_Z24A12_trsm_kernel_half_optILi32EEvP6__halfiiiii_param_5];
	setp.eq.s32 	%p43, %r572, 6;
	mov.f32 	%f1773, 0f00000000;
	mov.f32 	%f1774, %f1773;
	mov.f32 	%f1775, %f1773;
	mov.f32 	%f1776, %f1773;
	mov.f32 	%f1777, %f1773;
	mov.f32 	%f1778, %f1773;
	mov.f32 	%f1779, %f1773;
	mov.f32 	%f1780, %f1773;
	mov.f32 	%f1781, %f1773;
	mov.f32 	%f1782, %f1773;
	mov.f32 	%f1783, %f1773;
	mov.f32 	%f1784, %f1773;
	mov.f32 	%f1785, %f1773;
	mov.f32 	%f1786, %f1773;
	mov.f32 	%f1787, %f1773;
	mov.f32 	%f1788, %f1773;
	mov.f32 	%f1789, %f1773;
	mov.f32 	%f1790, %f1773;
	mov.f32 	%f1791, %f1773;
	mov.f32 	%f1792, %f1773;
	mov.f32 	%f1793, %f1773;
	mov.f32 	%f1794, %f1773;
	mov.f32 	%f1795, %f1773;
	mov.f32 	%f1796, %f1773;
	mov.f32 	%f1797, %f1773;
	mov.f32 	%f1798, %f1773;
	@%p43 bra 	$L__BB1_123;
	ld.param.u32 	%r504, [_Z24A12_trsm_kernel_half_optILi32EEvP6__halfiiiii_param_4];
	ld.param.u32 	%r430, [_Z24A12_trsm_kernel_half_optILi32EEvP6__halfiiiii_param_2];
	ld.param.u32 	%r365, [_Z24A12_trsm_kernel_half_optILi32EEvP6__halfiiiii_param_1];
	setp.ge.s32 	%p44, %r19, %r430;
	add.s32 	%r47, %r504, 6;
	setp.ge.s32 	%p45, %r47, %r365;
	mov.f32 	%f1798, 0f00000000;
	or.pred  	%p46, %p45, %p44;
	@%p46 bra 	$L__BB1_48;
	ld.global.u16 	%rs23, [%rd5+12];
	// begin inline asm
	{  cvt.f32.f16 %f1798, %rs23;}

	// end inline asm
$L__BB1_48:
	ld.param.u32 	%r573, [_Z24A12_trsm_kernel_half_optILi32EEvP6__halfiiiii_param_5];
	setp.eq.s32 	%p47, %r573, 7;
	mov.f32 	%f1773, 0f00000000;
	mov.f32 	%f1774, %f1773;
	mov.f32 	%f1775, %f1773;
	mov.f32 	%f1776, %f1773;
	mov.f32 	%f1777, %f1773;
	mov.f32 	%f1778, %f1773;
	mov.f32 	%f1779, %f1773;
	mov.f32 	%f1780, %f1773;
	mov.f32 	%f1781, %f1773;
	mov.f32 	%f1782, %f1773;
	mov.f32 	%f1783, %f1773;
	mov.f32 	%f1784, %f1773;
	mov.f32 	%f1785, %f1773;
	mov.f32 	%f1786, %f1773;
	mov.f32 	%f1787, %f1773;
	mov.f32 	%f1788, %f1773;
	mov.f32 	%f1789, %f1773;
	mov.f32 	%f1790, %f1773;
	mov.f32 	%f1791, %f1773;
	mov.f32 	%f1792, %f1773;
	mov.f32 	%f1793, %f1773;
	mov.f32 	%f1794, %f1773;
	mov.f32 	%f1795, %f1773;
	mov.f32 	%f1796, %f1773;
	mov.f32 	%f1797, %f1773;
	@%p47 bra 	$L__BB1_123;
	ld.param.u32 	%r505, [_Z24A12_trsm_kernel_half_optILi32EEvP6__halfiiiii_param_4];
	ld.param.u32 	%r431, [_Z24A12_trsm_kernel_half_optILi32EEvP6__halfiiiii_param_2];
	ld.param.u32 	%r366, [_Z24A12_trsm_kernel_half_optILi32EEvP6__halfiiiii_param_1];
	setp.ge.s32 	%p48, %r19, %r431;
	add.s32 	%r48, %r505, 7;
	setp.ge.s32 	%p49, %r48, %r366;
	mov.f32 	%f1797, 0f00000000;
	or.pred  	%p50, %p49, %p48;
	@%p50 bra 	$L__BB1_51;
	ld.global.u16 	%rs24, [%rd5+14];
	// begin inline asm
	{  cvt.f32.f16 %f1797, %rs24;}

	// end inline asm
$L__BB1_51:
	ld.param.u32 	%r574, [_Z24A12_trsm_kernel_half_optILi32EEvP6__halfiiiii_param_5];
	setp.eq.s32 	%p51, %r574, 8;
	mov.f32 	%f1773, 0f00000000;
	mov.f32 	%f1774, %f1773;
	mov.f32 	%f1775, %f1773;
	mov.f32 	%f1776, %f1773;
	mov.f32 	%f1777, %f1773;
	mov.f32 	%f1778, %f1773;
	mov.f32 	%f1779, %f1773;
	mov.f32 	%f1780, %f1773;
	mov.f32 	%f1781, %f1773;
	mov.f32 	%f1782, %f1773;
	mov.f32 	%f1783, %f1773;
	mov.f32 	%f1784, %f1773;
	mov.f32 	%f1785, %f1773;
	mov.f32 	%f1786, %f1773;
	mov.f32 	%f1787, %f1773;
	mov.f32 	%f1788, %f1773;
	mov.f32 	%f1789, %f1773;
	mov.f32 	%f1790, %f1773;
	mov.f32 	%f1791, %f1773;
	mov.f32 	%f1792, %f1773;
	mov.f32 	%f1793, %f1773;
	mov.f32 	%f1794, %f1773;
	mov.f32 	%f1795, %f1773;
	mov.f32 	%f1796, %f1773;
	@%p51 bra 	$L__BB1_123;
	ld.param.u32 	%r506, [_Z24A12_trsm_kernel_half_optILi32EEvP6__halfiiiii_param_4];
	ld.param.u32 	%r432, [_Z24A12_trsm_kernel_half_optILi32EEvP6__halfiiiii_param_2];
	ld.param.u32 	%r367, [_Z24A12_trsm_kernel_half_optILi32EEvP6__halfiiiii_param_1];
	setp.ge.s32 	%p52, %r19, %r432;
	add.s32 	%r49, %r506, 8;
	setp.ge.s32 	%p53, %r49, %r367;
	mov.f32 	%f1796, 0f00000000;
	or.pred  	%p54, %p53, %p52;
	@%p54 bra 	$L__BB1_54;
	ld.global.u16 	%rs25, [%rd5+16];
	// begin inline asm
	{  cvt.f32.f16 %f1796, %rs25;}

	// end inline asm
$L__BB1_54:
	ld.param.u32 	%r575, [_Z24A12_trsm_kernel_half_optILi32EEvP6__halfiiiii_param_5];
	setp.eq.s32 	%p55, %r575, 9;
	mov.f32 	%f1773, 0f00000000;
	mov.f32 	%f1774, %f1773;
	mov.f32 	%f1775, %f1773;
	mov.f32 	%f1776, %f1773;
	mov.f32 	%f1777, %f1773;
	mov.f32 	%f1778, %f1773;
	mov.f32 	%f1779, %f1773;
	mov.f32 	%f1780, %f1773;
	mov.f32 	%f1781, %f1773;
	mov.f32 	%f1782, %f1773;
	mov.f32 	%f1783, %f1773;
	mov.f32 	%f1784, %f1773;
	mov.f32 	%f1785, %f1773;
	mov.f32 	%f1786, %f1773;
	mov.f32 	%f1787, %f1773;
	mov.f32 	%f1788, %f1773;
	mov.f32 	%f1789, %f1773;
	mov.f32 	%f1790, %f1773;
	mov.f32 	%f1791, %f1773;
	mov.f32 	%f1792, %f1773;
	mov.f32 	%f1793, %f1773;
	mov.f32 	%f1794, %f1773;
	mov.f32 	%f1795, %f1773;
	@%p55 bra 	$L__BB1_123;
	ld.param.u32 	%r507, [_Z24A12_trsm_kernel_half_optILi32EEvP6__halfiiiii_param_4];
	ld.param.u32 	%r433, [_Z24A12_trsm_kernel_half_optILi32EEvP6__halfiiiii_param_2];
	ld.param.u32 	%r368, [_Z24A12_trsm_kernel_half_optILi32EEvP6__halfiiiii_param_1];
	setp.ge.s32 	%p56, %r19, %r433;
	add.s32 	%r50, %r507, 9;
	setp.ge.s32 	%p57, %r50, %r368;
	mov.f32 	%f1795, 0f00000000;
	or.pred  	%p58, %p57, %p56;
	@%p58 bra 	$L__BB1_57;
	ld.global.u16 	%rs26, [%rd5+18];
	// begin inline asm
	{  cvt.f32.f16 %f1795, %rs26;}

	// end inline asm
$L__BB1_57:
	ld.param.u32 	%r576, [_Z24A12_trsm_kernel_half_optILi32EEvP6__halfiiiii_param_5];
	setp.eq.s32 	%p59, %r576, 10;
	mov.f32 	%f1773, 0f00000000;
	mov.f32 	%f1774, %f1773;
	mov.f32 	%f1775, %f1773;
	mov.f32 	%f1776, %f1773;
	mov.f32 	%f1777, %f1773;
	mov.f32 	%f1778, %f1773;
	mov.f32 	%f1779, %f1773;
	mov.f32 	%f1780, %f1773;
	mov.f32 	%f1781, %f1773;
	mov.f32 	%f1782, %f1773;
	mov.f32 	%f1783, %f1773;
	mov.f32 	%f1784, %f1773;
	mov.f32 	%f1785, %f1773;
	mov.f32 	%f1786, %f1773;
	mov.f32 	%f1787, %f1773;
	mov.f32 	%f1788, %f1773;
	mov.f32 	%f1789, %f1773;
	mov.f32 	%f1790, %f1773;
	mov.f32 	%f1791, %f1773;
	mov.f32 	%f1792, %f1773;
	mov.f32 	%f1793, %f1773;
	mov.f32 	%f1794, %f1773;
	@%p59 bra 	$L__BB1_123;
	ld.param.u32 	%r508, [_Z24A12_trsm_kernel_half_optILi32EEvP6__halfiiiii_param_4];
	ld.param.u32 	%r434, [_Z24A12_trsm_kernel_half_optILi32EEvP6__halfiiiii_param_2];
	ld.param.u32 	%r369, [_Z24A12_trsm_kernel_half_optILi32EEvP6__halfiiiii_param_1];
	setp.ge.s32 	%p60, %r19, %r434;
	add.s32 	%r51, %r508, 10;
	setp.ge.s32 	%p61, %r51, %r369;
	mov.f32 	%f1794, 0f00000000;
	or.pred  	%p62, %p61, %p60;
	@%p62 bra 	$L__BB1_60;
	ld.global.u16 	%rs27, [%rd5+20];
	// begin inline asm
	{  cvt.f32.f16 %f1794, %rs27;}

	// end inline asm
$L__BB1_60:
	ld.param.u32 	%r577, [_Z24A12_trsm_kernel_half_optILi32EEvP6__halfiiiii_param_5];
	setp.eq.s32 	%p63, %r577, 11;
	mov.f32 	%f1773, 0f00000000;
	mov.f32 	%f1774, %f1773;
	mov.f32 	%f1775, %f1773;
	mov.f32 	%f1776, %f1773;
	mov.f32 	%f1777, %f1773;
	mov.f32 	%f1778, %f1773;
	mov.f32 	%f1779, %f1773;
	mov.f32 	%f1780, %f1773;
	mov.f32 	%f1781, %f1773;
	mov.f32 	%f1782, %f1773;
	mov.f32 	%f1783, %f1773;
	mov.f32 	%f1784, %f1773;
	mov.f32 	%f1785, %f1773;
	mov.f32 	%f1786, %f1773;
	mov.f32 	%f1787, %f1773;
	mov.f32 	%f1788, %f1773;
	mov.f32 	%f1789, %f1773;
	mov.f32 	%f1790, %f1773;
	mov.f32 	%f1791, %f1773;
	mov.f32 	%f1792, %f1773;
	mov.f32 	%f1793, %f1773;
	@%p63 bra 	$L__BB1_123;
	ld.param.u32 	%r509, [_Z24A12_trsm_kernel_half_optILi32EEvP6__halfiiiii_param_4];
	ld.param.u32 	%r435, [_Z24A12_trsm_kernel_half_optILi32EEvP6__halfiiiii_param_2];
	ld.param.u32 	%r370, [_Z24A12_trsm_kernel_half_optILi32EEvP6__halfiiiii_param_1];
	setp.ge.s32 	%p64, %r19, %r435;
	add.s32 	%r52, %r509, 11;
	setp.ge.s32 	%p65, %r52, %r370;
	mov.f32 	%f1793, 0f00000000;
	or.pred  	%p66, %p65, %p64;
	@%p66 bra 	$L__BB1_63;
	ld.global.u16 	%rs28, [%rd5+22];
	// begin inline asm
	{  cvt.f32.f16 %f1793, %rs28;}

	// end inline asm
$L__BB1_63:
	ld.param.u32 	%r578, [_Z24A12_trsm_kernel_half_optILi32EEvP6__halfiiiii_param_5];
	setp.eq.s32 	%p67, %r578, 12;
	mov.f32 	%f1773, 0f00000000;
	mov.f32 	%f1774, %f1773;
	mov.f32 	%f1775, %f1773;
	mov.f32 	%f1776, %f1773;
	mov.f32 	%f1777, %f1773;
	mov.f32 	%f1778, %f1773;
	mov.f32 	%f1779, %f1773;
	mov.f32 	%f1780, %f1773;
	mov.f32 	%f1781, %f1773;
	mov.f32 	%f1782, %f1773;
	mov.f32 	%f1783, %f1773;
	mov.f32 	%f1784, %f1773;
	mov.f32 	%f1785, %f1773;
	mov.f32 	%f1786, %f1773;
	mov.f32 	%f1787, %f1773;
	mov.f32 	%f1788, %f1773;
	mov.f32 	%f1789, %f1773;
	mov.f32 	%f1790, %f1773;
	mov.f32 	%f1791, %f1773;
	mov.f32 	%f1792, %f1773;
	@%p67 bra 	$L__BB1_123;
	ld.param.u32 	%r510, [_Z24A12_trsm_kernel_half_optILi32EEvP6__halfiiiii_param_4];
	ld.param.u32 	%r436, [_Z24A12_trsm_kernel_half_optILi32EEvP6__halfiiiii_param_2];
	ld.param.u32 	%r371, [_Z24A12_trsm_kernel_half_optILi32EEvP6__halfiiiii_param_1];
	setp.ge.s32 	%p68, %r19, %r436;
	add.s32 	%r53, %r510, 12;
	setp.ge.s32 	%p69, %r53, %r371;
	mov.f32 	%f1792, 0f00000000;
	or.pred  	%p70, %p69, %p68;
	@%p70 bra 	$L__BB1_66;
	ld.global.u16 	%rs29, [%rd5+24];
	// begin inline asm
	{  cvt.f32.f16 %f1792, %rs29;}

	// end inline asm
$L__BB1_66:
	ld.param.u32 	%r579, [_Z24A12_trsm_kernel_half_optILi32EEvP6__halfiiiii_param_5];
	setp.eq.s32 	%p71, %r579, 13;
	mov.f32 	%f1773, 0f00000000;
	mov.f32 	%f1774, %f1773;
	mov.f32 	%f1775, %f1773;
	mov.f32 	%f1776, %f1773;
	mov.f32 	%f1777, %f1773;
	mov.f32 	%f1778, %f1773;
	mov.f32 	%f1779, %f1773;
	mov.f32 	%f1780, %f1773;
	mov.f32 	%f1781, %f1773;
	mov.f32 	%f1782, %f1773;
	mov.f32 	%f1783, %f1773;
	mov.f32 	%f1784, %f1773;
	mov.f32 	%f1785, %f1773;
	mov.f32 	%f1786, %f1773;
	mov.f32 	%f1787, %f1773;
	mov.f32 	%f1788, %f1773;
	mov.f32 	%f1789, %f1773;
	mov.f32 	%f1790, %f1773;
	mov.f32 	%f1791, %f1773;
	@%p71 bra 	$L__BB1_123;
	ld.param.u32 	%r511, [_Z24A12_trsm_kernel_half_optILi32EEvP6__halfiiiii_param_4];
	ld.param.u32 	%r437, [_Z24A12_trsm_kernel_half_optILi32EEvP6__halfiiiii_param_2];
	ld.param.u32 	%r372, [_Z24A12_trsm_kernel_half_optILi32EEvP6__halfiiiii_param_1];
	setp.ge.s32 	%p72, %r19, %r437;
	add.s32 	%r54, %r511, 13;
	setp.ge.s32 	%p73, %r54, %r372;
	mov.f32 	%f1791, 0f00000000;
	or.pred  	%p74, %p73, %p72;
	@%p74 bra 	$L__BB1_69;
	ld.global.u16 	%rs30, [%rd5+26];
	// begin inline asm
	{  cvt.f32.f16 %f1791, %rs30;}

	// end inline asm
$L__BB1_69:
	ld.param.u32 	%r580, [_Z24A12_trsm_kernel_half_optILi32EEvP6__halfiiiii_param_5];
	setp.eq.s32 	%p75, %r580, 14;
	mov.f32 	%f1773, 0f00000000;
	mov.f32 	%f1774, %f1773;
	mov.f32 	%f1775, %f1773;
	mov.f32 	%f1776, %f1773;
	mov.f32 	%f1777, %f1773;
	mov.f32 	%f1778, %f1773;
	mov.f32 	%f1779, %f1773;
	mov.f32 	%f1780, %f1773;
	mov.f32 	%f1781, %f1773;
	mov.f32 	%f1782, %f1773;
	mov.f32 	%f1783, %f1773;
	mov.f32 	%f1784, %f1773;
	mov.f32 	%f1785, %f1773;
	mov.f32 	%f1786, %f1773;
	mov.f32 	%f1787, %f1773;
	mov.f32 	%f1788, %f1773;
	mov.f32 	%f1789, %f1773;
	mov.f32 	%f1790, %f1773;
	@%p75 bra 	$L__BB1_123;
	ld.param.u32 	%r512, [_Z24A12_trsm_kernel_half_optILi32EEvP6__halfiiiii_param_4];
	ld.param.u32 	%r438, [_Z24A12_trsm_kernel_half_optILi32EEvP6__halfiiiii_param_2];
	ld.param.u32 	%r373, [_Z24A12_trsm_kernel_half_optILi32EEvP6__halfiiiii_param_1];
	setp.ge.s32 	%p76, %r19, %r438;
	add.s32 	%r55, %r512, 14;
	setp.ge.s32 	%p77, %r55, %r373;
	mov.f32 	%f1790, 0f00000000;
	or.pred  	%p78, %p77, %p76;
	@%p78 bra 	$L__BB1_72;
	ld.global.u16 	%rs31, [%rd5+28];
	// begin inline asm
	{  cvt.f32.f16 %f1790, %rs31;}

	// end inline asm
$L__BB1_72:
	ld.param.u32 	%r581, [_Z24A12_trsm_kernel_half_optILi32EEvP6__halfiiiii_param_5];
	setp.eq.s32 	%p79, %r581, 15;
	mov.f32 	%f1773, 0f00000000;
	mov.f32 	%f1774, %f1773;
	mov.f32 	%f1775, %f1773;
	mov.f32 	%f1776, %f1773;
	mov.f32 	%f1777, %f1773;
	mov.f32 	%f1778, %f1773;
	mov.f32 	%f1779, %f1773;
	mov.f32 	%f1780, %f1773;
	mov.f32 	%f1781, %f1773;
	mov.f32 	%f1782, %f1773;
	mov.f32 	%f1783, %f1773;
	mov.f32 	%f1784, %f1773;
	mov.f32 	%f1785, %f1773;
	mov.f32 	%f1786, %f1773;
	mov.f32 	%f1787, %f1773;
	mov.f32 	%f1788, %f1773;
	mov.f32 	%f1789, %f1773;
	@%p79 bra 	$L__BB1_123;
	ld.param.u32 	%r513, [_Z24A12_trsm_kernel_half_optILi32EEvP6__halfiiiii_param_4];
	ld.param.u32 	%r439, [_Z24A12_trsm_kernel_half_optILi32EEvP6__halfiiiii_param_2];
	ld.param.u32 	%r374, [_Z24A12_trsm_kernel_half_optILi32EEvP6__halfiiiii_param_1];
	setp.ge.s32 	%p80, %r19, %r439;
	add.s32 	%r56, %r513, 15;
	setp.ge.s32 	%p81, %r56, %r374;
	mov.f32 	%f1789, 0f00000000;
	or.pred  	%p82, %p81, %p80;
	@%p82 bra 	$L__BB1_75;
	ld.global.u16 	%rs32, [%rd5+30];
	// begin inline asm
	{  cvt.f32.f16 %f1789, %rs32;}

	// end inline asm
$L__BB1_75:
	ld.param.u32 	%r582, [_Z24A12_trsm_kernel_half_optILi32EEvP6__halfiiiii_param_5];
	setp.eq.s32 	%p83, %r582, 16;
	mov.f32 	%f1773, 0f00000000;
	mov.f32 	%f1774, %f1773;
	mov.f32 	%f1775, %f1773;
	mov.f32 	%f1776, %f1773;
	mov.f32 	%f1777, %f1773;
	mov.f32 	%f1778, %f1773;
	mov.f32 	%f1779, %f1773;
	mov.f32 	%f1780, %f1773;
	mov.f32 	%f1781, %f1773;
	mov.f32 	%f1782, %f1773;
	mov.f32 	%f1783, %f1773;
	mov.f32 	%f1784, %f1773;
	mov.f32 	%f1785, %f1773;
	mov.f32 	%f1786, %f1773;
	mov.f32 	%f1787, %f1773;
	mov.f32 	%f1788, %f1773;
	@%p83 bra 	$L__BB1_123;
	ld.param.u32 	%r514, [_Z24A12_trsm_kernel_half_optILi32EEvP6__halfiiiii_param_4];
	ld.param.u32 	%r440, [_Z24A12_trsm_kernel_half_optILi32EEvP6__halfiiiii_param_2];
	ld.param.u32 	%r375, [_Z24A12_trsm_kernel_half_optILi32EEvP6__halfiiiii_param_1];
	setp.ge.s32 	%p84, %r19, %r440;
	add.s32 	%r57, %r514, 16;
	setp.ge.s32 	%p85, %r57, %r375;
	mov.f32 	%f1788, 0f00000000;
	or.pred  	%p86, %p85, %p84;
	@%p86 bra 	$L__BB1_78;
	ld.global.u16 	%rs33, [%rd5+32];
	// begin inline asm
	{  cvt.f32.f16 %f1788, %rs33;}

	// end inline asm
$L__BB1_78:
	ld.param.u32 	%r583, [_Z24A12_trsm_kernel_half_optILi32EEvP6__halfiiiii_param_5];
	setp.eq.s32 	%p87, %r583, 17;
	mov.f32 	%f1773, 0f00000000;
	mov.f32 	%f1774, %f1773;
	mov.f32 	%f1775, %f1773;
	mov.f32 	%f1776, %f1773;
	mov.f32 	%f1777, %f1773;
	mov.f32 	%f1778, %f1773;
	mov.f32 	%f1779, %f1773;
	mov.f32 	%f1780, %f1773;
	mov.f32 	%f1781, %f1773;
	mov.f32 	%f1782, %f1773;
	mov.f32 	%f1783, %f1773;
	mov.f32 	%f1784, %f1773;
	mov.f32 	%f1785, %f1773;
	mov.f32 	%f1786, %f1773;
	mov.f32 	%f1787, %f1773;
	@%p87 bra 	$L__BB1_123;
	ld.param.u32 	%r515, [_Z24A12_trsm_kernel_half_optILi32EEvP6__halfiiiii_param_4];
	ld.param.u32 	%r441, [_Z24A12_trsm_kernel_half_optILi32EEvP6__halfiiiii_param_2];
	ld.param.u32 	%r376, [_Z24A12_trsm_kernel_half_optILi32EEvP6__halfiiiii_param_1];
	setp.ge.s32 	%p88, %r19, %r441;
	add.s32 	%r58, %r515, 17;
	setp.ge.s32 	%p89, %r58, %r376;
	mov.f32 	%f1787, 0f00000000;
	or.pred  	%p90, %p89, %p88;
	@%p90 bra 	$L__BB1_81;
	ld.global.u16 	%rs34, [%rd5+34];
	// begin inline asm
	{  cvt.f32.f16 %f1787, %rs34;}

	// end inline asm
$L__BB1_81:
	ld.param.u32 	%r584, [_Z24A12_trsm_kernel_half_optILi32EEvP6__halfiiiii_param_5];
	setp.eq.s32 	%p91, %r584, 18;
	mov.f32 	%f1773, 0f00000000;
	mov.f32 	%f1774, %f1773;
	mov.f32 	%f1775, %f1773;
	mov.f32 	%f1776, %f1773;
	mov.f32 	%f1777, %f1773;
	mov.f32 	%f1778, %f1773;
	mov.f32 	%f1779, %f1773;
	mov.f32 	%f1780, %f1773;
	mov.f32 	%f1781, %f1773;
	mov.f32 	%f1782, %f1773;
	mov.f32 	%f1783, %f1773;
	mov.f32 	%f1784, %f1773;
	mov.f32 	%f1785, %f1773;
	mov.f32 	%f1786, %f1773;
	@%p91 bra 	$L__BB1_123;
	ld.param.u32 	%r516, [_Z24A12_trsm_kernel_half_optILi32EEvP6__halfiiiii_param_4];
	ld.param.u32 	%r442, [_Z24A12_trsm_kernel_half_optILi32EEvP6__halfiiiii_param_2];
	ld.param.u32 	%r377, [_Z24A12_trsm_kernel_half_optILi32EEvP6__halfiiiii_param_1];
	setp.ge.s32 	%p92, %r19, %r442;
	add.s32 	%r59, %r516, 18;
	setp.ge.s32 	%p93, %r59, %r377;
	mov.f32 	%f1786, 0f00000000;
	or.pred  	%p94, %p93, %p92;
	@%p94 bra 	$L__BB1_84;
	ld.global.u16 	%rs35, [%rd5+36];
	// begin inline asm
	{  cvt.f32.f16 %f1786, %rs35;}

	// end inline asm
$L__BB1_84:
	ld.param.u32 	%r585, [_Z24A12_trsm_kernel_half_optILi32EEvP6__halfiiiii_param_5];
	setp.eq.s32 	%p95, %r585, 19;
	mov.f32 	%f1773, 0f00000000;
	mov.f32 	%f1774, %f1773;
	mov.f32 	%f1775, %f1773;
	mov.f32 	%f1776, %f1773;
	mov.f32 	%f1777, %f1773;
	mov.f32 	%f1778, %f1773;
	mov.f32 	%f1779, %f1773;
	mov.f32 	%f1780, %f1773;
	mov.f32 	%f1781, %f1773;
	mov.f32 	%f1782, %f1773;
	mov.f32 	%f1783, %f1773;
	mov.f32 	%f1784, %f1773;
	mov.f32 	%f1785, %f1773;
	@%p95 bra 	$L__BB1_123;
	ld.param.u32 	%r517, [_Z24A12_trsm_kernel_half_optILi32EEvP6__halfiiiii_param_4];
	ld.param.u32 	%r443, [_Z24A12_trsm_kernel_half_optILi32EEvP6__halfiiiii_param_2];
	ld.param.u32 	%r378, [_Z24A12_trsm_kernel_half_optILi32EEvP6__halfiiiii_param_1];
	setp.ge.s32 	%p96, %r19, %r443;
	add.s32 	%r60, %r517, 19;
	setp.ge.s32 	%p97, %r60, %r378;
	mov.f32 	%f1785, 0f00000000;
	or.pred  	%p98, %p97, %p96;
	@%p98 bra 	$L__BB1_87;
	ld.global.u16 	%rs36, [%rd5+38];
	// begin inline asm
	{  cvt.f32.f16 %f1785, %rs36;}

	// end inline asm
$L__BB1_87:
	ld.param.u32 	%r586, [_Z24A12_trsm_kernel_half_optILi32EEvP6__halfiiiii_param_5];
	setp.eq.s32 	%p99, %r586, 20;
	mov.f32 	%f1773, 0f00000000;
	mov.f32 	%f1774, %f1773;
	mov.f32 	%f1775, %f1773;
	mov.f32 	%f1776, %f1773;
	mov.f32 	%f1777, %f1773;
	mov.f32 	%f1778, %f1773;
	mov.f32 	%f1779, %f1773;
	mov.f32 	%f1780, %f1773;
	mov.f32 	%f1781, %f1773;
	mov.f32 	%f1782, %f1773;
	mov.f32 	%f1783, %f1773;
	mov.f32 	%f1784, %f1773;
	@%p99 bra 	$L__BB1_123;
	ld.param.u32 	%r518, [_Z24A12_trsm_kernel_half_optILi32EEvP6__halfiiiii_param_4];
	ld.param.u32 	%r444, [_Z24A12_trsm_kernel_half_optILi32EEvP6__halfiiiii_param_2];
	ld.param.u32 	%r379, [_Z24A12_trsm_kernel_half_optILi32EEvP6__halfiiiii_param_1];
	setp.ge.s32 	%p100, %r19, %r444;
	add.s32 	%r61, %r518, 20;
	setp.ge.s32 	%p101, %r61, %r379;
	mov.f32 	%f1784, 0f00000000;
	or.pred  	%p102, %p101, %p100;
	@%p102 bra 	$L__BB1_90;
	ld.global.u16 	%rs37, [%rd5+40];
	// begin inline asm
	{  cvt.f32.f16 %f1784, %rs37;}

	// end inline asm
$L__BB1_90:
	ld.param.u32 	%r587, [_Z24A12_trsm_kernel_half_optILi32EEvP6__halfiiiii_param_5];
	setp.eq.s32 	%p103, %r587, 21;
	mov.f32 	%f1773, 0f00000000;
	mov.f32 	%f1774, %f1773;
	mov.f32 	%f1775, %f1773;
	mov.f32 	%f1776, %f1773;
	mov.f32 	%f1777, %f1773;
	mov.f32 	%f1778, %f1773;
	mov.f32 	%f1779, %f1773;
	mov.f32 	%f1780, %f1773;
	mov.f32 	%f1781, %f1773;
	mov.f32 	%f1782, %f1773;
	mov.f32 	%f1783, %f1773;
	@%p103 bra 	$L__BB1_123;
	ld.param.u32 	%r519, [_Z24A12_trsm_kernel_half_optILi32EEvP6__halfiiiii_param_4];
	ld.param.u32 	%r445, [_Z24A12_trsm_kernel_half_optILi32EEvP6__halfiiiii_param_2];
	ld.param.u32 	%r380, [_Z24A12_trsm_kernel_half_optILi32EEvP6__halfiiiii_param_1];
	setp.ge.s32 	%p104, %r19, %r445;
	add.s32 	%r62, %r519, 21;
	setp.ge.s32 	%p105, %r62, %r380;
	mov.f32 	%f1783, 0f00000000;
	or.pred  	%p106, %p105, %p104;
	@%p106 bra 	$L__BB1_93;
	ld.global.u16 	%rs38, [%rd5+42];
	// begin inline asm
	{  cvt.f32.f16 %f1783, %rs38;}

	// end inline asm
$L__BB1_93:
	ld.param.u32 	%r588, [_Z24A12_trsm_kernel_half_optILi32EEvP6__halfiiiii_param_5];
	setp.eq.s32 	%p107, %r588, 22;
	mov.f32 	%f1773, 0f00000000;
	mov.f32 	%f1774, %f1773;
	mov.f32 	%f1775, %f1773;
	mov.f32 	%f1776, %f1773;
	mov.f32 	%f1777, %f1773;
	mov.f32 	%f1778, %f1773;
	mov.f32 	%f1779, %f1773;
	mov.f32 	%f1780, %f1773;
	mov.f32 	%f1781, %f1773;
	mov.f32 	%f1782, %f1773;
	@%p107 bra 	$L__BB1_123;
	ld.param.u32 	%r520, [_Z24A12_trsm_kernel_half_optILi32EEvP6__halfiiiii_param_4];
	ld.param.u32 	%r446, [_Z24A12_trsm_kernel_half_optILi32EEvP6__halfiiiii_param_2];
	ld.param.u32 	%r381, [_Z24A12_trsm_kernel_half_optILi32EEvP6__halfiiiii_param_1];
	setp.ge.s32 	%p108, %r19, %r446;
	add.s32 	%r63, %r520, 22;
	setp.ge.s32 	%p109, %r63, %r381;
	mov.f32 	%f1782, 0f00000000;
	or.pred  	%p110, %p109, %p108;
	@%p110 bra 	$L__BB1_96;
	ld.global.u16 	%rs39, [%rd5+44];
	// begin inline asm
	{  cvt.f32.f16 %f1782, %rs39;}

	// end inline asm
$L__BB1_96:
	ld.param.u32 	%r589, [_Z24A12_trsm_kernel_half_optILi32EEvP6__halfiiiii_param_5];
	setp.eq.s32 	%p111, %r589, 23;
	mov.f32 	%f1773, 0f00000000;
	mov.f32 	%f1774, %f1773;
	mov.f32 	%f1775, %f1773;
	mov.f32 	%f1776, %f1773;
	mov.f32 	%f1777, %f1773;
	mov.f32 	%f1778, %f1773;
	mov.f32 	%f1779, %f1773;
	mov.f32 	%f1780, %f1773;
	mov.f32 	%f1781, %f1773;
	@%p111 bra 	$L__BB1_123;
	ld.param.u32 	%r521, [_Z24A12_trsm_kernel_half_optILi32EEvP6__halfiiiii_param_4];
	ld.param.u32 	%r447, [_Z24A12_trsm_kernel_half_optILi32EEvP6__halfiiiii_param_2];
	ld.param.u32 	%r382, [_Z24A12_trsm_kernel_half_optILi32EEvP6__halfiiiii_param_1];
	setp.ge.s32 	%p112, %r19, %r447;
	add.s32 	%r64, %r521, 23;
	setp.ge.s32 	%p113, %r64, %r382;
	mov.f32 	%f1781, 0f00000000;
	or.pred  	%p114, %p113, %p112;
	@%p114 bra 	$L__BB1_99;
	ld.global.u16 	%rs40, [%rd5+46];
	// begin inline asm
	{  cvt.f32.f16 %f1781, %rs40;}

	// end inline asm
$L__BB1_99:
	ld.param.u32 	%r590, [_Z24A12_trsm_kernel_half_optILi32EEvP6__halfiiiii_param_5];
	setp.eq.s32 	%p115, %r590, 24;
	mov.f32 	%f1773, 0f00000000;
	mov.f32 	%f1774, %f1773;
	mov.f32 	%f1775, %f1773;
	mov.f32 	%f1776, %f1773;
	mov.f32 	%f1777, %f1773;
	mov.f32 	%f1778, %f1773;
	mov.f32 	%f1779, %f1773;
	mov.f32 	%f1780, %f1773;
	@%p115 bra 	$L__BB1_123;
	ld.param.u32 	%r522, [_Z24A12_trsm_kernel_half_optILi32EEvP6__halfiiiii_param_4];
	ld.param.u32 	%r448, [_Z24A12_trsm_kernel_half_optILi32EEvP6__halfiiiii_param_2];
	ld.param.u32 	%r383, [_Z24A12_trsm_kernel_half_optILi32EEvP6__halfiiiii_param_1];
	setp.ge.s32 	%p116, %r19, %r448;
	add.s32 	%r65, %r522, 24;
	setp.ge.s32 	%p117, %r65, %r383;
	mov.f32 	%f1780, 0f00000000;
	or.pred  	%p118, %p117, %p116;
	@%p118 bra 	$L__BB1_102;
	ld.global.u16 	%rs41, [%rd5+48];
	// begin inline asm
	{  cvt.f32.f16 %f1780, %rs41;}

	// end inline asm
$L__BB1_102:
	ld.param.u32 	%r591, [_Z24A12_trsm_kernel_half_optILi32EEvP6__halfiiiii_param_5];
	setp.eq.s32 	%p119, %r591, 25;
	mov.f32 	%f1773, 0f00000000;
	mov.f32 	%f1774, %f1773;
	mov.f32 	%f1775, %f1773;
	mov.f32 	%f1776, %f1773;
	mov.f32 	%f1777, %f1773;
	mov.f32 	%f1778, %f1773;
	mov.f32 	%f1779, %f1773;
	@%p119 bra 	$L__BB1_123;
	ld.param.u32 	%r523, [_Z24A12_trsm_kernel_half_optILi32EEvP6__halfiiiii_param_4];
	ld.param.u32 	%r449, [_Z24A12_trsm_kernel_half_optILi32EEvP6__halfiiiii_param_2];
	ld.param.u32 	%r384, [_Z24A12_trsm_kernel_half_optILi32EEvP6__halfiiiii_param_1];
	setp.ge.s32 	%p120, %r19, %r449;
	add.s32 	%r66, %r523, 25;
	setp.ge.s32 	%p121, %r66, %r384;
	mov.f32 	%f1779, 0f00000000;
	or.pred  	%p122, %p121, %p120;
	@%p122 bra 	$L__BB1_105;
	ld.global.u16 	%rs42, [%rd5+50];
	// begin inline asm
	{  cvt.f32.f16 %f1779, %rs42;}

	// end inline asm
$L__BB1_105:
	ld.param.u32 	%r592, [_Z24A12_trsm_kernel_half_optILi32EEvP6__halfiiiii_param_5];
	setp.eq.s32 	%p123, %r592, 26;
	mov.f32 	%f1773, 0f00000000;
	mov.f32 	%f1774, %f1773;
	mov.f32 	%f1775, %f1773;
	mov.f32 	%f1776, %f1773;
	mov.f32 	%f1777, %f1773;
	mov.f32 	%f1778, %f1773;
	@%p123 bra 	$L__BB1_123;
	ld.param.u32 	%r524, [_Z24A12_trsm_kernel_half_optILi32EEvP6__halfiiiii_param_4];
	ld.param.u32 	%r450, [_Z24A12_trsm_kernel_half_optILi32EEvP6__halfiiiii_param_2];
	ld.param.u32 	%r385, [_Z24A12_trsm_kernel_half_optILi32EEvP6__halfiiiii_param_1];
	setp.ge.s32 	%p124, %r19, %r450;
	add.s32 	%r67, %r524, 26;
	setp.ge.s32 	%p125, %r67, %r385;
	mov.f32 	%f1778, 0f00000000;
	or.pred  	%p126, %p125, %p124;
	@%p126 bra 	$L__BB1_108;
	ld.global.u16 	%rs43, [%rd5+52];
	// begin inline asm
	{  cvt.f32.f16 %f1778, %rs43;}

	// end inline asm
$L__BB1_108:
	ld.param.u32 	%r593, [_Z24A12_trsm_kernel_half_optILi32EEvP6__halfiiiii_param_5];
	setp.eq.s32 	%p127, %r593, 27;
	mov.f32 	%f1773, 0f00000000;
	mov.f32 	%f1774, %f1773;
	mov.f32 	%f1775, %f1773;
	mov.f32 	%f1776, %f1773;
	mov.f32 	%f1777, %f1773;
	@%p127 bra 	$L__BB1_123;
	ld.param.u32 	%r525, [_Z24A12_trsm_kernel_half_optILi32EEvP6__halfiiiii_param_4];
	ld.param.u32 	%r451, [_Z24A12_trsm_kernel_half_optILi32EEvP6__halfiiiii_param_2];
	ld.param.u32 	%r386, [_Z24A12_trsm_kernel_half_optILi32EEvP6__halfiiiii_param_1];
	setp.ge.s32 	%p128, %r19, %r451;
	add.s32 	%r68, %r525, 27;
	setp.ge.s32 	%p129, %r68, %r386;
	mov.f32 	%f1777, 0f00000000;
	or.pred  	%p130, %p129, %p128;
	@%p130 bra 	$L__BB1_111;
	ld.global.u16 	%rs44, [%rd5+54];
	// begin inline asm
	{  cvt.f32.f16 %f1777, %rs44;}

	// end inline asm
$L__BB1_111:
	ld.param.u32 	%r594, [_Z24A12_trsm_kernel_half_optILi32EEvP6__halfiiiii_param_5];
	setp.eq.s32 	%p131, %r594, 28;
	mov.f32 	%f1773, 0f00000000;
	mov.f32 	%f1774, %f1773;
	mov.f32 	%f1775, %f1773;
	mov.f32 	%f1776, %f1773;
	@%p131 bra 	$L__BB1_123;
	ld.param.u32 	%r526, [_Z24A12_trsm_kernel_half_optILi32EEvP6__halfiiiii_param_4];
	ld.param.u32 	%r452, [_Z24A12_trsm_kernel_half_optILi32EEvP6__halfiiiii_param_2];
	ld.param.u32 	%r387, [_Z24A12_trsm_kernel_half_optILi32EEvP6__halfiiiii_param_1];
	setp.ge.s32 	%p132, %r19, %r452;
	add.s32 	%r69, %r526, 28;
	setp.ge.s32 	%p133, %r69, %r387;
	mov.f32 	%f1776, 0f00000000;
	or.pred  	%p134, %p133, %p132;
	@%p134 bra 	$L__BB1_114;
	ld.global.u16 	%rs45, [%rd5+56];
	// begin inline asm
	{  cvt.f32.f16 %f1776, %rs45;}

	// end inline asm
$L__BB1_114:
	ld.param.u32 	%r595, [_Z24A12_trsm_kernel_half_optILi32EEvP6__halfiiiii_param_5];
	setp.eq.s32 	%p135, %r595, 29;
	mov.f32 	%f1773, 0f00000000;
	mov.f32 	%f1774, %f1773;
	mov.f32 	%f1775, %f1773;
	@%p135 bra 	$L__BB1_123;
	ld.param.u32 	%r527, [_Z24A12_trsm_kernel_half_optILi32EEvP6__halfiiiii_param_4];
	ld.param.u32 	%r453, [_Z24A12_trsm_kernel_half_optILi32EEvP6__halfiiiii_param_2];
	ld.param.u32 	%r388, [_Z24A12_trsm_kernel_half_optILi32EEvP6__halfiiiii_param_1];
	setp.ge.s32 	%p136, %r19, %r453;
	add.s32 	%r70, %r527, 29;
	setp.ge.s32 	%p137, %r70, %r388;
	mov.f32 	%f1775, 0f00000000;
	or.pred  	%p138, %p137, %p136;
	@%p138 bra 	$L__BB1_117;
	ld.global.u16 	%rs46, [%rd5+58];
	// begin inline asm
	{  cvt.f32.f16 %f1775, %rs46;}

	// end inline asm
$L__BB1_117:
	ld.param.u32 	%r596, [_Z24A12_trsm_kernel_half_optILi32EEvP6__halfiiiii_param_5];
	setp.eq.s32 	%p139, %r596, 30;
	mov.f32 	%f1773, 0f00000000;
	mov.f32 	%f1774, %f1773;
	@%p139 bra 	$L__BB1_123;
	ld.param.u32 	%r528, [_Z24A12_trsm_kernel_half_optILi32EEvP6__halfiiiii_param_4];
	ld.param.u32 	%r454, [_Z24A12_trsm_kernel_half_optILi32EEvP6__halfiiiii_param_2];
	ld.param.u32 	%r389, [_Z24A12_trsm_kernel_half_optILi32EEvP6__halfiiiii_param_1];
	setp.ge.s32 	%p140, %r19, %r454;
	add.s32 	%r71, %r528, 30;
	setp.ge.s32 	%p141, %r71, %r389;
	mov.f32 	%f1774, 0f00000000;
	or.pred  	%p142, %p141, %p140;
	@%p142 bra 	$L__BB1_120;
	ld.param.u32 	%r529, [_Z24A12_trsm_kernel_half_optILi32EEvP6__halfiiiii_param_4];
	ld.param.u32 	%r489, [_Z24A12_trsm_kernel_half_optILi32EEvP6__halfiiiii_param_3];
	ld.param.u64 	%rd55, [_Z24A12_trsm_kernel_half_optILi32EEvP6__halfiiiii_param_0];
	cvta.to.global.u64 	%rd18, %rd55;
	mul.wide.s32 	%rd19, %r19, %r489;
	cvt.s64.s32 	%rd20, %r529;
	add.s64 	%rd21, %rd19, %rd20;
	shl.b64 	%rd22, %rd21, 1;
	add.s64 	%rd23, %rd18, %rd22;
	ld.global.u16 	%rs47, [%rd23+60];
	// begin inline asm
	{  cvt.f32.f16 %f1774, %rs47;}

	// end inline asm
$L__BB1_120:
	ld.param.u32 	%r597, [_Z24A12_trsm_kernel_half_optILi32EEvP6__halfiiiii_param_5];
	setp.eq.s32 	%p143, %r597, 31;
	mov.f32 	%f1773, 0f00000000;
	@%p143 bra 	$L__BB1_123;
	ld.param.u32 	%r530, [_Z24A12_trsm_kernel_half_optILi32EEvP6__halfiiiii_param_4];
	ld.param.u32 	%r455, [_Z24A12_trsm_kernel_half_optILi32EEvP6__halfiiiii_param_2];
	ld.param.u32 	%r390, [_Z24A12_trsm_kernel_half_optILi32EEvP6__halfiiiii_param_1];
	setp.ge.s32 	%p144, %r19, %r455;
	add.s32 	%r72, %r530, 31;
	setp.ge.s32 	%p145, %r72, %r390;
	or.pred  	%p146, %p145, %p144;
	@%p146 bra 	$L__BB1_123;
	ld.param.u32 	%r531, [_Z24A12_trsm_kernel_half_optILi32EEvP6__halfiiiii_param_4];
	ld.param.u32 	%r490, [_Z24A12_trsm_kernel_half_optILi32EEvP6__halfiiiii_param_3];
	ld.param.u64 	%rd56, [_Z24A12_trsm_kernel_half_optILi32EEvP6__halfiiiii_param_0];
	cvta.to.global.u64 	%rd24, %rd56;
	mul.wide.s32 	%rd25, %r19, %r490;
	cvt.s64.s32 	%rd26, %r531;
	add.s64 	%rd27, %rd25, %rd26;
	shl.b64 	%rd28, %rd27, 1;
	add.s64 	%rd29, %rd24, %rd28;
	ld.global.u16 	%rs48, [%rd29+62];
	// begin inline asm
	{  cvt.f32.f16 %f1773, %rs48;}

	// end inline asm
$L__BB1_123:
	ld.param.u32 	%r598, [_Z24A12_trsm_kernel_half_optILi32EEvP6__halfiiiii_param_5];
	setp.eq.s32 	%p147, %r598, 1;
	@%p147 bra 	$L__BB1_155;
	ld.param.u32 	%r599, [_Z24A12_trsm_kernel_half_optILi32EEvP6__halfiiiii_param_5];
	ld.shared.u16 	%rs49, [shmem_h+64];
	// begin inline asm
	{  cvt.f32.f16 %f253, %rs49;}

	// end inline asm
	mul.f32 	%f254, %f253, %f1742;
	sub.f32 	%f1803, %f1803, %f254;
	setp.eq.s32 	%p148, %r599, 2;
	@%p148 bra 	$L__BB1_155;
	ld.param.u32 	%r600, [_Z24A12_trsm_kernel_half_optILi32EEvP6__halfiiiii_param_5];
	ld.shared.u32 	%r73, [shmem_h+128];
	mov.b32 	{%rs50, %rs51}, %r73;
	// begin inline asm
	{  cvt.f32.f16 %f255, %rs50;}

	// end inline asm
	mul.f32 	%f257, %f255, %f1742;
	sub.f32 	%f258, %f1802, %f257;
	// begin inline asm
	{  cvt.f32.f16 %f256, %rs51;}

	// end inline asm
	mul.f32 	%f259, %f256, %f1803;
	sub.f32 	%f1802, %f258, %f259;
	setp.eq.s32 	%p149, %r600, 3;
	@%p149 bra 	$L__BB1_155;
	ld.param.u32 	%r601, [_Z24A12_trsm_kernel_half_optILi32EEvP6__halfiiiii_param_5];
	.pragma "used_bytes_mask 63";
	ld.shared.v4.u16 	{%rs52, %rs53, %rs54, %rs55}, [shmem_h+192];
	// begin inline asm
	{  cvt.f32.f16 %f260, %rs52;}

	// end inline asm
	mul.f32 	%f263, %f260, %f1742;
	sub.f32 	%f264, %f1801, %f263;
	// begin inline asm
	{  cvt.f32.f16 %f261, %rs53;}

	// end inline asm
	mul.f32 	%f265, %f261, %f1803;
	sub.f32 	%f266, %f264, %f265;
	// begin inline asm
	{  cvt.f32.f16 %f262, %rs54;}

	// end inline asm
	mul.f32 	%f267, %f262, %f1802;
	sub.f32 	%f1801, %f266, %f267;
	setp.eq.s32 	%p150, %r601, 4;
	@%p150 bra 	$L__BB1_155;
	ld.param.u32 	%r602, [_Z24A12_trsm_kernel_half_optILi32EEvP6__halfiiiii_param_5];
	ld.shared.v4.u16 	{%rs56, %rs57, %rs58, %rs59}, [shmem_h+256];
	// begin inline asm
	{  cvt.f32.f16 %f268, %rs56;}

	// end inline asm
	mul.f32 	%f272, %f268, %f1742;
	sub.f32 	%f273, %f1800, %f272;
	// begin inline asm
	{  cvt.f32.f16 %f269, %rs57;}

	// end inline asm
	mul.f32 	%f274, %f269, %f1803;
	sub.f32 	%f275, %f273, %f274;
	// begin inline asm
	{  cvt.f32.f16 %f270, %rs58;}

	// end inline asm
	mul.f32 	%f276, %f270, %f1802;
	sub.f32 	%f277, %f275, %f276;
	// begin inline asm
	{  cvt.f32.f16 %f271, %rs59;}

	// end inline asm
	mul.f32 	%f278, %f271, %f1801;
	sub.f32 	%f1800, %f277, %f278;
	setp.eq.s32 	%p151, %r602, 5;
	@%p151 bra 	$L__BB1_155;
	ld.param.u32 	%r603, [_Z24A12_trsm_kernel_half_optILi32EEvP6__halfiiiii_param_5];
	.pragma "used_bytes_mask 1023";
	ld.shared.v4.b32 	{%r74, %r75, %r76, %r77}, [shmem_h+320];
	{ .reg .b16 tmp; mov.b32 {%rs64, tmp}, %r76; }
	mov.b32 	{%rs62, %rs63}, %r75;
	mov.b32 	{%rs60, %rs61}, %r74;
	// begin inline asm
	{  cvt.f32.f16 %f279, %rs60;}

	// end inline asm
	mul.f32 	%f284, %f279, %f1742;
	sub.f32 	%f285, %f1799, %f284;
	// begin inline asm
	{  cvt.f32.f16 %f280, %rs61;}

	// end inline asm
	mul.f32 	%f286, %f280, %f1803;
	sub.f32 	%f287, %f285, %f286;
	// begin inline asm
	{  cvt.f32.f16 %f281, %rs62;}

	// end inline asm
	mul.f32 	%f288, %f281, %f1802;
	sub.f32 	%f289, %f287, %f288;
	// begin inline asm
	{  cvt.f32.f16 %f282, %rs63;}

	// end inline asm
	mul.f32 	%f290, %f282, %f1801;
	sub.f32 	%f291, %f289, %f290;
	// begin inline asm
	{  cvt.f32.f16 %f283, %rs64;}

	// end inline asm
	mul.f32 	%f292, %f283, %f1800;
	sub.f32 	%f1799, %f291, %f292;
	setp.eq.s32 	%p152, %r603, 6;
	@%p152 bra 	$L__BB1_155;
	ld.param.u32 	%r604, [_Z24A12_trsm_kernel_half_optILi32EEvP6__halfiiiii_param_5];
	ld.shared.v4.b32 	{%r78, %r79, %r80, %r81}, [shmem_h+384];
	mov.b64 	%rd30, {%r80, %r82};
	{ .reg .b16 tmp; mov.b32 {%rs69, tmp}, %r80; }
	mov.b32 	{%rs67, %rs68}, %r79;
	mov.b32 	{%rs65, %rs66}, %r78;
	// begin inline asm
	{  cvt.f32.f16 %f293, %rs65;}

	// end inline asm
	mul.f32 	%f299, %f293, %f1742;
	sub.f32 	%f300, %f1798, %f299;
	// begin inline asm
	{  cvt.f32.f16 %f294, %rs66;}

	// end inline asm
	mul.f32 	%f301, %f294, %f1803;
	sub.f32 	%f302, %f300, %f301;
	// begin inline asm
	{  cvt.f32.f16 %f295, %rs67;}

	// end inline asm
	mul.f32 	%f303, %f295, %f1802;
	sub.f32 	%f304, %f302, %f303;
	// begin inline asm
	{  cvt.f32.f16 %f296, %rs68;}

	// end inline asm
	mul.f32 	%f305, %f296, %f1801;
	sub.f32 	%f306, %f304, %f305;
	// begin inline asm
	{  cvt.f32.f16 %f297, %rs69;}

	// end inline asm
	mul.f32 	%f307, %f297, %f1800;
	sub.f32 	%f308, %f306, %f307;
	shr.u64 	%rd31, %rd30, 16;
	cvt.u16.u64 	%rs70, %rd31;
	// begin inline asm
	{  cvt.f32.f16 %f298, %rs70;}

	// end inline asm
	mul.f32 	%f309, %f298, %f1799;
	sub.f32 	%f1798, %f308, %f309;
	setp.eq.s32 	%p153, %r604, 7;
	@%p153 bra 	$L__BB1_155;
	ld.param.u32 	%r605, [_Z24A12_trsm_kernel_half_optILi32EEvP6__halfiiiii_param_5];
	.pragma "used_bytes_mask 16383";
	ld.shared.v4.b32 	{%r83, %r84, %r85, %r86}, [shmem_h+448];
	{ .reg .b16 tmp; mov.b32 {%rs77, tmp}, %r86; }
	mov.b32 	{%rs75, %rs76}, %r85;
	mov.b32 	{%rs73, %rs74}, %r84;
	mov.b32 	{%rs71, %rs72}, %r83;
	// begin inline asm
	{  cvt.f32.f16 %f310, %rs71;}

	// end inline asm
	mul.f32 	%f317, %f310, %f1742;
	sub.f32 	%f318, %f1797, %f317;
	// begin inline asm
	{  cvt.f32.f16 %f311, %rs72;}

	// end inline asm
	mul.f32 	%f319, %f311, %f1803;
	sub.f32 	%f320, %f318, %f319;
	// begin inline asm
	{  cvt.f32.f16 %f312, %rs73;}

	// end inline asm
	mul.f32 	%f321, %f312, %f1802;
	sub.f32 	%f322, %f320, %f321;
	// begin inline asm
	{  cvt.f32.f16 %f313, %rs74;}

	// end inline asm
	mul.f32 	%f323, %f313, %f1801;
	sub.f32 	%f324, %f322, %f323;
	// begin inline asm
	{  cvt.f32.f16 %f314, %rs75;}

	// end inline asm
	mul.f32 	%f325, %f314, %f1800;
	sub.f32 	%f326, %f324, %f325;
	// begin inline asm
	{  cvt.f32.f16 %f315, %rs76;}

	// end inline asm
	mul.f32 	%f327, %f315, %f1799;
	sub.f32 	%f328, %f326, %f327;
	// begin inline asm
	{  cvt.f32.f16 %f316, %rs77;}

	// end inline asm
	mul.f32 	%f329, %f316, %f1798;
	sub.f32 	%f1797, %f328, %f329;
	setp.eq.s32 	%p154, %r605, 8;
	@%p154 bra 	$L__BB1_155;
	ld.param.u32 	%r606, [_Z24A12_trsm_kernel_half_optILi32EEvP6__halfiiiii_param_5];
	ld.shared.v4.b32 	{%r87, %r88, %r89, %r90}, [shmem_h+512];
	mov.b32 	{%rs84, %rs85}, %r90;
	mov.b32 	{%rs82, %rs83}, %r89;
	mov.b32 	{%rs80, %rs81}, %r88;
	mov.b32 	{%rs78, %rs79}, %r87;
	// begin inline asm
	{  cvt.f32.f16 %f330, %rs78;}

	// end inline asm
	mul.f32 	%f338, %f330, %f1742;
	sub.f32 	%f339, %f1796, %f338;
	// begin inline asm
	{  cvt.f32.f16 %f331, %rs79;}

	// end inline asm
	mul.f32 	%f340, %f331, %f1803;
	sub.f32 	%f341, %f339, %f340;
	// begin inline asm
	{  cvt.f32.f16 %f332, %rs80;}

	// end inline asm
	mul.f32 	%f342, %f332, %f1802;
	sub.f32 	%f343, %f341, %f342;
	// begin inline asm
	{  cvt.f32.f16 %f333, %rs81;}

	// end inline asm
	mul.f32 	%f344, %f333, %f1801;
	sub.f32 	%f345, %f343, %f344;
	// begin inline asm
	{  cvt.f32.f16 %f334, %rs82;}

	// end inline asm
	mul.f32 	%f346, %f334, %f1800;
	sub.f32 	%f347, %f345, %f346;
	// begin inline asm
	{  cvt.f32.f16 %f335, %rs83;}

	// end inline asm
	mul.f32 	%f348, %f335, %f1799;
	sub.f32 	%f349, %f347, %f348;
	// begin inline asm
	{  cvt.f32.f16 %f336, %rs84;}

	// end inline asm
	mul.f32 	%f350, %f336, %f1798;
	sub.f32 	%f351, %f349, %f350;
	// begin inline asm
	{  cvt.f32.f16 %f337, %rs85;}

	// end inline asm
	mul.f32 	%f352, %f337, %f1797;
	sub.f32 	%f1796, %f351, %f352;
	setp.eq.s32 	%p155, %r606, 9;
	@%p155 bra 	$L__BB1_155;
	ld.param.u32 	%r607, [_Z24A12_trsm_kernel_half_optILi32EEvP6__halfiiiii_param_5];
	ld.shared.v4.b32 	{%r91, %r92, %r93, %r94}, [shmem_h+576];
	mov.b32 	{%rs92, %rs93}, %r94;
	mov.b32 	{%rs90, %rs91}, %r93;
	mov.b32 	{%rs88, %rs89}, %r92;
	mov.b32 	{%rs86, %rs87}, %r91;
	// begin inline asm
	{  cvt.f32.f16 %f353, %rs86;}

	// end inline asm
	mul.f32 	%f362, %f353, %f1742;
	sub.f32 	%f363, %f1795, %f362;
	// begin inline asm
	{  cvt.f32.f16 %f354, %rs87;}

	// end inline asm
	mul.f32 	%f364, %f354, %f1803;
	sub.f32 	%f365, %f363, %f364;
	// begin inline asm
	{  cvt.f32.f16 %f355, %rs88;}

	// end inline asm
	mul.f32 	%f366, %f355, %f1802;
	sub.f32 	%f367, %f365, %f366;
	// begin inline asm
	{  cvt.f32.f16 %f356, %rs89;}

	// end inline asm
	mul.f32 	%f368, %f356, %f1801;
	sub.f32 	%f369, %f367, %f368;
	// begin inline asm
	{  cvt.f32.f16 %f357, %rs90;}

	// end inline asm
	mul.f32 	%f370, %f357, %f1800;
	sub.f32 	%f371, %f369, %f370;
	// begin inline asm
	{  cvt.f32.f16 %f358, %rs91;}

	// end inline asm
	mul.f32 	%f372, %f358, %f1799;
	sub.f32 	%f373, %f371, %f372;
	// begin inline asm
	{  cvt.f32.f16 %f359, %rs92;}

	// end inline asm
	mul.f32 	%f374, %f359, %f1798;
	sub.f32 	%f375, %f373, %f374;
	// begin inline asm
	{  cvt.f32.f16 %f360, %rs93;}

	// end inline asm
	mul.f32 	%f376, %f360, %f1797;
	sub.f32 	%f377, %f375, %f376;
	ld.shared.u16 	%rs94, [shmem_h+592];
	// begin inline asm
	{  cvt.f32.f16 %f361, %rs94;}

	// end inline asm
	mul.f32 	%f378, %f361, %f1796;
	sub.f32 	%f1795, %f377, %f378;
	setp.eq.s32 	%p156, %r607, 10;
	@%p156 bra 	$L__BB1_155;
	ld.param.u32 	%r608, [_Z24A12_trsm_kernel_half_optILi32EEvP6__halfiiiii_param_5];
	ld.shared.v4.b32 	{%r95, %r96, %r97, %r98}, [shmem_h+640];
	mov.b32 	{%rs101, %rs102}, %r98;
	mov.b32 	{%rs99, %rs100}, %r97;
	mov.b32 	{%rs97, %rs98}, %r96;
	mov.b32 	{%rs95, %rs96}, %r95;
	// begin inline asm
	{  cvt.f32.f16 %f379, %rs95;}

	// end inline asm
	mul.f32 	%f389, %f379, %f1742;
	sub.f32 	%f390, %f1794, %f389;
	// begin inline asm
	{  cvt.f32.f16 %f380, %rs96;}

	// end inline asm
	mul.f32 	%f391, %f380, %f1803;
	sub.f32 	%f392, %f390, %f391;
	// begin inline asm
	{  cvt.f32.f16 %f381, %rs97;}

	// end inline asm
	mul.f32 	%f393, %f381, %f1802;
	sub.f32 	%f394, %f392, %f393;
	// begin inline asm
	{  cvt.f32.f16 %f382, %rs98;}

	// end inline asm
	mul.f32 	%f395, %f382, %f1801;
	sub.f32 	%f396, %f394, %f395;
	// begin inline asm
	{  cvt.f32.f16 %f383, %rs99;}

	// end inline asm
	mul.f32 	%f397, %f383, %f1800;
	sub.f32 	%f398, %f396, %f397;
	// begin inline asm
	{  cvt.f32.f16 %f384, %rs100;}

	// end inline asm
	mul.f32 	%f399, %f384, %f1799;
	sub.f32 	%f400, %f398, %f399;
	// begin inline asm
	{  cvt.f32.f16 %f385, %rs101;}

	// end inline asm
	mul.f32 	%f401, %f385, %f1798;
	sub.f32 	%f402, %f400, %f401;
	// begin inline asm
	{  cvt.f32.f16 %f386, %rs102;}

	// end inline asm
	mul.f32 	%f403, %f386, %f1797;
	sub.f32 	%f404, %f402, %f403;
	ld.shared.u32 	%r99, [shmem_h+656];
	mov.b32 	{%rs103, %rs104}, %r99;
	// begin inline asm
	{  cvt.f32.f16 %f387, %rs103;}

	// end inline asm
	mul.f32 	%f405, %f387, %f1796;
	sub.f32 	%f406, %f404, %f405;
	// begin inline asm
	{  cvt.f32.f16 %f388, %rs104;}

	// end inline asm
	mul.f32 	%f407, %f388, %f1795;
	sub.f32 	%f1794, %f406, %f407;
	setp.eq.s32 	%p157, %r608, 11;
	@%p157 bra 	$L__BB1_155;
	ld.param.u32 	%r609, [_Z24A12_trsm_kernel_half_optILi32EEvP6__halfiiiii_param_5];
	ld.shared.v4.b32 	{%r100, %r101, %r102, %r103}, [shmem_h+704];
	mov.b32 	{%rs111, %rs112}, %r103;
	mov.b32 	{%rs109, %rs110}, %r102;
	mov.b32 	{%rs107, %rs108}, %r101;
	mov.b32 	{%rs105, %rs106}, %r100;
	// begin inline asm
	{  cvt.f32.f16 %f408, %rs105;}

	// end inline asm
	mul.f32 	%f419, %f408, %f1742;
	sub.f32 	%f420, %f1793, %f419;
	// begin inline asm
	{  cvt.f32.f16 %f409, %rs106;}

	// end inline asm
	mul.f32 	%f421, %f409, %f1803;
	sub.f32 	%f422, %f420, %f421;
	// begin inline asm
	{  cvt.f32.f16 %f410, %rs107;}

	// end inline asm
	mul.f32 	%f423, %f410, %f1802;
	sub.f32 	%f424, %f422, %f423;
	// begin inline asm
	{  cvt.f32.f16 %f411, %rs108;}

	// end inline asm
	mul.f32 	%f425, %f411, %f1801;
	sub.f32 	%f426, %f424, %f425;
	// begin inline asm
	{  cvt.f32.f16 %f412, %rs109;}

	// end inline asm
	mul.f32 	%f427, %f412, %f1800;
	sub.f32 	%f428, %f426, %f427;
	// begin inline asm
	{  cvt.f32.f16 %f413, %rs110;}

	// end inline asm
	mul.f32 	%f429, %f413, %f1799;
	sub.f32 	%f430, %f428, %f429;
	// begin inline asm
	{  cvt.f32.f16 %f414, %rs111;}

	// end inline asm
	mul.f32 	%f431, %f414, %f1798;
	sub.f32 	%f432, %f430, %f431;
	// begin inline asm
	{  cvt.f32.f16 %f415, %rs112;}

	// end inline asm
	mul.f32 	%f433, %f415, %f1797;
	sub.f32 	%f434, %f432, %f433;
	.pragma "used_bytes_mask 63";
	ld.shared.v4.u16 	{%rs113, %rs114, %rs115, %rs116}, [shmem_h+720];
	// begin inline asm
	{  cvt.f32.f16 %f416, %rs113;}

	// end inline asm
	mul.f32 	%f435, %f416, %f1796;
	sub.f32 	%f436, %f434, %f435;
	// begin inline asm
	{  cvt.f32.f16 %f417, %rs114;}

	// end inline asm
	mul.f32 	%f437, %f417, %f1795;
	sub.f32 	%f438, %f436, %f437;
	// begin inline asm
	{  cvt.f32.f16 %f418, %rs115;}

	// end inline asm
	mul.f32 	%f439, %f418, %f1794;
	sub.f32 	%f1793, %f438, %f439;
	setp.eq.s32 	%p158, %r609, 12;
	@%p158 bra 	$L__BB1_155;
	ld.param.u32 	%r610, [_Z24A12_trsm_kernel_half_optILi32EEvP6__halfiiiii_param_5];
	ld.shared.v4.b32 	{%r104, %r105, %r106, %r107}, [shmem_h+768];
	mov.b32 	{%rs123, %rs124}, %r107;
	mov.b32 	{%rs121, %rs122}, %r106;
	mov.b32 	{%rs119, %rs120}, %r105;
	mov.b32 	{%rs117, %rs118}, %r104;
	// begin inline asm
	{  cvt.f32.f16 %f440, %rs117;}

	// end inline asm
	mul.f32 	%f452, %f440, %f1742;
	sub.f32 	%f453, %f1792, %f452;
	// begin inline asm
	{  cvt.f32.f16 %f441, %rs118;}

	// end inline asm
	mul.f32 	%f454, %f441, %f1803;
	sub.f32 	%f455, %f453, %f454;
	// begin inline asm
	{  cvt.f32.f16 %f442, %rs119;}

	// end inline asm
	mul.f32 	%f456, %f442, %f1802;
	sub.f32 	%f457, %f455, %f456;
	// begin inline asm
	{  cvt.f32.f16 %f443, %rs120;}

	// end inline asm
	mul.f32 	%f458, %f443, %f1801;
	sub.f32 	%f459, %f457, %f458;
	// begin inline asm
	{  cvt.f32.f16 %f444, %rs121;}

	// end inline asm
	mul.f32 	%f460, %f444, %f1800;
	sub.f32 	%f461, %f459, %f460;
	// begin inline asm
	{  cvt.f32.f16 %f445, %rs122;}

	// end inline asm
	mul.f32 	%f462, %f445, %f1799;
	sub.f32 	%f463, %f461, %f462;
	// begin inline asm
	{  cvt.f32.f16 %f446, %rs123;}

	// end inline asm
	mul.f32 	%f464, %f446, %f1798;
	sub.f32 	%f465, %f463, %f464;
	// begin inline asm
	{  cvt.f32.f16 %f447, %rs124;}

	// end inline asm
	mul.f32 	%f466, %f447, %f1797;
	sub.f32 	%f467, %f465, %f466;
	ld.shared.v4.u16 	{%rs125, %rs126, %rs127, %rs128}, [shmem_h+784];
	// begin inline asm
	{  cvt.f32.f16 %f448, %rs125;}

	// end inline asm
	mul.f32 	%f468, %f448, %f1796;
	sub.f32 	%f469, %f467, %f468;
	// begin inline asm
	{  cvt.f32.f16 %f449, %rs126;}

	// end inline asm
	mul.f32 	%f470, %f449, %f1795;
	sub.f32 	%f471, %f469, %f470;
	// begin inline asm
	{  cvt.f32.f16 %f450, %rs127;}

	// end inline asm
	mul.f32 	%f472, %f450, %f1794;
	sub.f32 	%f473, %f471, %f472;
	// begin inline asm
	{  cvt.f32.f16 %f451, %rs128;}

	// end inline asm
	mul.f32 	%f474, %f451, %f1793;
	sub.f32 	%f1792, %f473, %f474;
	setp.eq.s32 	%p159, %r610, 13;
	@%p159 bra 	$L__BB1_155;
	ld.param.u32 	%r611, [_Z24A12_trsm_kernel_half_optILi32EEvP6__halfiiiii_param_5];
	ld.shared.v4.b32 	{%r108, %r109, %r110, %r111}, [shmem_h+832];
	mov.b32 	{%rs135, %rs136}, %r111;
	mov.b32 	{%rs133, %rs134}, %r110;
	mov.b32 	{%rs131, %rs132}, %r109;
	mov.b32 	{%rs129, %rs130}, %r108;
	// begin inline asm
	{  cvt.f32.f16 %f475, %rs129;}

	// end inline asm
	mul.f32 	%f488, %f475, %f1742;
	sub.f32 	%f489, %f1791, %f488;
	// begin inline asm
	{  cvt.f32.f16 %f476, %rs130;}

	// end inline asm
	mul.f32 	%f490, %f476, %f1803;
	sub.f32 	%f491, %f489, %f490;
	// begin inline asm
	{  cvt.f32.f16 %f477, %rs131;}

	// end inline asm
	mul.f32 	%f492, %f477, %f1802;
	sub.f32 	%f493, %f491, %f492;
	// begin inline asm
	{  cvt.f32.f16 %f478, %rs132;}

	// end inline asm
	mul.f32 	%f494, %f478, %f1801;
	sub.f32 	%f495, %f493, %f494;
	// begin inline asm
	{  cvt.f32.f16 %f479, %rs133;}

	// end inline asm
	mul.f32 	%f496, %f479, %f1800;
	sub.f32 	%f497, %f495, %f496;
	// begin inline asm
	{  cvt.f32.f16 %f480, %rs134;}

	// end inline asm
	mul.f32 	%f498, %f480, %f1799;
	sub.f32 	%f499, %f497, %f498;
	// begin inline asm
	{  cvt.f32.f16 %f481, %rs135;}

	// end inline asm
	mul.f32 	%f500, %f481, %f1798;
	sub.f32 	%f501, %f499, %f500;
	// begin inline asm
	{  cvt.f32.f16 %f482, %rs136;}

	// end inline asm
	mul.f32 	%f502, %f482, %f1797;
	sub.f32 	%f503, %f501, %f502;
	.pragma "used_bytes_mask 1023";
	ld.shared.v4.b32 	{%r112, %r113, %r114, %r115}, [shmem_h+848];
	{ .reg .b16 tmp; mov.b32 {%rs141, tmp}, %r114; }
	mov.b32 	{%rs139, %rs140}, %r113;
	mov.b32 	{%rs137, %rs138}, %r112;
	// begin inline asm
	{  cvt.f32.f16 %f483, %rs137;}

	// end inline asm
	mul.f32 	%f504, %f483, %f1796;
	sub.f32 	%f505, %f503, %f504;
	// begin inline asm
	{  cvt.f32.f16 %f484, %rs138;}

	// end inline asm
	mul.f32 	%f506, %f484, %f1795;
	sub.f32 	%f507, %f505, %f506;
	// begin inline asm
	{  cvt.f32.f16 %f485, %rs139;}

	// end inline asm
	mul.f32 	%f508, %f485, %f1794;
	sub.f32 	%f509, %f507, %f508;
	// begin inline asm
	{  cvt.f32.f16 %f486, %rs140;}

	// end inline asm
	mul.f32 	%f510, %f486, %f1793;
	sub.f32 	%f511, %f509, %f510;
	// begin inline asm
	{  cvt.f32.f16 %f487, %rs141;}

	// end inline asm
	mul.f32 	%f512, %f487, %f1792;
	sub.f32 	%f1791, %f511, %f512;
	setp.eq.s32 	%p160, %r611, 14;
	@%p160 bra 	$L__BB1_155;
	ld.param.u32 	%r612, [_Z24A12_trsm_kernel_half_optILi32EEvP6__halfiiiii_param_5];
	ld.shared.v4.b32 	{%r116, %r117, %r118, %r119}, [shmem_h+896];
	mov.b32 	{%rs148, %rs149}, %r119;
	mov.b32 	{%rs146, %rs147}, %r118;
	mov.b32 	{%rs144, %rs145}, %r117;
	mov.b32 	{%rs142, %rs143}, %r116;
	// begin inline asm
	{  cvt.f32.f16 %f513, %rs142;}

	// end inline asm
	mul.f32 	%f527, %f513, %f1742;
	sub.f32 	%f528, %f1790, %f527;
	// begin inline asm
	{  cvt.f32.f16 %f514, %rs143;}

	// end inline asm
	mul.f32 	%f529, %f514, %f1803;
	sub.f32 	%f530, %f528, %f529;
	// begin inline asm
	{  cvt.f32.f16 %f515, %rs144;}

	// end inline asm
	mul.f32 	%f531, %f515, %f1802;
	sub.f32 	%f532, %f530, %f531;
	// begin inline asm
	{  cvt.f32.f16 %f516, %rs145;}

	// end inline asm
	mul.f32 	%f533, %f516, %f1801;
	sub.f32 	%f534, %f532, %f533;
	// begin inline asm
	{  cvt.f32.f16 %f517, %rs146;}

	// end inline asm
	mul.f32 	%f535, %f517, %f1800;
	sub.f32 	%f536, %f534, %f535;
	// begin inline asm
	{  cvt.f32.f16 %f518, %rs147;}

	// end inline asm
	mul.f32 	%f537, %f518, %f1799;
	sub.f32 	%f538, %f536, %f537;
	// begin inline asm
	{  cvt.f32.f16 %f519, %rs148;}

	// end inline asm
	mul.f32 	%f539, %f519, %f1798;
	sub.f32 	%f540, %f538, %f539;
	// begin inline asm
	{  cvt.f32.f16 %f520, %rs149;}

	// end inline asm
	mul.f32 	%f541, %f520, %f1797;
	sub.f32 	%f542, %f540, %f541;
	ld.shared.v4.b32 	{%r120, %r121, %r122, %r123}, [shmem_h+912];
	mov.b64 	%rd32, {%r122, %r124};
	{ .reg .b16 tmp; mov.b32 {%rs154, tmp}, %r122; }
	mov.b32 	{%rs152, %rs153}, %r121;
	mov.b32 	{%rs150, %rs151}, %r120;
	// begin inline asm
	{  cvt.f32.f16 %f521, %rs150;}

	// end inline asm
	mul.f32 	%f543, %f521, %f1796;
	sub.f32 	%f544, %f542, %f543;
	// begin inline asm
	{  cvt.f32.f16 %f522, %rs151;}

	// end inline asm
	mul.f32 	%f545, %f522, %f1795;
	sub.f32 	%f546, %f544, %f545;
	// begin inline asm
	{  cvt.f32.f16 %f523, %rs152;}

	// end inline asm
	mul.f32 	%f547, %f523, %f1794;
	sub.f32 	%f548, %f546, %f547;
	// begin inline asm
	{  cvt.f32.f16 %f524, %rs153;}

	// end inline asm
	mul.f32 	%f549, %f524, %f1793;
	sub.f32 	%f550, %f548, %f549;
	// begin inline asm
	{  cvt.f32.f16 %f525, %rs154;}

	// end inline asm
	mul.f32 	%f551, %f525, %f1792;
	sub.f32 	%f552, %f550, %f551;
	shr.u64 	%rd33, %rd32, 16;
	cvt.u16.u64 	%rs155, %rd33;
	// begin inline asm
	{  cvt.f32.f16 %f526, %rs155;}

	// end inline asm
	mul.f32 	%f553, %f526, %f1791;
	sub.f32 	%f1790, %f552, %f553;
	setp.eq.s32 	%p161, %r612, 15;
	@%p161 bra 	$L__BB1_155;
	ld.param.u32 	%r613, [_Z24A12_trsm_kernel_half_optILi32EEvP6__halfiiiii_param_5];
	ld.shared.v4.b32 	{%r125, %r126, %r127, %r128}, [shmem_h+960];
	mov.b32 	{%rs162, %rs163}, %r128;
	mov.b32 	{%rs160, %rs161}, %r127;
	mov.b32 	{%rs158, %rs159}, %r126;
	mov.b32 	{%rs156, %rs157}, %r125;
	// begin inline asm
	{  cvt.f32.f16 %f554, %rs156;}

	// end inline asm
	mul.f32 	%f569, %f554, %f1742;
	sub.f32 	%f570, %f1789, %f569;
	// begin inline asm
	{  cvt.f32.f16 %f555, %rs157;}

	// end inline asm
	mul.f32 	%f571, %f555, %f1803;
	sub.f32 	%f572, %f570, %f571;
	// begin inline asm
	{  cvt.f32.f16 %f556, %rs158;}

	// end inline asm
	mul.f32 	%f573, %f556, %f1802;
	sub.f32 	%f574, %f572, %f573;
	// begin inline asm
	{  cvt.f32.f16 %f557, %rs159;}

	// end inline asm
	mul.f32 	%f575, %f557, %f1801;
	sub.f32 	%f576, %f574, %f575;
	// begin inline asm
	{  cvt.f32.f16 %f558, %rs160;}

	// end inline asm
	mul.f32 	%f577, %f558, %f1800;
	sub.f32 	%f578, %f576, %f577;
	// begin inline asm
	{  cvt.f32.f16 %f559, %rs161;}

	// end inline asm
	mul.f32 	%f579, %f559, %f1799;
	sub.f32 	%f580, %f578, %f579;
	// begin inline asm
	{  cvt.f32.f16 %f560, %rs162;}

	// end inline asm
	mul.f32 	%f581, %f560, %f1798;
	sub.f32 	%f582, %f580, %f581;
	// begin inline asm
	{  cvt.f32.f16 %f561, %rs163;}

	// end inline asm
	mul.f32 	%f583, %f561, %f1797;
	sub.f32 	%f584, %f582, %f583;
	.pragma "used_bytes_mask 16383";
	ld.shared.v4.b32 	{%r129, %r130, %r131, %r132}, [shmem_h+976];
	{ .reg .b16 tmp; mov.b32 {%rs170, tmp}, %r132; }
	mov.b32 	{%rs168, %rs169}, %r131;
	mov.b32 	{%rs166, %rs167}, %r130;
	mov.b32 	{%rs164, %rs165}, %r129;
	// begin inline asm
	{  cvt.f32.f16 %f562, %rs164;}

	// end inline asm
	mul.f32 	%f585, %f562, %f1796;
	sub.f32 	%f586, %f584, %f585;
	// begin inline asm
	{  cvt.f32.f16 %f563, %rs165;}

	// end inline asm
	mul.f32 	%f587, %f563, %f1795;
	sub.f32 	%f588, %f586, %f587;
	// begin inline asm
	{  cvt.f32.f16 %f564, %rs166;}

	// end inline asm
	mul.f32 	%f589, %f564, %f1794;
	sub.f32 	%f590, %f588, %f589;
	// begin inline asm
	{  cvt.f32.f16 %f565, %rs167;}

	// end inline asm
	mul.f32 	%f591, %f565, %f1793;
	sub.f32 	%f592, %f590, %f591;
	// begin inline asm
	{  cvt.f32.f16 %f566, %rs168;}

	// end inline asm
	mul.f32 	%f593, %f566, %f1792;
	sub.f32 	%f594, %f592, %f593;
	// begin inline asm
	{  cvt.f32.f16 %f567, %rs169;}

	// end inline asm
	mul.f32 	%f595, %f567, %f1791;
	sub.f32 	%f596, %f594, %f595;
	// begin inline asm
	{  cvt.f32.f16 %f568, %rs170;}

	// end inline asm
	mul.f32 	%f597, %f568, %f1790;
	sub.f32 	%f1789, %f596, %f597;
	setp.eq.s32 	%p162, %r613, 16;
	@%p162 bra 	$L__BB1_155;
	ld.param.u32 	%r614, [_Z24A12_trsm_kernel_half_optILi32EEvP6__halfiiiii_param_5];
	ld.shared.v4.b32 	{%r133, %r134, %r135, %r136}, [shmem_h+1024];
	mov.b32 	{%rs177, %rs178}, %r136;
	mov.b32 	{%rs175, %rs176}, %r135;
	mov.b32 	{%rs173, %rs174}, %r134;
	mov.b32 	{%rs171, %rs172}, %r133;
	// begin inline asm
	{  cvt.f32.f16 %f598, %rs171;}

	// end inline asm
	mul.f32 	%f614, %f598, %f1742;
	sub.f32 	%f615, %f1788, %f614;
	// begin inline asm
	{  cvt.f32.f16 %f599, %rs172;}

	// end inline asm
	mul.f32 	%f616, %f599, %f1803;
	sub.f32 	%f617, %f615, %f616;
	// begin inline asm
	{  cvt.f32.f16 %f600, %rs173;}

	// end inline asm
	mul.f32 	%f618, %f600, %f1802;
	sub.f32 	%f619, %f617, %f618;
	// begin inline asm
	{  cvt.f32.f16 %f601, %rs174;}

	// end inline asm
	mul.f32 	%f620, %f601, %f1801;
	sub.f32 	%f621, %f619, %f620;
	// begin inline asm
	{  cvt.f32.f16 %f602, %rs175;}

	// end inline asm
	mul.f32 	%f622, %f602, %f1800;
	sub.f32 	%f623, %f621, %f622;
	// begin inline asm
	{  cvt.f32.f16 %f603, %rs176;}

	// end inline asm
	mul.f32 	%f624, %f603, %f1799;
	sub.f32 	%f625, %f623, %f624;
	// begin inline asm
	{  cvt.f32.f16 %f604, %rs177;}

	// end inline asm
	mul.f32 	%f626, %f604, %f1798;
	sub.f32 	%f627, %f625, %f626;
	// begin inline asm
	{  cvt.f32.f16 %f605, %rs178;}

	// end inline asm
	mul.f32 	%f628, %f605, %f1797;
	sub.f32 	%f629, %f627, %f628;
	ld.shared.v4.b32 	{%r137, %r138, %r139, %r140}, [shmem_h+1040];
	mov.b32 	{%rs185, %rs186}, %r140;
	mov.b32 	{%rs183, %rs184}, %r139;
	mov.b32 	{%rs181, %rs182}, %r138;
	mov.b32 	{%rs179, %rs180}, %r137;
	// begin inline asm
	{  cvt.f32.f16 %f606, %rs179;}

	// end inline asm
	mul.f32 	%f630, %f606, %f1796;
	sub.f32 	%f631, %f629, %f630;
	// begin inline asm
	{  cvt.f32.f16 %f607, %rs180;}

	// end inline asm
	mul.f32 	%f632, %f607, %f1795;
	sub.f32 	%f633, %f631, %f632;
	// begin inline asm
	{  cvt.f32.f16 %f608, %rs181;}

	// end inline asm
	mul.f32 	%f634, %f608, %f1794;
	sub.f32 	%f635, %f633, %f634;
	// begin inline asm
	{  cvt.f32.f16 %f609, %rs182;}

	// end inline asm
	mul.f32 	%f636, %f609, %f1793;
	sub.f32 	%f637, %f635, %f636;
	// begin inline asm
	{  cvt.f32.f16 %f610, %rs183;}

	// end inline asm
	mul.f32 	%f638, %f610, %f1792;
	sub.f32 	%f639, %f637, %f638;
	// begin inline asm
	{  cvt.f32.f16 %f611, %rs184;}

	// end inline asm
	mul.f32 	%f640, %f611, %f1791;
	sub.f32 	%f641, %f639, %f640;
	// begin inline asm
	{  cvt.f32.f16 %f612, %rs185;}

	// end inline asm
	mul.f32 	%f642, %f612, %f1790;
	sub.f32 	%f643, %f641, %f642;
	// begin inline asm
	{  cvt.f32.f16 %f613, %rs186;}

	// end inline asm
	mul.f32 	%f644, %f613, %f1789;
	sub.f32 	%f1788, %f643, %f644;
	setp.eq.s32 	%p163, %r614, 17;
	@%p163 bra 	$L__BB1_155;
	ld.param.u32 	%r615, [_Z24A12_trsm_kernel_half_optILi32EEvP6__halfiiiii_param_5];
	ld.shared.v4.b32 	{%r141, %r142, %r143, %r144}, [shmem_h+1088];
	mov.b32 	{%rs193, %rs194}, %r144;
	mov.b32 	{%rs191, %rs192}, %r143;
	mov.b32 	{%rs189, %rs190}, %r142;
	mov.b32 	{%rs187, %rs188}, %r141;
	// begin inline asm
	{  cvt.f32.f16 %f645, %rs187;}

	// end inline asm
	mul.f32 	%f662, %f645, %f1742;
	sub.f32 	%f663, %f1787, %f662;
	// begin inline asm
	{  cvt.f32.f16 %f646, %rs188;}

	// end inline asm
	mul.f32 	%f664, %f646, %f1803;
	sub.f32 	%f665, %f663, %f664;
	// begin inline asm
	{  cvt.f32.f16 %f647, %rs189;}

	// end inline asm
	mul.f32 	%f666, %f647, %f1802;
	sub.f32 	%f667, %f665, %f666;
	// begin inline asm
	{  cvt.f32.f16 %f648, %rs190;}

	// end inline asm
	mul.f32 	%f668, %f648, %f1801;
	sub.f32 	%f669, %f667, %f668;
	// begin inline asm
	{  cvt.f32.f16 %f649, %rs191;}

	// end inline asm
	mul.f32 	%f670, %f649, %f1800;
	sub.f32 	%f671, %f669, %f670;
	// begin inline asm
	{  cvt.f32.f16 %f650, %rs192;}

	// end inline asm
	mul.f32 	%f672, %f650, %f1799;
	sub.f32 	%f673, %f671, %f672;
	// begin inline asm
	{  cvt.f32.f16 %f651, %rs193;}

	// end inline asm
	mul.f32 	%f674, %f651, %f1798;
	sub.f32 	%f675, %f673, %f674;
	// begin inline asm
	{  cvt.f32.f16 %f652, %rs194;}

	// end inline asm
	mul.f32 	%f676, %f652, %f1797;
	sub.f32 	%f677, %f675, %f676;
	ld.shared.v4.b32 	{%r145, %r146, %r147, %r148}, [shmem_h+1104];
	mov.b32 	{%rs201, %rs202}, %r148;
	mov.b32 	{%rs199, %rs200}, %r147;
	mov.b32 	{%rs197, %rs198}, %r146;
	mov.b32 	{%rs195, %rs196}, %r145;
	// begin inline asm
	{  cvt.f32.f16 %f653, %rs195;}

	// end inline asm
	mul.f32 	%f678, %f653, %f1796;
	sub.f32 	%f679, %f677, %f678;
	// begin inline asm
	{  cvt.f32.f16 %f654, %rs196;}

	// end inline asm
	mul.f32 	%f680, %f654, %f1795;
	sub.f32 	%f681, %f679, %f680;
	// begin inline asm
	{  cvt.f32.f16 %f655, %rs197;}

	// end inline asm
	mul.f32 	%f682, %f655, %f1794;
	sub.f32 	%f683, %f681, %f682;
	// begin inline asm
	{  cvt.f32.f16 %f656, %rs198;}

	// end inline asm
	mul.f32 	%f684, %f656, %f1793;
	sub.f32 	%f685, %f683, %f684;
	// begin inline asm
	{  cvt.f32.f16 %f657, %rs199;}

	// end inline asm
	mul.f32 	%f686, %f657, %f1792;
	sub.f32 	%f687, %f685, %f686;
	// begin inline asm
	{  cvt.f32.f16 %f658, %rs200;}

	// end inline asm
	mul.f32 	%f688, %f658, %f1791;
	sub.f32 	%f689, %f687, %f688;
	// begin inline asm
	{  cvt.f32.f16 %f659, %rs201;}

	// end inline asm
	mul.f32 	%f690, %f659, %f1790;
	sub.f32 	%f691, %f689, %f690;
	// begin inline asm
	{  cvt.f32.f16 %f660, %rs202;}

	// end inline asm
	mul.f32 	%f692, %f660, %f1789;
	sub.f32 	%f693, %f691, %f692;
	ld.shared.u16 	%rs203, [shmem_h+1120];
	// begin inline asm
	{  cvt.f32.f16 %f661, %rs203;}

	// end inline asm
	mul.f32 	%f694, %f661, %f1788;
	sub.f32 	%f1787, %f693, %f694;
	setp.eq.s32 	%p164, %r615, 18;
	@%p164 bra 	$L__BB1_155;
	ld.param.u32 	%r616, [_Z24A12_trsm_kernel_half_optILi32EEvP6__halfiiiii_param_5];
	ld.shared.v4.b32 	{%r149, %r150, %r151, %r152}, [shmem_h+1152];
	mov.b32 	{%rs210, %rs211}, %r152;
	mov.b32 	{%rs208, %rs209}, %r151;
	mov.b32 	{%rs206, %rs207}, %r150;
	mov.b32 	{%rs204, %rs205}, %r149;
	// begin inline asm
	{  cvt.f32.f16 %f695, %rs204;}

	// end inline asm
	mul.f32 	%f713, %f695, %f1742;
	sub.f32 	%f714, %f1786, %f713;
	// begin inline asm
	{  cvt.f32.f16 %f696, %rs205;}

	// end inline asm
	mul.f32 	%f715, %f696, %f1803;
	sub.f32 	%f716, %f714, %f715;
	// begin inline asm
	{  cvt.f32.f16 %f697, %rs206;}

	// end inline asm
	mul.f32 	%f717, %f697, %f1802;
	sub.f32 	%f718, %f716, %f717;
	// begin inline asm
	{  cvt.f32.f16 %f698, %rs207;}

	// end inline asm
	mul.f32 	%f719, %f698, %f1801;
	sub.f32 	%f720, %f718, %f719;
	// begin inline asm
	{  cvt.f32.f16 %f699, %rs208;}

	// end inline asm
	mul.f32 	%f721, %f699, %f1800;
	sub.f32 	%f722, %f720, %f721;
	// begin inline asm
	{  cvt.f32.f16 %f700, %rs209;}

	// end inline asm
	mul.f32 	%f723, %f700, %f1799;
	sub.f32 	%f724, %f722, %f723;
	// begin inline asm
	{  cvt.f32.f16 %f701, %rs210;}

	// end inline asm
	mul.f32 	%f725, %f701, %f1798;
	sub.f32 	%f726, %f724, %f725;
	// begin inline asm
	{  cvt.f32.f16 %f702, %rs211;}

	// end inline asm
	mul.f32 	%f727, %f702, %f1797;
	sub.f32 	%f728, %f726, %f727;
	ld.shared.v4.b32 	{%r153, %r154, %r155, %r156}, [shmem_h+1168];
	mov.b32 	{%rs218, %rs219}, %r156;
	mov.b32 	{%rs216, %rs217}, %r155;
	mov.b32 	{%rs214, %rs215}, %r154;
	mov.b32 	{%rs212, %rs213}, %r153;
	// begin inline asm
	{  cvt.f32.f16 %f703, %rs212;}

	// end inline asm
	mul.f32 	%f729, %f703, %f1796;
	sub.f32 	%f730, %f728, %f729;
	// begin inline asm
	{  cvt.f32.f16 %f704, %rs213;}

	// end inline asm
	mul.f32 	%f731, %f704, %f1795;
	sub.f32 	%f732, %f730, %f731;
	// begin inline asm
	{  cvt.f32.f16 %f705, %rs214;}

	// end inline asm
	mul.f32 	%f733, %f705, %f1794;
	sub.f32 	%f734, %f732, %f733;
	// begin inline asm
	{  cvt.f32.f16 %f706, %rs215;}

	// end inline asm
	mul.f32 	%f735, %f706, %f1793;
	sub.f32 	%f736, %f734, %f735;
	// begin inline asm
	{  cvt.f32.f16 %f707, %rs216;}

	// end inline asm
	mul.f32 	%f737, %f707, %f1792;
	sub.f32 	%f738, %f736, %f737;
	// begin inline asm
	{  cvt.f32.f16 %f708, %rs217;}

	// end inline asm
	mul.f32 	%f739, %f708, %f1791;
	sub.f32 	%f740, %f738, %f739;
	// begin inline asm
	{  cvt.f32.f16 %f709, %rs218;}

	// end inline asm
	mul.f32 	%f741, %f709, %f1790;
	sub.f32 	%f742, %f740, %f741;
	// begin inline asm
	{  cvt.f32.f16 %f710, %rs219;}

	// end inline asm
	mul.f32 	%f743, %f710, %f1789;
	sub.f32 	%f744, %f742, %f743;
	ld.shared.u32 	%r157, [shmem_h+1184];
	mov.b32 	{%rs220, %rs221}, %r157;
	// begin inline asm
	{  cvt.f32.f16 %f711, %rs220;}

	// end inline asm
	mul.f32 	%f745, %f711, %f1788;
	sub.f32 	%f746, %f744, %f745;
	// begin inline asm
	{  cvt.f32.f16 %f712, %rs221;}

	// end inline asm
	mul.f32 	%f747, %f712, %f1787;
	sub.f32 	%f1786, %f746, %f747;
	setp.eq.s32 	%p165, %r616, 19;
	@%p165 bra 	$L__BB1_155;
	ld.param.u32 	%r617, [_Z24A12_trsm_kernel_half_optILi32EEvP6__halfiiiii_param_5];
	ld.shared.v4.b32 	{%r158, %r159, %r160, %r161}, [shmem_h+1216];
	mov.b32 	{%rs228, %rs229}, %r161;
	mov.b32 	{%rs226, %rs227}, %r160;
	mov.b32 	{%rs224, %rs225}, %r159;
	mov.b32 	{%rs222, %rs223}, %r158;
	// begin inline asm
	{  cvt.f32.f16 %f748, %rs222;}

	// end inline asm
	mul.f32 	%f767, %f748, %f1742;
	sub.f32 	%f768, %f1785, %f767;
	// begin inline asm
	{  cvt.f32.f16 %f749, %rs223;}

	// end inline asm
	mul.f32 	%f769, %f749, %f1803;
	sub.f32 	%f770, %f768, %f769;
	// begin inline asm
	{  cvt.f32.f16 %f750, %rs224;}

	// end inline asm
	mul.f32 	%f771, %f750, %f1802;
	sub.f32 	%f772, %f770, %f771;
	// begin inline asm
	{  cvt.f32.f16 %f751, %rs225;}

	// end inline asm
	mul.f32 	%f773, %f751, %f1801;
	sub.f32 	%f774, %f772, %f773;
	// begin inline asm
	{  cvt.f32.f16 %f752, %rs226;}

	// end inline asm
	mul.f32 	%f775, %f752, %f1800;
	sub.f32 	%f776, %f774, %f775;
	// begin inline asm
	{  cvt.f32.f16 %f753, %rs227;}

	// end inline asm
	mul.f32 	%f777, %f753, %f1799;
	sub.f32 	%f778, %f776, %f777;
	// begin inline asm
	{  cvt.f32.f16 %f754, %rs228;}

	// end inline asm
	mul.f32 	%f779, %f754, %f1798;
	sub.f32 	%f780, %f778, %f779;
	// begin inline asm
	{  cvt.f32.f16 %f755, %rs229;}

	// end inline asm
	mul.f32 	%f781, %f755, %f1797;
	sub.f32 	%f782, %f780, %f781;
	ld.shared.v4.b32 	{%r162, %r163, %r164, %r165}, [shmem_h+1232];
	mov.b32 	{%rs236, %rs237}, %r165;
	mov.b32 	{%rs234, %rs235}, %r164;
	mov.b32 	{%rs232, %rs233}, %r163;
	mov.b32 	{%rs230, %rs231}, %r162;
	// begin inline asm
	{  cvt.f32.f16 %f756, %rs230;}

	// end inline asm
	mul.f32 	%f783, %f756, %f1796;
	sub.f32 	%f784, %f782, %f783;
	// begin inline asm
	{  cvt.f32.f16 %f757, %rs231;}

	// end inline asm
	mul.f32 	%f785, %f757, %f1795;
	sub.f32 	%f786, %f784, %f785;
	// begin inline asm
	{  cvt.f32.f16 %f758, %rs232;}

	// end inline asm
	mul.f32 	%f787, %f758, %f1794;
	sub.f32 	%f788, %f786, %f787;
	// begin inline asm
	{  cvt.f32.f16 %f759, %rs233;}

	// end inline asm
	mul.f32 	%f789, %f759, %f1793;
	sub.f32 	%f790, %f788, %f789;
	// begin inline asm
	{  cvt.f32.f16 %f760, %rs234;}

	// end inline asm
	mul.f32 	%f791, %f760, %f1792;
	sub.f32 	%f792, %f790, %f791;
	// begin inline asm
	{  cvt.f32.f16 %f761, %rs235;}

	// end inline asm
	mul.f32 	%f793, %f761, %f1791;
	sub.f32 	%f794, %f792, %f793;
	// begin inline asm
	{  cvt.f32.f16 %f762, %rs236;}

	// end inline asm
	mul.f32 	%f795, %f762, %f1790;
	sub.f32 	%f796, %f794, %f795;
	// begin inline asm
	{  cvt.f32.f16 %f763, %rs237;}

	// end inline asm
	mul.f32 	%f797, %f763, %f1789;
	sub.f32 	%f798, %f796, %f797;
	.pragma "used_bytes_mask 63";
	ld.shared.v4.u16 	{%rs238, %rs239, %rs240, %rs241}, [shmem_h+1248];
	// begin inline asm
	{  cvt.f32.f16 %f764, %rs238;}

	// end inline asm
	mul.f32 	%f799, %f764, %f1788;
	sub.f32 	%f800, %f798, %f799;
	// begin inline asm
	{  cvt.f32.f16 %f765, %rs239;}

	// end inline asm
	mul.f32 	%f801, %f765, %f1787;
	sub.f32 	%f802, %f800, %f801;
	// begin inline asm
	{  cvt.f32.f16 %f766, %rs240;}

	// end inline asm
	mul.f32 	%f803, %f766, %f1786;
	sub.f32 	%f1785, %f802, %f803;
	setp.eq.s32 	%p166, %r617, 20;
	@%p166 bra 	$L__BB1_155;
	ld.param.u32 	%r618, [_Z24A12_trsm_kernel_half_optILi32EEvP6__halfiiiii_param_5];
	ld.shared.v4.b32 	{%r166, %r167, %r168, %r169}, [shmem_h+1280];
	mov.b32 	{%rs248, %rs249}, %r169;
	mov.b32 	{%rs246, %rs247}, %r168;
	mov.b32 	{%rs244, %rs245}, %r167;
	mov.b32 	{%rs242, %rs243}, %r166;
	// begin inline asm
	{  cvt.f32.f16 %f804, %rs242;}

	// end inline asm
	mul.f32 	%f824, %f804, %f1742;
	sub.f32 	%f825, %f1784, %f824;
	// begin inline asm
	{  cvt.f32.f16 %f805, %rs243;}

	// end inline asm
	mul.f32 	%f826, %f805, %f1803;
	sub.f32 	%f827, %f825, %f826;
	// begin inline asm
	{  cvt.f32.f16 %f806, %rs244;}

	// end inline asm
	mul.f32 	%f828, %f806, %f1802;
	sub.f32 	%f829, %f827, %f828;
	// begin inline asm
	{  cvt.f32.f16 %f807, %rs245;}

	// end inline asm
	mul.f32 	%f830, %f807, %f1801;
	sub.f32 	%f831, %f829, %f830;
	// begin inline asm
	{  cvt.f32.f16 %f808, %rs246;}

	// end inline asm
	mul.f32 	%f832, %f808, %f1800;
	sub.f32 	%f833, %f831, %f832;
	// begin inline asm
	{  cvt.f32.f16 %f809, %rs247;}

	// end inline asm
	mul.f32 	%f834, %f809, %f1799;
	sub.f32 	%f835, %f833, %f834;
	// begin inline asm
	{  cvt.f32.f16 %f810, %rs248;}

	// end inline asm
	mul.f32 	%f836, %f810, %f1798;
	sub.f32 	%f837, %f835, %f836;
	// begin inline asm
	{  cvt.f32.f16 %f811, %rs249;}

	// end inline asm
	mul.f32 	%f838, %f811, %f1797;
	sub.f32 	%f839, %f837, %f838;
	ld.shared.v4.b32 	{%r170, %r171, %r172, %r173}, [shmem_h+1296];
	mov.b32 	{%rs256, %rs257}, %r173;
	mov.b32 	{%rs254, %rs255}, %r172;
	mov.b32 	{%rs252, %rs253}, %r171;
	mov.b32 	{%rs250, %rs251}, %r170;
	// begin inline asm
	{  cvt.f32.f16 %f812, %rs250;}

	// end inline asm
	mul.f32 	%f840, %f812, %f1796;
	sub.f32 	%f841, %f839, %f840;
	// begin inline asm
	{  cvt.f32.f16 %f813, %rs251;}

	// end inline asm
	mul.f32 	%f842, %f813, %f1795;
	sub.f32 	%f843, %f841, %f842;
	// begin inline asm
	{  cvt.f32.f16 %f814, %rs252;}

	// end inline asm
	mul.f32 	%f844, %f814, %f1794;
	sub.f32 	%f845, %f843, %f844;
	// begin inline asm
	{  cvt.f32.f16 %f815, %rs253;}

	// end inline asm
	mul.f32 	%f846, %f815, %f1793;
	sub.f32 	%f847, %f845, %f846;
	// begin inline asm
	{  cvt.f32.f16 %f816, %rs254;}

	// end inline asm
	mul.f32 	%f848, %f816, %f1792;
	sub.f32 	%f849, %f847, %f848;
	// begin inline asm
	{  cvt.f32.f16 %f817, %rs255;}

	// end inline asm
	mul.f32 	%f850, %f817, %f1791;
	sub.f32 	%f851, %f849, %f850;
	// begin inline asm
	{  cvt.f32.f16 %f818, %rs256;}

	// end inline asm
	mul.f32 	%f852, %f818, %f1790;
	sub.f32 	%f853, %f851, %f852;
	// begin inline asm
	{  cvt.f32.f16 %f819, %rs257;}

	// end inline asm
	mul.f32 	%f854, %f819, %f1789;
	sub.f32 	%f855, %f853, %f854;
	ld.shared.v4.u16 	{%rs258, %rs259, %rs260, %rs261}, [shmem_h+1312];
	// begin inline asm
	{  cvt.f32.f16 %f820, %rs258;}

	// end inline asm
	mul.f32 	%f856, %f820, %f1788;
	sub.f32 	%f857, %f855, %f856;
	// begin inline asm
	{  cvt.f32.f16 %f821, %rs259;}

	// end inline asm
	mul.f32 	%f858, %f821, %f1787;
	sub.f32 	%f859, %f857, %f858;
	// begin inline asm
	{  cvt.f32.f16 %f822, %rs260;}

	// end inline asm
	mul.f32 	%f860, %f822, %f1786;
	sub.f32 	%f861, %f859, %f860;
	// begin inline asm
	{  cvt.f32.f16 %f823, %rs261;}

	// end inline asm
	mul.f32 	%f862, %f823, %f1785;
	sub.f32 	%f1784, %f861, %f862;
	setp.eq.s32 	%p167, %r618, 21;
	@%p167 bra 	$L__BB1_155;
	ld.param.u32 	%r619, [_Z24A12_trsm_kernel_half_optILi32EEvP6__halfiiiii_param_5];
	ld.shared.v4.b32 	{%r174, %r175, %r176, %r177}, [shmem_h+1344];
	mov.b32 	{%rs268, %rs269}, %r177;
	mov.b32 	{%rs266, %rs267}, %r176;
	mov.b32 	{%rs264, %rs265}, %r175;
	mov.b32 	{%rs262, %rs263}, %r174;
	// begin inline asm
	{  cvt.f32.f16 %f863, %rs262;}

	// end inline asm
	mul.f32 	%f884, %f863, %f1742;
	sub.f32 	%f885, %f1783, %f884;
	// begin inline asm
	{  cvt.f32.f16 %f864, %rs263;}

	// end inline asm
	mul.f32 	%f886, %f864, %f1803;
	sub.f32 	%f887, %f885, %f886;
	// begin inline asm
	{  cvt.f32.f16 %f865, %rs264;}

	// end inline asm
	mul.f32 	%f888, %f865, %f1802;
	sub.f32 	%f889, %f887, %f888;
	// begin inline asm
	{  cvt.f32.f16 %f866, %rs265;}

	// end inline asm
	mul.f32 	%f890, %f866, %f1801;
	sub.f32 	%f891, %f889, %f890;
	// begin inline asm
	{  cvt.f32.f16 %f867, %rs266;}

	// end inline asm
	mul.f32 	%f892, %f867, %f1800;
	sub.f32 	%f893, %f891, %f892;
	// begin inline asm
	{  cvt.f32.f16 %f868, %rs267;}

	// end inline asm
	mul.f32 	%f894, %f868, %f1799;
	sub.f32 	%f895, %f893, %f894;
	// begin inline asm
	{  cvt.f32.f16 %f869, %rs268;}

	// end inline asm
	mul.f32 	%f896, %f869, %f1798;
	sub.f32 	%f897, %f895, %f896;
	// begin inline asm
	{  cvt.f32.f16 %f870, %rs269;}

	// end inline asm
	mul.f32 	%f898, %f870, %f1797;
	sub.f32 	%f899, %f897, %f898;
	ld.shared.v4.b32 	{%r178, %r179, %r180, %r181}, [shmem_h+1360];
	mov.b32 	{%rs276, %rs277}, %r181;
	mov.b32 	{%rs274, %rs275}, %r180;
	mov.b32 	{%rs272, %rs273}, %r179;
	mov.b32 	{%rs270, %rs271}, %r178;
	// begin inline asm
	{  cvt.f32.f16 %f871, %rs270;}

	// end inline asm
	mul.f32 	%f900, %f871, %f1796;
	sub.f32 	%f901, %f899, %f900;
	// begin inline asm
	{  cvt.f32.f16 %f872, %rs271;}

	// end inline asm
	mul.f32 	%f902, %f872, %f1795;
	sub.f32 	%f903, %f901, %f902;
	// begin inline asm
	{  cvt.f32.f16 %f873, %rs272;}

	// end inline asm
	mul.f32 	%f904, %f873, %f1794;
	sub.f32 	%f905, %f903, %f904;
	// begin inline asm
	{  cvt.f32.f16 %f874, %rs273;}

	// end inline asm
	mul.f32 	%f906, %f874, %f1793;
	sub.f32 	%f907, %f905, %f906;
	// begin inline asm
	{  cvt.f32.f16 %f875, %rs274;}

	// end inline asm
	mul.f32 	%f908, %f875, %f1792;
	sub.f32 	%f909, %f907, %f908;
	// begin inline asm
	{  cvt.f32.f16 %f876, %rs275;}

	// end inline asm
	mul.f32 	%f910, %f876, %f1791;
	sub.f32 	%f911, %f909, %f910;
	// begin inline asm
	{  cvt.f32.f16 %f877, %rs276;}

	// end inline asm
	mul.f32 	%f912, %f877, %f1790;
	sub.f32 	%f913, %f911, %f912;
	// begin inline asm
	{  cvt.f32.f16 %f878, %rs277;}

	// end inline asm
	mul.f32 	%f914, %f878, %f1789;
	sub.f32 	%f915, %f913, %f914;
	.pragma "used_bytes_mask 1023";
	ld.shared.v4.b32 	{%r182, %r183, %r184, %r185}, [shmem_h+1376];
	{ .reg .b16 tmp; mov.b32 {%rs282, tmp}, %r184; }
	mov.b32 	{%rs280, %rs281}, %r183;
	mov.b32 	{%rs278, %rs279}, %r182;
	// begin inline asm
	{  cvt.f32.f16 %f879, %rs278;}

	// end inline asm
	mul.f32 	%f916, %f879, %f1788;
	sub.f32 	%f917, %f915, %f916;
	// begin inline asm
	{  cvt.f32.f16 %f880, %rs279;}

	// end inline asm
	mul.f32 	%f918, %f880, %f1787;
	sub.f32 	%f919, %f917, %f918;
	// begin inline asm
	{  cvt.f32.f16 %f881, %rs280;}

	// end inline asm
	mul.f32 	%f920, %f881, %f1786;
	sub.f32 	%f921, %f919, %f920;
	// begin inline asm
	{  cvt.f32.f16 %f882, %rs281;}

	// end inline asm
	mul.f32 	%f922, %f882, %f1785;
	sub.f32 	%f923, %f921, %f922;
	// begin inline asm
	{  cvt.f32.f16 %f883, %rs282;}

	// end inline asm
	mul.f32 	%f924, %f883, %f1784;
	sub.f32 	%f1783, %f923, %f924;
	setp.eq.s32 	%p168, %r619, 22;
	@%p168 bra 	$L__BB1_155;
	ld.param.u32 	%r620, [_Z24A12_trsm_kernel_half_optILi32EEvP6__halfiiiii_param_5];
	ld.shared.v4.b32 	{%r186, %r187, %r188, %r189}, [shmem_h+1408];
	mov.b32 	{%rs289, %rs290}, %r189;
	mov.b32 	{%rs287, %rs288}, %r188;
	mov.b32 	{%rs285, %rs286}, %r187;
	mov.b32 	{%rs283, %rs284}, %r186;
	// begin inline asm
	{  cvt.f32.f16 %f925, %rs283;}

	// end inline asm
	mul.f32 	%f947, %f925, %f1742;
	sub.f32 	%f948, %f1782, %f947;
	// begin inline asm
	{  cvt.f32.f16 %f926, %rs284;}

	// end inline asm
	mul.f32 	%f949, %f926, %f1803;
	sub.f32 	%f950, %f948, %f949;
	// begin inline asm
	{  cvt.f32.f16 %f927, %rs285;}

	// end inline asm
	mul.f32 	%f951, %f927, %f1802;
	sub.f32 	%f952, %f950, %f951;
	// begin inline asm
	{  cvt.f32.f16 %f928, %rs286;}

	// end inline asm
	mul.f32 	%f953, %f928, %f1801;
	sub.f32 	%f954, %f952, %f953;
	// begin inline asm
	{  cvt.f32.f16 %f929, %rs287;}

	// end inline asm
	mul.f32 	%f955, %f929, %f1800;
	sub.f32 	%f956, %f954, %f955;
	// begin inline asm
	{  cvt.f32.f16 %f930, %rs288;}

	// end inline asm
	mul.f32 	%f957, %f930, %f1799;
	sub.f32 	%f958, %f956, %f957;
	// begin inline asm
	{  cvt.f32.f16 %f931, %rs289;}

	// end inline asm
	mul.f32 	%f959, %f931, %f1798;
	sub.f32 	%f960, %f958, %f959;
	// begin inline asm
	{  cvt.f32.f16 %f932, %rs290;}

	// end inline asm
	mul.f32 	%f961, %f932, %f1797;
	sub.f32 	%f962, %f960, %f961;
	ld.shared.v4.b32 	{%r190, %r191, %r192, %r193}, [shmem_h+1424];
	mov.b32 	{%rs297, %rs298}, %r193;
	mov.b32 	{%rs295, %rs296}, %r192;
	mov.b32 	{%rs293, %rs294}, %r191;
	mov.b32 	{%rs291, %rs292}, %r190;
	// begin inline asm
	{  cvt.f32.f16 %f933, %rs291;}

	// end inline asm
	mul.f32 	%f963, %f933, %f1796;
	sub.f32 	%f964, %f962, %f963;
	// begin inline asm
	{  cvt.f32.f16 %f934, %rs292;}

	// end inline asm
	mul.f32 	%f965, %f934, %f1795;
	sub.f32 	%f966, %f964, %f965;
	// begin inline asm
	{  cvt.f32.f16 %f935, %rs293;}

	// end inline asm
	mul.f32 	%f967, %f935, %f1794;
	sub.f32 	%f968, %f966, %f967;
	// begin inline asm
	{  cvt.f32.f16 %f936, %rs294;}

	// end inline asm
	mul.f32 	%f969, %f936, %f1793;
	sub.f32 	%f970, %f968, %f969;
	// begin inline asm
	{  cvt.f32.f16 %f937, %rs295;}

	// end inline asm
	mul.f32 	%f971, %f937, %f1792;
	sub.f32 	%f972, %f970, %f971;
	// begin inline asm
	{  cvt.f32.f16 %f938, %rs296;}

	// end inline asm
	mul.f32 	%f973, %f938, %f1791;
	sub.f32 	%f974, %f972, %f973;
	// begin inline asm
	{  cvt.f32.f16 %f939, %rs297;}

	// end inline asm
	mul.f32 	%f975, %f939, %f1790;
	sub.f32 	%f976, %f974, %f975;
	// begin inline asm
	{  cvt.f32.f16 %f940, %rs298;}

	// end inline asm
	mul.f32 	%f977, %f940, %f1789;
	sub.f32 	%f978, %f976, %f977;
	ld.shared.v4.b32 	{%r194, %r195, %r196, %r197}, [shmem_h+1440];
	mov.b64 	%rd34, {%r196, %r198};
	{ .reg .b16 tmp; mov.b32 {%rs303, tmp}, %r196; }
	mov.b32 	{%rs301, %rs302}, %r195;
	mov.b32 	{%rs299, %rs300}, %r194;
	// begin inline asm
	{  cvt.f32.f16 %f941, %rs299;}

	// end inline asm
	mul.f32 	%f979, %f941, %f1788;
	sub.f32 	%f980, %f978, %f979;
	// begin inline asm
	{  cvt.f32.f16 %f942, %rs300;}

	// end inline asm
	mul.f32 	%f981, %f942, %f1787;
	sub.f32 	%f982, %f980, %f981;
	// begin inline asm
	{  cvt.f32.f16 %f943, %rs301;}

	// end inline asm
	mul.f32 	%f983, %f943, %f1786;
	sub.f32 	%f984, %f982, %f983;
	// begin inline asm
	{  cvt.f32.f16 %f944, %rs302;}

	// end inline asm
	mul.f32 	%f985, %f944, %f1785;
	sub.f32 	%f986, %f984, %f985;
	// begin inline asm
	{  cvt.f32.f16 %f945, %rs303;}

	// end inline asm
	mul.f32 	%f987, %f945, %f1784;
	sub.f32 	%f988, %f986, %f987;
	shr.u64 	%rd35, %rd34, 16;
	cvt.u16.u64 	%rs304, %rd35;
	// begin inline asm
	{  cvt.f32.f16 %f946, %rs304;}

	// end inline asm
	mul.f32 	%f989, %f946, %f1783;
	sub.f32 	%f1782, %f988, %f989;
	setp.eq.s32 	%p169, %r620, 23;
	@%p169 bra 	$L__BB1_155;
	ld.param.u32 	%r621, [_Z24A12_trsm_kernel_half_optILi32EEvP6__halfiiiii_param_5];
	ld.shared.v4.b32 	{%r199, %r200, %r201, %r202}, [shmem_h+1472];
	mov.b32 	{%rs311, %rs312}, %r202;
	mov.b32 	{%rs309, %rs310}, %r201;
	mov.b32 	{%rs307, %rs308}, %r200;
	mov.b32 	{%rs305, %rs306}, %r199;
	// begin inline asm
	{  cvt.f32.f16 %f990, %rs305;}

	// end inline asm
	mul.f32 	%f1013, %f990, %f1742;
	sub.f32 	%f1014, %f1781, %f1013;
	// begin inline asm
	{  cvt.f32.f16 %f991, %rs306;}

	// end inline asm
	mul.f32 	%f1015, %f991, %f1803;
	sub.f32 	%f1016, %f1014, %f1015;
	// begin inline asm
	{  cvt.f32.f16 %f992, %rs307;}

	// end inline asm
	mul.f32 	%f1017, %f992, %f1802;
	sub.f32 	%f1018, %f1016, %f1017;
	// begin inline asm
	{  cvt.f32.f16 %f993, %rs308;}

	// end inline asm
	mul.f32 	%f1019, %f993, %f1801;
	sub.f32 	%f1020, %f1018, %f1019;
	// begin inline asm
	{  cvt.f32.f16 %f994, %rs309;}

	// end inline asm
	mul.f32 	%f1021, %f994, %f1800;
	sub.f32 	%f1022, %f1020, %f1021;
	// begin inline asm
	{  cvt.f32.f16 %f995, %rs310;}

	// end inline asm
	mul.f32 	%f1023, %f995, %f1799;
	sub.f32 	%f1024, %f1022, %f1023;
	// begin inline asm
	{  cvt.f32.f16 %f996, %rs311;}

	// end inline asm
	mul.f32 	%f1025, %f996, %f1798;
	sub.f32 	%f1026, %f1024, %f1025;
	// begin inline asm
	{  cvt.f32.f16 %f997, %rs312;}

	// end inline asm
	mul.f32 	%f1027, %f997, %f1797;
	sub.f32 	%f1028, %f1026, %f1027;
	ld.shared.v4.b32 	{%r203, %r204, %r205, %r206}, [shmem_h+1488];
	mov.b32 	{%rs319, %rs320}, %r206;
	mov.b32 	{%rs317, %rs318}, %r205;
	mov.b32 	{%rs315, %rs316}, %r204;
	mov.b32 	{%rs313, %rs314}, %r203;
	// begin inline asm
	{  cvt.f32.f16 %f998, %rs313;}

	// end inline asm
	mul.f32 	%f1029, %f998, %f1796;
	sub.f32 	%f1030, %f1028, %f1029;
	// begin inline asm
	{  cvt.f32.f16 %f999, %rs314;}

	// end inline asm
	mul.f32 	%f1031, %f999, %f1795;
	sub.f32 	%f1032, %f1030, %f1031;
	// begin inline asm
	{  cvt.f32.f16 %f1000, %rs315;}

	// end inline asm
	mul.f32 	%f1033, %f1000, %f1794;
	sub.f32 	%f1034, %f1032, %f1033;
	// begin inline asm
	{  cvt.f32.f16 %f1001, %rs316;}

	// end inline asm
	mul.f32 	%f1035, %f1001, %f1793;
	sub.f32 	%f1036, %f1034, %f1035;
	// begin inline asm
	{  cvt.f32.f16 %f1002, %rs317;}

	// end inline asm
	mul.f32 	%f1037, %f1002, %f1792;
	sub.f32 	%f1038, %f1036, %f1037;
	// begin inline asm
	{  cvt.f32.f16 %f1003, %rs318;}

	// end inline asm
	mul.f32 	%f1039, %f1003, %f1791;
	sub.f32 	%f1040, %f1038, %f1039;
	// begin inline asm
	{  cvt.f32.f16 %f1004, %rs319;}

	// end inline asm
	mul.f32 	%f1041, %f1004, %f1790;
	sub.f32 	%f1042, %f1040, %f1041;
	// begin inline asm
	{  cvt.f32.f16 %f1005, %rs320;}

	// end inline asm
	mul.f32 	%f1043, %f1005, %f1789;
	sub.f32 	%f1044, %f1042, %f1043;
	.pragma "used_bytes_mask 16383";
	ld.shared.v4.b32 	{%r207, %r208, %r209, %r210}, [shmem_h+1504];
	{ .reg .b16 tmp; mov.b32 {%rs327, tmp}, %r210; }
	mov.b32 	{%rs325, %rs326}, %r209;
	mov.b32 	{%rs323, %rs324}, %r208;
	mov.b32 	{%rs321, %rs322}, %r207;
	// begin inline asm
	{  cvt.f32.f16 %f1006, %rs321;}

	// end inline asm
	mul.f32 	%f1045, %f1006, %f1788;
	sub.f32 	%f1046, %f1044, %f1045;
	// begin inline asm
	{  cvt.f32.f16 %f1007, %rs322;}

	// end inline asm
	mul.f32 	%f1047, %f1007, %f1787;
	sub.f32 	%f1048, %f1046, %f1047;
	// begin inline asm
	{  cvt.f32.f16 %f1008, %rs323;}

	// end inline asm
	mul.f32 	%f1049, %f1008, %f1786;
	sub.f32 	%f1050, %f1048, %f1049;
	// begin inline asm
	{  cvt.f32.f16 %f1009, %rs324;}

	// end inline asm
	mul.f32 	%f1051, %f1009, %f1785;
	sub.f32 	%f1052, %f1050, %f1051;
	// begin inline asm
	{  cvt.f32.f16 %f1010, %rs325;}

	// end inline asm
	mul.f32 	%f1053, %f1010, %f1784;
	sub.f32 	%f1054, %f1052, %f1053;
	// begin inline asm
	{  cvt.f32.f16 %f1011, %rs326;}

	// end inline asm
	mul.f32 	%f1055, %f1011, %f1783;
	sub.f32 	%f1056, %f1054, %f1055;
	// begin inline asm
	{  cvt.f32.f16 %f1012, %rs327;}

	// end inline asm
	mul.f32 	%f1057, %f1012, %f1782;
	sub.f32 	%f1781, %f1056, %f1057;
	setp.eq.s32 	%p170, %r621, 24;
	@%p170 bra 	$L__BB1_155;
	ld.param.u32 	%r622, [_Z24A12_trsm_kernel_half_optILi32EEvP6__halfiiiii_param_5];
	ld.shared.v4.b32 	{%r211, %r212, %r213, %r214}, [shmem_h+1536];
	mov.b32 	{%rs334, %rs335}, %r214;
	mov.b32 	{%rs332, %rs333}, %r213;
	mov.b32 	{%rs330, %rs331}, %r212;
	mov.b32 	{%rs328, %rs329}, %r211;
	// begin inline asm
	{  cvt.f32.f16 %f1058, %rs328;}

	// end inline asm
	mul.f32 	%f1082, %f1058, %f1742;
	sub.f32 	%f1083, %f1780, %f1082;
	// begin inline asm
	{  cvt.f32.f16 %f1059, %rs329;}

	// end inline asm
	mul.f32 	%f1084, %f1059, %f1803;
	sub.f32 	%f1085, %f1083, %f1084;
	// begin inline asm
	{  cvt.f32.f16 %f1060, %rs330;}

	// end inline asm
	mul.f32 	%f1086, %f1060, %f1802;
	sub.f32 	%f1087, %f1085, %f1086;
	// begin inline asm
	{  cvt.f32.f16 %f1061, %rs331;}

	// end inline asm
	mul.f32 	%f1088, %f1061, %f1801;
	sub.f32 	%f1089, %f1087, %f1088;
	// begin inline asm
	{  cvt.f32.f16 %f1062, %rs332;}

	// end inline asm
	mul.f32 	%f1090, %f1062, %f1800;
	sub.f32 	%f1091, %f1089, %f1090;
	// begin inline asm
	{  cvt.f32.f16 %f1063, %rs333;}

	// end inline asm
	mul.f32 	%f1092, %f1063, %f1799;
	sub.f32 	%f1093, %f1091, %f1092;
	// begin inline asm
	{  cvt.f32.f16 %f1064, %rs334;}

	// end inline asm
	mul.f32 	%f1094, %f1064, %f1798;
	sub.f32 	%f1095, %f1093, %f1094;
	// begin inline asm
	{  cvt.f32.f16 %f1065, %rs335;}

	// end inline asm
	mul.f32 	%f1096, %f1065, %f1797;
	sub.f32 	%f1097, %f1095, %f1096;
	ld.shared.v4.b32 	{%r215, %r216, %r217, %r218}, [shmem_h+1552];
	mov.b32 	{%rs342, %rs343}, %r218;
	mov.b32 	{%rs340, %rs341}, %r217;
	mov.b32 	{%rs338, %rs339}, %r216;
	mov.b32 	{%rs336, %rs337}, %r215;
	// begin inline asm
	{  cvt.f32.f16 %f1066, %rs336;}

	// end inline asm
	mul.f32 	%f1098, %f1066, %f1796;
	sub.f32 	%f1099, %f1097, %f1098;
	// begin inline asm
	{  cvt.f32.f16 %f1067, %rs337;}

	// end inline asm
	mul.f32 	%f1100, %f1067, %f1795;
	sub.f32 	%f1101, %f1099, %f1100;
	// begin inline asm
	{  cvt.f32.f16 %f1068, %rs338;}

	// end inline asm
	mul.f32 	%f1102, %f1068, %f1794;
	sub.f32 	%f1103, %f1101, %f1102;
	// begin inline asm
	{  cvt.f32.f16 %f1069, %rs339;}

	// end inline asm
	mul.f32 	%f1104, %f1069, %f1793;
	sub.f32 	%f1105, %f1103, %f1104;
	// begin inline asm
	{  cvt.f32.f16 %f1070, %rs340;}

	// end inline asm
	mul.f32 	%f1106, %f1070, %f1792;
	sub.f32 	%f1107, %f1105, %f1106;
	// begin inline asm
	{  cvt.f32.f16 %f1071, %rs341;}

	// end inline asm
	mul.f32 	%f1108, %f1071, %f1791;
	sub.f32 	%f1109, %f1107, %f1108;
	// begin inline asm
	{  cvt.f32.f16 %f1072, %rs342;}

	// end inline asm
	mul.f32 	%f1110, %f1072, %f1790;
	sub.f32 	%f1111, %f1109, %f1110;
	// begin inline asm
	{  cvt.f32.f16 %f1073, %rs343;}

	// end inline asm
	mul.f32 	%f1112, %f1073, %f1789;
	sub.f32 	%f1113, %f1111, %f1112;
	ld.shared.v4.b32 	{%r219, %r220, %r221, %r222}, [shmem_h+1568];
	mov.b32 	{%rs350, %rs351}, %r222;
	mov.b32 	{%rs348, %rs349}, %r221;
	mov.b32 	{%rs346, %rs347}, %r220;
	mov.b32 	{%rs344, %rs345}, %r219;
	// begin inline asm
	{  cvt.f32.f16 %f1074, %rs344;}

	// end inline asm
	mul.f32 	%f1114, %f1074, %f1788;
	sub.f32 	%f1115, %f1113, %f1114;
	// begin inline asm
	{  cvt.f32.f16 %f1075, %rs345;}

	// end inline asm
	mul.f32 	%f1116, %f1075, %f1787;
	sub.f32 	%f1117, %f1115, %f1116;
	// begin inline asm
	{  cvt.f32.f16 %f1076, %rs346;}

	// end inline asm
	mul.f32 	%f1118, %f1076, %f1786;
	sub.f32 	%f1119, %f1117, %f1118;
	// begin inline asm
	{  cvt.f32.f16 %f1077, %rs347;}

	// end inline asm
	mul.f32 	%f1120, %f1077, %f1785;
	sub.f32 	%f1121, %f1119, %f1120;
	// begin inline asm
	{  cvt.f32.f16 %f1078, %rs348;}

	// end inline asm
	mul.f32 	%f1122, %f1078, %f1784;
	sub.f32 	%f1123, %f1121, %f1122;
	// begin inline asm
	{  cvt.f32.f16 %f1079, %rs349;}

	// end inline asm
	mul.f32 	%f1124, %f1079, %f1783;
	sub.f32 	%f1125, %f1123, %f1124;
	// begin inline asm
	{  cvt.f32.f16 %f1080, %rs350;}

	// end inline asm
	mul.f32 	%f1126, %f1080, %f1782;
	sub.f32 	%f1127, %f1125, %f1126;
	// begin inline asm
	{  cvt.f32.f16 %f1081, %rs351;}

	// end inline asm
	mul.f32 	%f1128, %f1081, %f1781;
	sub.f32 	%f1780, %f1127, %f1128;
	setp.eq.s32 	%p171, %r622, 25;
	@%p171 bra 	$L__BB1_155;
	ld.param.u32 	%r623, [_Z24A12_trsm_kernel_half_optILi32EEvP6__halfiiiii_param_5];
	ld.shared.v4.b32 	{%r223, %r224, %r225, %r226}, [shmem_h+1600];
	mov.b32 	{%rs358, %rs359}, %r226;
	mov.b32 	{%rs356, %rs357}, %r225;
	mov.b32 	{%rs354, %rs355}, %r224;
	mov.b32 	{%rs352, %rs353}, %r223;
	// begin inline asm
	{  cvt.f32.f16 %f1129, %rs352;}

	// end inline asm
	mul.f32 	%f1154, %f1129, %f1742;
	sub.f32 	%f1155, %f1779, %f1154;
	// begin inline asm
	{  cvt.f32.f16 %f1130, %rs353;}

	// end inline asm
	mul.f32 	%f1156, %f1130, %f1803;
	sub.f32 	%f1157, %f1155, %f1156;
	// begin inline asm
	{  cvt.f32.f16 %f1131, %rs354;}

	// end inline asm
	mul.f32 	%f1158, %f1131, %f1802;
	sub.f32 	%f1159, %f1157, %f1158;
	// begin inline asm
	{  cvt.f32.f16 %f1132, %rs355;}

	// end inline asm
	mul.f32 	%f1160, %f1132, %f1801;
	sub.f32 	%f1161, %f1159, %f1160;
	// begin inline asm
	{  cvt.f32.f16 %f1133, %rs356;}

	// end inline asm
	mul.f32 	%f1162, %f1133, %f1800;
	sub.f32 	%f1163, %f1161, %f1162;
	// begin inline asm
	{  cvt.f32.f16 %f1134, %rs357;}

	// end inline asm
	mul.f32 	%f1164, %f1134, %f1799;
	sub.f32 	%f1165, %f1163, %f1164;
	// begin inline asm
	{  cvt.f32.f16 %f1135, %rs358;}

	// end inline asm
	mul.f32 	%f1166, %f1135, %f1798;
	sub.f32 	%f1167, %f1165, %f1166;
	// begin inline asm
	{  cvt.f32.f16 %f1136, %rs359;}

	// end inline asm
	mul.f32 	%f1168, %f1136, %f1797;
	sub.f32 	%f1169, %f1167, %f1168;
	ld.shared.v4.b32 	{%r227, %r228, %r229, %r230}, [shmem_h+1616];
	mov.b32 	{%rs366, %rs367}, %r230;
	mov.b32 	{%rs364, %rs365}, %r229;
	mov.b32 	{%rs362, %rs363}, %r228;
	mov.b32 	{%rs360, %rs361}, %r227;
	// begin inline asm
	{  cvt.f32.f16 %f1137, %rs360;}

	// end inline asm
	mul.f32 	%f1170, %f1137, %f1796;
	sub.f32 	%f1171, %f1169, %f1170;
	// begin inline asm
	{  cvt.f32.f16 %f1138, %rs361;}

	// end inline asm
	mul.f32 	%f1172, %f1138, %f1795;
	sub.f32 	%f1173, %f1171, %f1172;
	// begin inline asm
	{  cvt.f32.f16 %f1139, %rs362;}

	// end inline asm
	mul.f32 	%f1174, %f1139, %f1794;
	sub.f32 	%f1175, %f1173, %f1174;
	// begin inline asm
	{  cvt.f32.f16 %f1140, %rs363;}

	// end inline asm
	mul.f32 	%f1176, %f1140, %f1793;
	sub.f32 	%f1177, %f1175, %f1176;
	// begin inline asm
	{  cvt.f32.f16 %f1141, %rs364;}

	// end inline asm
	mul.f32 	%f1178, %f1141, %f1792;
	sub.f32 	%f1179, %f1177, %f1178;
	// begin inline asm
	{  cvt.f32.f16 %f1142, %rs365;}

	// end inline asm
	mul.f32 	%f1180, %f1142, %f1791;
	sub.f32 	%f1181, %f1179, %f1180;
	// begin inline asm
	{  cvt.f32.f16 %f1143, %rs366;}

	// end inline asm
	mul.f32 	%f1182, %f1143, %f1790;
	sub.f32 	%f1183, %f1181, %f1182;
	// begin inline asm
	{  cvt.f32.f16 %f1144, %rs367;}

	// end inline asm
	mul.f32 	%f1184, %f1144, %f1789;
	sub.f32 	%f1185, %f1183, %f1184;
	ld.shared.v4.b32 	{%r231, %r232, %r233, %r234}, [shmem_h+1632];
	mov.b32 	{%rs374, %rs375}, %r234;
	mov.b32 	{%rs372, %rs373}, %r233;
	mov.b32 	{%rs370, %rs371}, %r232;
	mov.b32 	{%rs368, %rs369}, %r231;
	// begin inline asm
	{  cvt.f32.f16 %f1145, %rs368;}

	// end inline asm
	mul.f32 	%f1186, %f1145, %f1788;
	sub.f32 	%f1187, %f1185, %f1186;
	// begin inline asm
	{  cvt.f32.f16 %f1146, %rs369;}

	// end inline asm
	mul.f32 	%f1188, %f1146, %f1787;
	sub.f32 	%f1189, %f1187, %f1188;
	// begin inline asm
	{  cvt.f32.f16 %f1147, %rs370;}

	// end inline asm
	mul.f32 	%f1190, %f1147, %f1786;
	sub.f32 	%f1191, %f1189, %f1190;
	// begin inline asm
	{  cvt.f32.f16 %f1148, %rs371;}

	// end inline asm
	mul.f32 	%f1192, %f1148, %f1785;
	sub.f32 	%f1193, %f1191, %f1192;
	// begin inline asm
	{  cvt.f32.f16 %f1149, %rs372;}

	// end inline asm
	mul.f32 	%f1194, %f1149, %f1784;
	sub.f32 	%f1195, %f1193, %f1194;
	// begin inline asm
	{  cvt.f32.f16 %f1150, %rs373;}

	// end inline asm
	mul.f32 	%f1196, %f1150, %f1783;
	sub.f32 	%f1197, %f1195, %f1196;
	// begin inline asm
	{  cvt.f32.f16 %f1151, %rs374;}

	// end inline asm
	mul.f32 	%f1198, %f1151, %f1782;
	sub.f32 	%f1199, %f1197, %f1198;
	// begin inline asm
	{  cvt.f32.f16 %f1152, %rs375;}

	// end inline asm
	mul.f32 	%f1200, %f1152, %f1781;
	sub.f32 	%f1201, %f1199, %f1200;
	ld.shared.u16 	%rs376, [shmem_h+1648];
	// begin inline asm
	{  cvt.f32.f16 %f1153, %rs376;}

	// end inline asm
	mul.f32 	%f1202, %f1153, %f1780;
	sub.f32 	%f1779, %f1201, %f1202;
	setp.eq.s32 	%p172, %r623, 26;
	@%p172 bra 	$L__BB1_155;
	ld.param.u32 	%r624, [_Z24A12_trsm_kernel_half_optILi32EEvP6__halfiiiii_param_5];
	ld.shared.v4.b32 	{%r235, %r236, %r237, %r238}, [shmem_h+1664];
	mov.b32 	{%rs383, %rs384}, %r238;
	mov.b32 	{%rs381, %rs382}, %r237;
	mov.b32 	{%rs379, %rs380}, %r236;
	mov.b32 	{%rs377, %rs378}, %r235;
	// begin inline asm
	{  cvt.f32.f16 %f1203, %rs377;}

	// end inline asm
	mul.f32 	%f1229, %f1203, %f1742;
	sub.f32 	%f1230, %f1778, %f1229;
	// begin inline asm
	{  cvt.f32.f16 %f1204, %rs378;}

	// end inline asm
	mul.f32 	%f1231, %f1204, %f1803;
	sub.f32 	%f1232, %f1230, %f1231;
	// begin inline asm
	{  cvt.f32.f16 %f1205, %rs379;}

	// end inline asm
	mul.f32 	%f1233, %f1205, %f1802;
	sub.f32 	%f1234, %f1232, %f1233;
	// begin inline asm
	{  cvt.f32.f16 %f1206, %rs380;}

	// end inline asm
	mul.f32 	%f1235, %f1206, %f1801;
	sub.f32 	%f1236, %f1234, %f1235;
	// begin inline asm
	{  cvt.f32.f16 %f1207, %rs381;}

	// end inline asm
	mul.f32 	%f1237, %f1207, %f1800;
	sub.f32 	%f1238, %f1236, %f1237;
	// begin inline asm
	{  cvt.f32.f16 %f1208, %rs382;}

	// end inline asm
	mul.f32 	%f1239, %f1208, %f1799;
	sub.f32 	%f1240, %f1238, %f1239;
	// begin inline asm
	{  cvt.f32.f16 %f1209, %rs383;}

	// end inline asm
	mul.f32 	%f1241, %f1209, %f1798;
	sub.f32 	%f1242, %f1240, %f1241;
	// begin inline asm
	{  cvt.f32.f16 %f1210, %rs384;}

	// end inline asm
	mul.f32 	%f1243, %f1210, %f1797;
	sub.f32 	%f1244, %f1242, %f1243;
	ld.shared.v4.b32 	{%r239, %r240, %r241, %r242}, [shmem_h+1680];
	mov.b32 	{%rs391, %rs392}, %r242;
	mov.b32 	{%rs389, %rs390}, %r241;
	mov.b32 	{%rs387, %rs388}, %r240;
	mov.b32 	{%rs385, %rs386}, %r239;
	// begin inline asm
	{  cvt.f32.f16 %f1211, %rs385;}

	// end inline asm
	mul.f32 	%f1245, %f1211, %f1796;
	sub.f32 	%f1246, %f1244, %f1245;
	// begin inline asm
	{  cvt.f32.f16 %f1212, %rs386;}

	// end inline asm
	mul.f32 	%f1247, %f1212, %f1795;
	sub.f32 	%f1248, %f1246, %f1247;
	// begin inline asm
	{  cvt.f32.f16 %f1213, %rs387;}

	// end inline asm
	mul.f32 	%f1249, %f1213, %f1794;
	sub.f32 	%f1250, %f1248, %f1249;
	// begin inline asm
	{  cvt.f32.f16 %f1214, %rs388;}

	// end inline asm
	mul.f32 	%f1251, %f1214, %f1793;
	sub.f32 	%f1252, %f1250, %f1251;
	// begin inline asm
	{  cvt.f32.f16 %f1215, %rs389;}

	// end inline asm
	mul.f32 	%f1253, %f1215, %f1792;
	sub.f32 	%f1254, %f1252, %f1253;
	// begin inline asm
	{  cvt.f32.f16 %f1216, %rs390;}

	// end inline asm
	mul.f32 	%f1255, %f1216, %f1791;
	sub.f32 	%f1256, %f1254, %f1255;
	// begin inline asm
	{  cvt.f32.f16 %f1217, %rs391;}

	// end inline asm
	mul.f32 	%f1257, %f1217, %f1790;
	sub.f32 	%f1258, %f1256, %f1257;
	// begin inline asm
	{  cvt.f32.f16 %f1218, %rs392;}

	// end inline asm
	mul.f32 	%f1259, %f1218, %f1789;
	sub.f32 	%f1260, %f1258, %f1259;
	ld.shared.v4.b32 	{%r243, %r244, %r245, %r246}, [shmem_h+1696];
	mov.b32 	{%rs399, %rs400}, %r246;
	mov.b32 	{%rs397, %rs398}, %r245;
	mov.b32 	{%rs395, %rs396}, %r244;
	mov.b32 	{%rs393, %rs394}, %r243;
	// begin inline asm
	{  cvt.f32.f16 %f1219, %rs393;}

	// end inline asm
	mul.f32 	%f1261, %f1219, %f1788;
	sub.f32 	%f1262, %f1260, %f1261;
	// begin inline asm
	{  cvt.f32.f16 %f1220, %rs394;}

	// end inline asm
	mul.f32 	%f1263, %f1220, %f1787;
	sub.f32 	%f1264, %f1262, %f1263;
	// begin inline asm
	{  cvt.f32.f16 %f1221, %rs395;}

	// end inline asm
	mul.f32 	%f1265, %f1221, %f1786;
	sub.f32 	%f1266, %f1264, %f1265;
	// begin inline asm
	{  cvt.f32.f16 %f1222, %rs396;}

	// end inline asm
	mul.f32 	%f1267, %f1222, %f1785;
	sub.f32 	%f1268, %f1266, %f1267;
	// begin inline asm
	{  cvt.f32.f16 %f1223, %rs397;}

	// end inline asm
	mul.f32 	%f1269, %f1223, %f1784;
	sub.f32 	%f1270, %f1268, %f1269;
	// begin inline asm
	{  cvt.f32.f16 %f1224, %rs398;}

	// end inline asm
	mul.f32 	%f1271, %f1224, %f1783;
	sub.f32 	%f1272, %f1270, %f1271;
	// begin inline asm
	{  cvt.f32.f16 %f1225, %rs399;}

	// end inline asm
	mul.f32 	%f1273, %f1225, %f1782;
	sub.f32 	%f1274, %f1272, %f1273;
	// begin inline asm
	{  cvt.f32.f16 %f1226, %rs400;}

	// end inline asm
	mul.f32 	%f1275, %f1226, %f1781;
	sub.f32 	%f1276, %f1274, %f1275;
	ld.shared.u32 	%r247, [shmem_h+1712];
	mov.b32 	{%rs401, %rs402}, %r247;
	// begin inline asm
	{  cvt.f32.f16 %f1227, %rs401;}

	// end inline asm
	mul.f32 	%f1277, %f1227, %f1780;
	sub.f32 	%f1278, %f1276, %f1277;
	// begin inline asm
	{  cvt.f32.f16 %f1228, %rs402;}

	// end inline asm
	mul.f32 	%f1279, %f1228, %f1779;
	sub.f32 	%f1778, %f1278, %f1279;
	setp.eq.s32 	%p173, %r624, 27;
	@%p173 bra 	$L__BB1_155;
	ld.param.u32 	%r625, [_Z24A12_trsm_kernel_half_optILi32EEvP6__halfiiiii_param_5];
	ld.shared.v4.b32 	{%r248, %r249, %r250, %r251}, [shmem_h+1728];
	mov.b32 	{%rs409, %rs410}, %r251;
	mov.b32 	{%rs407, %rs408}, %r250;
	mov.b32 	{%rs405, %rs406}, %r249;
	mov.b32 	{%rs403, %rs404}, %r248;
	// begin inline asm
	{  cvt.f32.f16 %f1280, %rs403;}

	// end inline asm
	mul.f32 	%f1307, %f1280, %f1742;
	sub.f32 	%f1308, %f1777, %f1307;
	// begin inline asm
	{  cvt.f32.f16 %f1281, %rs404;}

	// end inline asm
	mul.f32 	%f1309, %f1281, %f1803;
	sub.f32 	%f1310, %f1308, %f1309;
	// begin inline asm
	{  cvt.f32.f16 %f1282, %rs405;}

	// end inline asm
	mul.f32 	%f1311, %f1282, %f1802;
	sub.f32 	%f1312, %f1310, %f1311;
	// begin inline asm
	{  cvt.f32.f16 %f1283, %rs406;}

	// end inline asm
	mul.f32 	%f1313, %f1283, %f1801;
	sub.f32 	%f1314, %f1312, %f1313;
	// begin inline asm
	{  cvt.f32.f16 %f1284, %rs407;}

	// end inline asm
	mul.f32 	%f1315, %f1284, %f1800;
	sub.f32 	%f1316, %f1314, %f1315;
	// begin inline asm
	{  cvt.f32.f16 %f1285, %rs408;}

	// end inline asm
	mul.f32 	%f1317, %f1285, %f1799;
	sub.f32 	%f1318, %f1316, %f1317;
	// begin inline asm
	{  cvt.f32.f16 %f1286, %rs409;}

	// end inline asm
	mul.f32 	%f1319, %f1286, %f1798;
	sub.f32 	%f1320, %f1318, %f1319;
	// begin inline asm
	{  cvt.f32.f16 %f1287, %rs410;}

	// end inline asm
	mul.f32 	%f1321, %f1287, %f1797;
	sub.f32 	%f1322, %f1320, %f1321;
	ld.shared.v4.b32 	{%r252, %r253, %r254, %r255}, [shmem_h+1744];
	mov.b32 	{%rs417, %rs418}, %r255;
	mov.b32 	{%rs415, %rs416}, %r254;
	mov.b32 	{%rs413, %rs414}, %r253;
	mov.b32 	{%rs411, %rs412}, %r252;
	// begin inline asm
	{  cvt.f32.f16 %f1288, %rs411;}

	// end inline asm
	mul.f32 	%f1323, %f1288, %f1796;
	sub.f32 	%f1324, %f1322, %f1323;
	// begin inline asm
	{  cvt.f32.f16 %f1289, %rs412;}

	// end inline asm
	mul.f32 	%f1325, %f1289, %f1795;
	sub.f32 	%f1326, %f1324, %f1325;
	// begin inline asm
	{  cvt.f32.f16 %f1290, %rs413;}

	// end inline asm
	mul.f32 	%f1327, %f1290, %f1794;
	sub.f32 	%f1328, %f1326, %f1327;
	// begin inline asm
	{  cvt.f32.f16 %f1291, %rs414;}

	// end inline asm
	mul.f32 	%f1329, %f1291, %f1793;
	sub.f32 	%f1330, %f1328, %f1329;
	// begin inline asm
	{  cvt.f32.f16 %f1292, %rs415;}

	// end inline asm
	mul.f32 	%f1331, %f1292, %f1792;
	sub.f32 	%f1332, %f1330, %f1331;
	// begin inline asm
	{  cvt.f32.f16 %f1293, %rs416;}

	// end inline asm
	mul.f32 	%f1333, %f1293, %f1791;
	sub.f32 	%f1334, %f1332, %f1333;
	// begin inline asm
	{  cvt.f32.f16 %f1294, %rs417;}

	// end inline asm
	mul.f32 	%f1335, %f1294, %f1790;
	sub.f32 	%f1336, %f1334, %f1335;
	// begin inline asm
	{  cvt.f32.f16 %f1295, %rs418;}

	// end inline asm
	mul.f32 	%f1337, %f1295, %f1789;
	sub.f32 	%f1338, %f1336, %f1337;
	ld.shared.v4.b32 	{%r256, %r257, %r258, %r259}, [shmem_h+1760];
	mov.b32 	{%rs425, %rs426}, %r259;
	mov.b32 	{%rs423, %rs424}, %r258;
	mov.b32 	{%rs421, %rs422}, %r257;
	mov.b32 	{%rs419, %rs420}, %r256;
	// begin inline asm
	{  cvt.f32.f16 %f1296, %rs419;}

	// end inline asm
	mul.f32 	%f1339, %f1296, %f1788;
	sub.f32 	%f1340, %f1338, %f1339;
	// begin inline asm
	{  cvt.f32.f16 %f1297, %rs420;}

	// end inline asm
	mul.f32 	%f1341, %f1297, %f1787;
	sub.f32 	%f1342, %f1340, %f1341;
	// begin inline asm
	{  cvt.f32.f16 %f1298, %rs421;}

	// end inline asm
	mul.f32 	%f1343, %f1298, %f1786;
	sub.f32 	%f1344, %f1342, %f1343;
	// begin inline asm
	{  cvt.f32.f16 %f1299, %rs422;}

	// end inline asm
	mul.f32 	%f1345, %f1299, %f1785;
	sub.f32 	%f1346, %f1344, %f1345;
	// begin inline asm
	{  cvt.f32.f16 %f1300, %rs423;}

	// end inline asm
	mul.f32 	%f1347, %f1300, %f1784;
	sub.f32 	%f1348, %f1346, %f1347;
	// begin inline asm
	{  cvt.f32.f16 %f1301, %rs424;}

	// end inline asm
	mul.f32 	%f1349, %f1301, %f1783;
	sub.f32 	%f1350, %f1348, %f1349;
	// begin inline asm
	{  cvt.f32.f16 %f1302, %rs425;}

	// end inline asm
	mul.f32 	%f1351, %f1302, %f1782;
	sub.f32 	%f1352, %f1350, %f1351;
	// begin inline asm
	{  cvt.f32.f16 %f1303, %rs426;}

	// end inline asm
	mul.f32 	%f1353, %f1303, %f1781;
	sub.f32 	%f1354, %f1352, %f1353;
	.pragma "used_bytes_mask 63";
	ld.shared.v4.u16 	{%rs427, %rs428, %rs429, %rs430}, [shmem_h+1776];
	// begin inline asm
	{  cvt.f32.f16 %f1304, %rs427;}

	// end inline asm
	mul.f32 	%f1355, %f1304, %f1780;
	sub.f32 	%f1356, %f1354, %f1355;
	// begin inline asm
	{  cvt.f32.f16 %f1305, %rs428;}

	// end inline asm
	mul.f32 	%f1357, %f1305, %f1779;
	sub.f32 	%f1358, %f1356, %f1357;
	// begin inline asm
	{  cvt.f32.f16 %f1306, %rs429;}

	// end inline asm
	mul.f32 	%f1359, %f1306, %f1778;
	sub.f32 	%f1777, %f1358, %f1359;
	setp.eq.s32 	%p174, %r625, 28;
	@%p174 bra 	$L__BB1_155;
	ld.param.u32 	%r626, [_Z24A12_trsm_kernel_half_optILi32EEvP6__halfiiiii_param_5];
	ld.shared.v4.b32 	{%r260, %r261, %r262, %r263}, [shmem_h+1792];
	mov.b32 	{%rs437, %rs438}, %r263;
	mov.b32 	{%rs435, %rs436}, %r262;
	mov.b32 	{%rs433, %rs434}, %r261;
	mov.b32 	{%rs431, %rs432}, %r260;
	// begin inline asm
	{  cvt.f32.f16 %f1360, %rs431;}

	// end inline asm
	mul.f32 	%f1388, %f1360, %f1742;
	sub.f32 	%f1389, %f1776, %f1388;
	// begin inline asm
	{  cvt.f32.f16 %f1361, %rs432;}

	// end inline asm
	mul.f32 	%f1390, %f1361, %f1803;
	sub.f32 	%f1391, %f1389, %f1390;
	// begin inline asm
	{  cvt.f32.f16 %f1362, %rs433;}

	// end inline asm
	mul.f32 	%f1392, %f1362, %f1802;
	sub.f32 	%f1393, %f1391, %f1392;
	// begin inline asm
	{  cvt.f32.f16 %f1363, %rs434;}

	// end inline asm
	mul.f32 	%f1394, %f1363, %f1801;
	sub.f32 	%f1395, %f1393, %f1394;
	// begin inline asm
	{  cvt.f32.f16 %f1364, %rs435;}

	// end inline asm
	mul.f32 	%f1396, %f1364, %f1800;
	sub.f32 	%f1397, %f1395, %f1396;
	// begin inline asm
	{  cvt.f32.f16 %f1365, %rs436;}

	// end inline asm
	mul.f32 	%f1398, %f1365, %f1799;
	sub.f32 	%f1399, %f1397, %f1398;
	// begin inline asm
	{  cvt.f32.f16 %f1366, %rs437;}

	// end inline asm
	mul.f32 	%f1400, %f1366, %f1798;
	sub.f32 	%f1401, %f1399, %f1400;
	// begin inline asm
	{  cvt.f32.f16 %f1367, %rs438;}

	// end inline asm
	mul.f32 	%f1402, %f1367, %f1797;
	sub.f32 	%f1403, %f1401, %f1402;
	ld.shared.v4.b32 	{%r264, %r265, %r266, %r267}, [shmem_h+1808];
	mov.b32 	{%rs445, %rs446}, %r267;
	mov.b32 	{%rs443, %rs444}, %r266;
	mov.b32 	{%rs441, %rs442}, %r265;
	mov.b32 	{%rs439, %rs440}, %r264;
	// begin inline asm
	{  cvt.f32.f16 %f1368, %rs439;}

	// end inline asm
	mul.f32 	%f1404, %f1368, %f1796;
	sub.f32 	%f1405, %f1403, %f1404;
	// begin inline asm
	{  cvt.f32.f16 %f1369, %rs440;}

	// end inline asm
	mul.f32 	%f1406, %f1369, %f1795;
	sub.f32 	%f1407, %f1405, %f1406;
	// begin inline asm
	{  cvt.f32.f16 %f1370, %rs441;}

	// end inline asm
	mul.f32 	%f1408, %f1370, %f1794;
	sub.f32 	%f1409, %f1407, %f1408;
	// begin inline asm
	{  cvt.f32.f16 %f1371, %rs442;}

	// end inline asm
	mul.f32 	%f1410, %f1371, %f1793;
	sub.f32 	%f1411, %f1409, %f1410;
	// begin inline asm
	{  cvt.f32.f16 %f1372, %rs443;}

	// end inline asm
	mul.f32 	%f1412, %f1372, %f1792;
	sub.f32 	%f1413, %f1411, %f1412;
	// begin inline asm
	{  cvt.f32.f16 %f1373, %rs444;}

	// end inline asm
	mul.f32 	%f1414, %f1373, %f1791;
	sub.f32 	%f1415, %f1413, %f1414;
	// begin inline asm
	{  cvt.f32.f16 %f1374, %rs445;}

	// end inline asm
	mul.f32 	%f1416, %f1374, %f1790;
	sub.f32 	%f1417, %f1415, %f1416;
	// begin inline asm
	{  cvt.f32.f16 %f1375, %rs446;}

	// end inline asm
	mul.f32 	%f1418, %f1375, %f1789;
	sub.f32 	%f1419, %f1417, %f1418;
	ld.shared.v4.b32 	{%r268, %r269, %r270, %r271}, [shmem_h+1824];
	mov.b32 	{%rs453, %rs454}, %r271;
	mov.b32 	{%rs451, %rs452}, %r270;
	mov.b32 	{%rs449, %rs450}, %r269;
	mov.b32 	{%rs447, %rs448}, %r268;
	// begin inline asm
	{  cvt.f32.f16 %f1376, %rs447;}

	// end inline asm
	mul.f32 	%f1420, %f1376, %f1788;
	sub.f32 	%f1421, %f1419, %f1420;
	// begin inline asm
	{  cvt.f32.f16 %f1377, %rs448;}

	// end inline asm
	mul.f32 	%f1422, %f1377, %f1787;
	sub.f32 	%f1423, %f1421, %f1422;
	// begin inline asm
	{  cvt.f32.f16 %f1378, %rs449;}

	// end inline asm
	mul.f32 	%f1424, %f1378, %f1786;
	sub.f32 	%f1425, %f1423, %f1424;
	// begin inline asm
	{  cvt.f32.f16 %f1379, %rs450;}

	// end inline asm
	mul.f32 	%f1426, %f1379, %f1785;
	sub.f32 	%f1427, %f1425, %f1426;
	// begin inline asm
	{  cvt.f32.f16 %f1380, %rs451;}

	// end inline asm
	mul.f32 	%f1428, %f1380, %f1784;
	sub.f32 	%f1429, %f1427, %f1428;
	// begin inline asm
	{  cvt.f32.f16 %f1381, %rs452;}

	// end inline asm
	mul.f32 	%f1430, %f1381, %f1783;
	sub.f32 	%f1431, %f1429, %f1430;
	// begin inline asm
	{  cvt.f32.f16 %f1382, %rs453;}

	// end inline asm
	mul.f32 	%f1432, %f1382, %f1782;
	sub.f32 	%f1433, %f1431, %f1432;
	// begin inline asm
	{  cvt.f32.f16 %f1383, %rs454;}

	// end inline asm
	mul.f32 	%f1434, %f1383, %f1781;
	sub.f32 	%f1435, %f1433, %f1434;
	ld.shared.v4.u16 	{%rs455, %rs456, %rs457, %rs458}, [shmem_h+1840];
	// begin inline asm
	{  cvt.f32.f16 %f1384, %rs455;}

	// end inline asm
	mul.f32 	%f1436, %f1384, %f1780;
	sub.f32 	%f1437, %f1435, %f1436;
	// begin inline asm
	{  cvt.f32.f16 %f1385, %rs456;}

	// end inline asm
	mul.f32 	%f1438, %f1385, %f1779;
	sub.f32 	%f1439, %f1437, %f1438;
	// begin inline asm
	{  cvt.f32.f16 %f1386, %rs457;}

	// end inline asm
	mul.f32 	%f1440, %f1386, %f1778;
	sub.f32 	%f1441, %f1439, %f1440;
	// begin inline asm
	{  cvt.f32.f16 %f1387, %rs458;}

	// end inline asm
	mul.f32 	%f1442, %f1387, %f1777;
	sub.f32 	%f1776, %f1441, %f1442;
	setp.eq.s32 	%p175, %r626, 29;
	@%p175 bra 	$L__BB1_155;
	ld.param.u32 	%r627, [_Z24A12_trsm_kernel_half_optILi32EEvP6__halfiiiii_param_5];
	ld.shared.v4.b32 	{%r272, %r273, %r274, %r275}, [shmem_h+1856];
	mov.b32 	{%rs465, %rs466}, %r275;
	mov.b32 	{%rs463, %rs464}, %r274;
	mov.b32 	{%rs461, %rs462}, %r273;
	mov.b32 	{%rs459, %rs460}, %r272;
	// begin inline asm
	{  cvt.f32.f16 %f1443, %rs459;}

	// end inline asm
	mul.f32 	%f1472, %f1443, %f1742;
	sub.f32 	%f1473, %f1775, %f1472;
	// begin inline asm
	{  cvt.f32.f16 %f1444, %rs460;}

	// end inline asm
	mul.f32 	%f1474, %f1444, %f1803;
	sub.f32 	%f1475, %f1473, %f1474;
	// begin inline asm
	{  cvt.f32.f16 %f1445, %rs461;}

	// end inline asm
	mul.f32 	%f1476, %f1445, %f1802;
	sub.f32 	%f1477, %f1475, %f1476;
	// begin inline asm
	{  cvt.f32.f16 %f1446, %rs462;}

	// end inline asm
	mul.f32 	%f1478, %f1446, %f1801;
	sub.f32 	%f1479, %f1477, %f1478;
	// begin inline asm
	{  cvt.f32.f16 %f1447, %rs463;}

	// end inline asm
	mul.f32 	%f1480, %f1447, %f1800;
	sub.f32 	%f1481, %f1479, %f1480;
	// begin inline asm
	{  cvt.f32.f16 %f1448, %rs464;}

	// end inline asm
	mul.f32 	%f1482, %f1448, %f1799;
	sub.f32 	%f1483, %f1481, %f1482;
	// begin inline asm
	{  cvt.f32.f16 %f1449, %rs465;}

	// end inline asm
	mul.f32 	%f1484, %f1449, %f1798;
	sub.f32 	%f1485, %f1483, %f1484;
	// begin inline asm
	{  cvt.f32.f16 %f1450, %rs466;}

	// end inline asm
	mul.f32 	%f1486, %f1450, %f1797;
	sub.f32 	%f1487, %f1485, %f1486;
	ld.shared.v4.b32 	{%r276, %r277, %r278, %r279}, [shmem_h+1872];
	mov.b32 	{%rs473, %rs474}, %r279;
	mov.b32 	{%rs471, %rs472}, %r278;
	mov.b32 	{%rs469, %rs470}, %r277;
	mov.b32 	{%rs467, %rs468}, %r276;
	// begin inline asm
	{  cvt.f32.f16 %f1451, %rs467;}

	// end inline asm
	mul.f32 	%f1488, %f1451, %f1796;
	sub.f32 	%f1489, %f1487, %f1488;
	// begin inline asm
	{  cvt.f32.f16 %f1452, %rs468;}

	// end inline asm
	mul.f32 	%f1490, %f1452, %f1795;
	sub.f32 	%f1491, %f1489, %f1490;
	// begin inline asm
	{  cvt.f32.f16 %f1453, %rs469;}

	// end inline asm
	mul.f32 	%f1492, %f1453, %f1794;
	sub.f32 	%f1493, %f1491, %f1492;
	// begin inline asm
	{  cvt.f32.f16 %f1454, %rs470;}

	// end inline asm
	mul.f32 	%f1494, %f1454, %f1793;
	sub.f32 	%f1495, %f1493, %f1494;
	// begin inline asm
	{  cvt.f32.f16 %f1455, %rs471;}

	// end inline asm
	mul.f32 	%f1496, %f1455, %f1792;
	sub.f32 	%f1497, %f1495, %f1496;
	// begin inline asm
	{  cvt.f32.f16 %f1456, %rs472;}

	// end inline asm
	mul.f32 	%f1498, %f1456, %f1791;
	sub.f32 	%f1499, %f1497, %f1498;
	// begin inline asm
	{  cvt.f32.f16 %f1457, %rs473;}

	// end inline asm
	mul.f32 	%f1500, %f1457, %f1790;
	sub.f32 	%f1501, %f1499, %f1500;
	// begin inline asm
	{  cvt.f32.f16 %f1458, %rs474;}

	// end inline asm
	mul.f32 	%f1502, %f1458, %f1789;
	sub.f32 	%f1503, %f1501, %f1502;
	ld.shared.v4.b32 	{%r280, %r281, %r282, %r283}, [shmem_h+1888];
	mov.b32 	{%rs481, %rs482}, %r283;
	mov.b32 	{%rs479, %rs480}, %r282;
	mov.b32 	{%rs477, %rs478}, %r281;
	mov.b32 	{%rs475, %rs476}, %r280;
	// begin inline asm
	{  cvt.f32.f16 %f1459, %rs475;}

	// end inline asm
	mul.f32 	%f1504, %f1459, %f1788;
	sub.f32 	%f1505, %f1503, %f1504;
	// begin inline asm
	{  cvt.f32.f16 %f1460, %rs476;}

	// end inline asm
	mul.f32 	%f1506, %f1460, %f1787;
	sub.f32 	%f1507, %f1505, %f1506;
	// begin inline asm
	{  cvt.f32.f16 %f1461, %rs477;}

	// end inline asm
	mul.f32 	%f1508, %f1461, %f1786;
	sub.f32 	%f1509, %f1507, %f1508;
	// begin inline asm
	{  cvt.f32.f16 %f1462, %rs478;}

	// end inline asm
	mul.f32 	%f1510, %f1462, %f1785;
	sub.f32 	%f1511, %f1509, %f1510;
	// begin inline asm
	{  cvt.f32.f16 %f1463, %rs479;}

	// end inline asm
	mul.f32 	%f1512, %f1463, %f1784;
	sub.f32 	%f1513, %f1511, %f1512;
	// begin inline asm
	{  cvt.f32.f16 %f1464, %rs480;}

	// end inline asm
	mul.f32 	%f1514, %f1464, %f1783;
	sub.f32 	%f1515, %f1513, %f1514;
	// begin inline asm
	{  cvt.f32.f16 %f1465, %rs481;}

	// end inline asm
	mul.f32 	%f1516, %f1465, %f1782;
	sub.f32 	%f1517, %f1515, %f1516;
	// begin inline asm
	{  cvt.f32.f16 %f1466, %rs482;}

	// end inline asm
	mul.f32 	%f1518, %f1466, %f1781;
	sub.f32 	%f1519, %f1517, %f1518;
	.pragma "used_bytes_mask 1023";
	ld.shared.v4.b32 	{%r284, %r285, %r286, %r287}, [shmem_h+1904];
	{ .reg .b16 tmp; mov.b32 {%rs487, tmp}, %r286; }
	mov.b32 	{%rs485, %rs486}, %r285;
	mov.b32 	{%rs483, %rs484}, %r284;
	// begin inline asm
	{  cvt.f32.f16 %f1467, %rs483;}

	// end inline asm
	mul.f32 	%f1520, %f1467, %f1780;
	sub.f32 	%f1521, %f1519, %f1520;
	// begin inline asm
	{  cvt.f32.f16 %f1468, %rs484;}

	// end inline asm
	mul.f32 	%f1522, %f1468, %f1779;
	sub.f32 	%f1523, %f1521, %f1522;
	// begin inline asm
	{  cvt.f32.f16 %f1469, %rs485;}

	// end inline asm
	mul.f32 	%f1524, %f1469, %f1778;
	sub.f32 	%f1525, %f1523, %f1524;
	// begin inline asm
	{  cvt.f32.f16 %f1470, %rs486;}

	// end inline asm
	mul.f32 	%f1526, %f1470, %f1777;
	sub.f32 	%f1527, %f1525, %f1526;
	// begin inline asm
	{  cvt.f32.f16 %f1471, %rs487;}

	// end inline asm
	mul.f32 	%f1528, %f1471, %f1776;
	sub.f32 	%f1775, %f1527, %f1528;
	setp.eq.s32 	%p176, %r627, 30;
	@%p176 bra 	$L__BB1_155;
	ld.param.u32 	%r628, [_Z24A12_trsm_kernel_half_optILi32EEvP6__halfiiiii_param_5];
	ld.shared.v4.b32 	{%r288, %r289, %r290, %r291}, [shmem_h+1920];
	mov.b32 	{%rs494, %rs495}, %r291;
	mov.b32 	{%rs492, %rs493}, %r290;
	mov.b32 	{%rs490, %rs491}, %r289;
	mov.b32 	{%rs488, %rs489}, %r288;
	// begin inline asm
	{  cvt.f32.f16 %f1529, %rs488;}

	// end inline asm
	mul.f32 	%f1559, %f1529, %f1742;
	sub.f32 	%f1560, %f1774, %f1559;
	// begin inline asm
	{  cvt.f32.f16 %f1530, %rs489;}

	// end inline asm
	mul.f32 	%f1561, %f1530, %f1803;
	sub.f32 	%f1562, %f1560, %f1561;
	// begin inline asm
	{  cvt.f32.f16 %f1531, %rs490;}

	// end inline asm
	mul.f32 	%f1563, %f1531, %f1802;
	sub.f32 	%f1564, %f1562, %f1563;
	// begin inline asm
	{  cvt.f32.f16 %f1532, %rs491;}

	// end inline asm
	mul.f32 	%f1565, %f1532, %f1801;
	sub.f32 	%f1566, %f1564, %f1565;
	// begin inline asm
	{  cvt.f32.f16 %f1533, %rs492;}

	// end inline asm
	mul.f32 	%f1567, %f1533, %f1800;
	sub.f32 	%f1568, %f1566, %f1567;
	// begin inline asm
	{  cvt.f32.f16 %f1534, %rs493;}

	// end inline asm
	mul.f32 	%f1569, %f1534, %f1799;
	sub.f32 	%f1570, %f1568, %f1569;
	// begin inline asm
	{  cvt.f32.f16 %f1535, %rs494;}

	// end inline asm
	mul.f32 	%f1571, %f1535, %f1798;
	sub.f32 	%f1572, %f1570, %f1571;
	// begin inline asm
	{  cvt.f32.f16 %f1536, %rs495;}

	// end inline asm
	mul.f32 	%f1573, %f1536, %f1797;
	sub.f32 	%f1574, %f1572, %f1573;
	ld.shared.v4.b32 	{%r292, %r293, %r294, %r295}, [shmem_h+1936];
	mov.b32 	{%rs502, %rs503}, %r295;
	mov.b32 	{%rs500, %rs501}, %r294;
	mov.b32 	{%rs498, %rs499}, %r293;
	mov.b32 	{%rs496, %rs497}, %r292;
	// begin inline asm
	{  cvt.f32.f16 %f1537, %rs496;}

	// end inline asm
	mul.f32 	%f1575, %f1537, %f1796;
	sub.f32 	%f1576, %f1574, %f1575;
	// begin inline asm
	{  cvt.f32.f16 %f1538, %rs497;}

	// end inline asm
	mul.f32 	%f1577, %f1538, %f1795;
	sub.f32 	%f1578, %f1576, %f1577;
	// begin inline asm
	{  cvt.f32.f16 %f1539, %rs498;}

	// end inline asm
	mul.f32 	%f1579, %f1539, %f1794;
	sub.f32 	%f1580, %f1578, %f1579;
	// begin inline asm
	{  cvt.f32.f16 %f1540, %rs499;}

	// end inline asm
	mul.f32 	%f1581, %f1540, %f1793;
	sub.f32 	%f1582, %f1580, %f1581;
	// begin inline asm
	{  cvt.f32.f16 %f1541, %rs500;}

	// end inline asm
	mul.f32 	%f1583, %f1541, %f1792;
	sub.f32 	%f1584, %f1582, %f1583;
	// begin inline asm
	{  cvt.f32.f16 %f1542, %rs501;}

	// end inline asm
	mul.f32 	%f1585, %f1542, %f1791;
	sub.f32 	%f1586, %f1584, %f1585;
	// begin inline asm
	{  cvt.f32.f16 %f1543, %rs502;}

	// end inline asm
	mul.f32 	%f1587, %f1543, %f1790;
	sub.f32 	%f1588, %f1586, %f1587;
	// begin inline asm
	{  cvt.f32.f16 %f1544, %rs503;}

	// end inline asm
	mul.f32 	%f1589, %f1544, %f1789;
	sub.f32 	%f1590, %f1588, %f1589;
	ld.shared.v4.b32 	{%r296, %r297, %r298, %r299}, [shmem_h+1952];
	mov.b32 	{%rs510, %rs511}, %r299;
	mov.b32 	{%rs508, %rs509}, %r298;
	mov.b32 	{%rs506, %rs507}, %r297;
	mov.b32 	{%rs504, %rs505}, %r296;
	// begin inline asm
	{  cvt.f32.f16 %f1545, %rs504;}

	// end inline asm
	mul.f32 	%f1591, %f1545, %f1788;
	sub.f32 	%f1592, %f1590, %f1591;
	// begin inline asm
	{  cvt.f32.f16 %f1546, %rs505;}

	// end inline asm
	mul.f32 	%f1593, %f1546, %f1787;
	sub.f32 	%f1594, %f1592, %f1593;
	// begin inline asm
	{  cvt.f32.f16 %f1547, %rs506;}

	// end inline asm
	mul.f32 	%f1595, %f1547, %f1786;
	sub.f32 	%f1596, %f1594, %f1595;
	// begin inline asm
	{  cvt.f32.f16 %f1548, %rs507;}

	// end inline asm
	mul.f32 	%f1597, %f1548, %f1785;
	sub.f32 	%f1598, %f1596, %f1597;
	// begin inline asm
	{  cvt.f32.f16 %f1549, %rs508;}

	// end inline asm
	mul.f32 	%f1599, %f1549, %f1784;
	sub.f32 	%f1600, %f1598, %f1599;
	// begin inline asm
	{  cvt.f32.f16 %f1550, %rs509;}

	// end inline asm
	mul.f32 	%f1601, %f1550, %f1783;
	sub.f32 	%f1602, %f1600, %f1601;
	// begin inline asm
	{  cvt.f32.f16 %f1551, %rs510;}

	// end inline asm
	mul.f32 	%f1603, %f1551, %f1782;
	sub.f32 	%f1604, %f1602, %f1603;
	// begin inline asm
	{  cvt.f32.f16 %f1552, %rs511;}

	// end inline asm
	mul.f32 	%f1605, %f1552, %f1781;
	sub.f32 	%f1606, %f1604, %f1605;
	ld.shared.v4.b32 	{%r300, %r301, %r302, %r303}, [shmem_h+1968];
	mov.b64 	%rd36, {%r302, %r304};
	{ .reg .b16 tmp; mov.b32 {%rs516, tmp}, %r302; }
	mov.b32 	{%rs514, %rs515}, %r301;
	mov.b32 	{%rs512, %rs513}, %r300;
	// begin inline asm
	{  cvt.f32.f16 %f1553, %rs512;}

	// end inline asm
	mul.f32 	%f1607, %f1553, %f1780;
	sub.f32 	%f1608, %f1606, %f1607;
	// begin inline asm
	{  cvt.f32.f16 %f1554, %rs513;}

	// end inline asm
	mul.f32 	%f1609, %f1554, %f1779;
	sub.f32 	%f1610, %f1608, %f1609;
	// begin inline asm
	{  cvt.f32.f16 %f1555, %rs514;}

	// end inline asm
	mul.f32 	%f1611, %f1555, %f1778;
	sub.f32 	%f1612, %f1610, %f1611;
	// begin inline asm
	{  cvt.f32.f16 %f1556, %rs515;}

	// end inline asm
	mul.f32 	%f1613, %f1556, %f1777;
	sub.f32 	%f1614, %f1612, %f1613;
	// begin inline asm
	{  cvt.f32.f16 %f1557, %rs516;}

	// end inline asm
	mul.f32 	%f1615, %f1557, %f1776;
	sub.f32 	%f1616, %f1614, %f1615;
	shr.u64 	%rd37, %rd36, 16;
	cvt.u16.u64 	%rs517, %rd37;
	// begin inline asm
	{  cvt.f32.f16 %f1558, %rs517;}

	// end inline asm
	mul.f32 	%f1617, %f1558, %f1775;
	sub.f32 	%f1774, %f1616, %f1617;
	setp.eq.s32 	%p177, %r628, 31;
	@%p177 bra 	$L__BB1_155;
	ld.shared.v4.b32 	{%r305, %r306, %r307, %r308}, [shmem_h+1984];
	mov.b32 	{%rs524, %rs525}, %r308;
	mov.b32 	{%rs522, %rs523}, %r307;
	mov.b32 	{%rs520, %rs521}, %r306;
	mov.b32 	{%rs518, %rs519}, %r305;
	// begin inline asm
	{  cvt.f32.f16 %f1618, %rs518;}

	// end inline asm
	mul.f32 	%f1649, %f1618, %f1742;
	sub.f32 	%f1650, %f1773, %f1649;
	// begin inline asm
	{  cvt.f32.f16 %f1619, %rs519;}

	// end inline asm
	mul.f32 	%f1651, %f1619, %f1803;
	sub.f32 	%f1652, %f1650, %f1651;
	// begin inline asm
	{  cvt.f32.f16 %f1620, %rs520;}

	// end inline asm
	mul.f32 	%f1653, %f1620, %f1802;
	sub.f32 	%f1654, %f1652, %f1653;
	// begin inline asm
	{  cvt.f32.f16 %f1621, %rs521;}

	// end inline asm
	mul.f32 	%f1655, %f1621, %f1801;
	sub.f32 	%f1656, %f1654, %f1655;
	// begin inline asm
	{  cvt.f32.f16 %f1622, %rs522;}

	// end inline asm
	mul.f32 	%f1657, %f1622, %f1800;
	sub.f32 	%f1658, %f1656, %f1657;
	// begin inline asm
	{  cvt.f32.f16 %f1623, %rs523;}

	// end inline asm
	mul.f32 	%f1659, %f1623, %f1799;
	sub.f32 	%f1660, %f1658, %f1659;
	// begin inline asm
	{  cvt.f32.f16 %f1624, %rs524;}

	// end inline asm
	mul.f32 	%f1661, %f1624, %f1798;
	sub.f32 	%f1662, %f1660, %f1661;
	// begin inline asm
	{  cvt.f32.f16 %f1625, %rs525;}

	// end inline asm
	mul.f32 	%f1663, %f1625, %f1797;
	sub.f32 	%f1664, %f1662, %f1663;
	ld.shared.v4.b32 	{%r309, %r310, %r311, %r312}, [shmem_h+2000];
	mov.b32 	{%rs532, %rs533}, %r312;
	mov.b32 	{%rs530, %rs531}, %r311;
	mov.b32 	{%rs528, %rs529}, %r310;
	mov.b32 	{%rs526, %rs527}, %r309;
	// begin inline asm
	{  cvt.f32.f16 %f1626, %rs526;}

	// end inline asm
	mul.f32 	%f1665, %f1626, %f1796;
	sub.f32 	%f1666, %f1664, %f1665;
	// begin inline asm
	{  cvt.f32.f16 %f1627, %rs527;}

	// end inline asm
	mul.f32 	%f1667, %f1627, %f1795;
	sub.f32 	%f1668, %f1666, %f1667;
	// begin inline asm
	{  cvt.f32.f16 %f1628, %rs528;}

	// end inline asm
	mul.f32 	%f1669, %f1628, %f1794;
	sub.f32 	%f1670, %f1668, %f1669;
	// begin inline asm
	{  cvt.f32.f16 %f1629, %rs529;}

	// end inline asm
	mul.f32 	%f1671, %f1629, %f1793;
	sub.f32 	%f1672, %f1670, %f1671;
	// begin inline asm
	{  cvt.f32.f16 %f1630, %rs530;}

	// end inline asm
	mul.f32 	%f1673, %f1630, %f1792;
	sub.f32 	%f1674, %f1672, %f1673;
	// begin inline asm
	{  cvt.f32.f16 %f1631, %rs531;}

	// end inline asm
	mul.f32 	%f1675, %f1631, %f1791;
	sub.f32 	%f1676, %f1674, %f1675;
	// begin inline asm
	{  cvt.f32.f16 %f1632, %rs532;}

	// end inline asm
	mul.f32 	%f1677, %f1632, %f1790;
	sub.f32 	%f1678, %f1676, %f1677;
	// begin inline asm
	{  cvt.f32.f16 %f1633, %rs533;}

	// end inline asm
	mul.f32 	%f1679, %f1633, %f1789;
	sub.f32 	%f1680, %f1678, %f1679;
	ld.shared.v4.b32 	{%r313, %r314, %r315, %r316}, [shmem_h+2016];
	mov.b32 	{%rs540, %rs541}, %r316;
	mov.b32 	{%rs538, %rs539}, %r315;
	mov.b32 	{%rs536, %rs537}, %r314;
	mov.b32 	{%rs534, %rs535}, %r313;
	// begin inline asm
	{  cvt.f32.f16 %f1634, %rs534;}

	// end inline asm
	mul.f32 	%f1681, %f1634, %f1788;
	sub.f32 	%f1682, %f1680, %f1681;
	// begin inline asm
	{  cvt.f32.f16 %f1635, %rs535;}

	// end inline asm
	mul.f32 	%f1683, %f1635, %f1787;
	sub.f32 	%f1684, %f1682, %f1683;
	// begin inline asm
	{  cvt.f32.f16 %f1636, %rs536;}

	// end inline asm
	mul.f32 	%f1685, %f1636, %f1786;
	sub.f32 	%f1686, %f1684, %f1685;
	// begin inline asm
	{  cvt.f32.f16 %f1637, %rs537;}

	// end inline asm
	mul.f32 	%f1687, %f1637, %f1785;
	sub.f32 	%f1688, %f1686, %f1687;
	// begin inline asm
	{  cvt.f32.f16 %f1638, %rs538;}

	// end inline asm
	mul.f32 	%f1689, %f1638, %f1784;
	sub.f32 	%f1690, %f1688, %f1689;
	// begin inline asm
	{  cvt.f32.f16 %f1639, %rs539;}

	// end inline asm
	mul.f32 	%f1691, %f1639, %f1783;
	sub.f32 	%f1692, %f1690, %f1691;
	// begin inline asm
	{  cvt.f32.f16 %f1640, %rs540;}

	// end inline asm
	mul.f32 	%f1693, %f1640, %f1782;
	sub.f32 	%f1694, %f1692, %f1693;
	// begin inline asm
	{  cvt.f32.f16 %f1641, %rs541;}

	// end inline asm
	mul.f32 	%f1695, %f1641, %f1781;
	sub.f32 	%f1696, %f1694, %f1695;
	.pragma "used_bytes_mask 16383";
	ld.shared.v4.b32 	{%r317, %r318, %r319, %r320}, [shmem_h+2032];
	{ .reg .b16 tmp; mov.b32 {%rs548, tmp}, %r320; }
	mov.b32 	{%rs546, %rs547}, %r319;
	mov.b32 	{%rs544, %rs545}, %r318;
	mov.b32 	{%rs542, %rs543}, %r317;
	// begin inline asm
	{  cvt.f32.f16 %f1642, %rs542;}

	// end inline asm
	mul.f32 	%f1697, %f1642, %f1780;
	sub.f32 	%f1698, %f1696, %f1697;
	// begin inline asm
	{  cvt.f32.f16 %f1643, %rs543;}

	// end inline asm
	mul.f32 	%f1699, %f1643, %f1779;
	sub.f32 	%f1700, %f1698, %f1699;
	// begin inline asm
	{  cvt.f32.f16 %f1644, %rs544;}

	// end inline asm
	mul.f32 	%f1701, %f1644, %f1778;
	sub.f32 	%f1702, %f1700, %f1701;
	// begin inline asm
	{  cvt.f32.f16 %f1645, %rs545;}

	// end inline asm
	mul.f32 	%f1703, %f1645, %f1777;
	sub.f32 	%f1704, %f1702, %f1703;
	// begin inline asm
	{  cvt.f32.f16 %f1646, %rs546;}

	// end inline asm
	mul.f32 	%f1705, %f1646, %f1776;
	sub.f32 	%f1706, %f1704, %f1705;
	// begin inline asm
	{  cvt.f32.f16 %f1647, %rs547;}

	// end inline asm
	mul.f32 	%f1707, %f1647, %f1775;
	sub.f32 	%f1708, %f1706, %f1707;
	// begin inline asm
	{  cvt.f32.f16 %f1648, %rs548;}

	// end inline asm
	mul.f32 	%f1709, %f1648, %f1774;
	sub.f32 	%f1773, %f1708, %f1709;
$L__BB1_155:
	@%p22 bra 	$L__BB1_157;
	ld.param.u32 	%r532, [_Z24A12_trsm_kernel_half_optILi32EEvP6__halfiiiii_param_4];
	ld.param.u32 	%r491, [_Z24A12_trsm_kernel_half_optILi32EEvP6__halfiiiii_param_3];
	ld.param.u64 	%rd57, [_Z24A12_trsm_kernel_half_optILi32EEvP6__halfiiiii_param_0];
	// begin inline asm
	{  cvt.rn.f16.f32 %rs549, %f1742;}

	// end inline asm
	cvta.to.global.u64 	%rd38, %rd57;
	mul.wide.s32 	%rd39, %r19, %r491;
	cvt.s64.s32 	%rd40, %r532;
	add.s64 	%rd41, %rd39, %rd40;
	shl.b64 	%rd42, %rd41, 1;
	add.s64 	%rd43, %rd38, %rd42;
	st.global.u16 	[%rd43], %rs549;
$L__BB1_157:
	ld.param.u32 	%r629, [_Z24A12_trsm_kernel_half_optILi32EEvP6__halfiiiii_param_5];
	setp.eq.s32 	%p179, %r629, 1;
	@%p179 bra 	$L__BB1_250;
	ld.param.u32 	%r533, [_Z24A12_trsm_kernel_half_optILi32EEvP6__halfiiiii_param_4];
	ld.param.u32 	%r456, [_Z24A12_trsm_kernel_half_optILi32EEvP6__halfiiiii_param_2];
	ld.param.u32 	%r391, [_Z24A12_trsm_kernel_half_optILi32EEvP6__halfiiiii_param_1];
	setp.ge.s32 	%p180, %r19, %r456;
	add.s32 	%r321, %r533, 1;
	setp.ge.s32 	%p181, %r321, %r391;
	or.pred  	%p182, %p181, %p180;
	@%p182 bra 	$L__BB1_160;
	ld.param.u32 	%r534, [_Z24A12_trsm_kernel_half_optILi32EEvP6__halfiiiii_param_4];
	ld.param.u32 	%r492, [_Z24A12_trsm_kernel_half_optILi32EEvP6__halfiiiii_param_3];
	ld.param.u64 	%rd58, [_Z24A12_trsm_kernel_half_optILi32EEvP6__halfiiiii_param_0];
	// begin inline asm
	{  cvt.rn.f16.f32 %rs550, %f1803;}

	// end inline asm
	cvta.to.global.u64 	%rd44, %rd58;
	mul.wide.s32 	%rd45, %r19, %r492;
	cvt.s64.s32 	%rd46, %r534;
	add.s64 	%rd47, %rd45, %rd46;
	shl.b64 	%rd48, %rd47, 1;
	add.s64 	%rd49, %rd44, %rd48;
	st.global.u16 	[%rd49+2], %rs550;
$L__BB1_160:
	ld.param.u32 	%r630, [_Z24A12_trsm_kernel_half_optILi32EEvP6__halfiiiii_param_5];
	setp.eq.s32 	%p183, %r630, 2;
	@%p183 bra 	$L__BB1_250;
	ld.param.u32 	%r535, [_Z24A12_trsm_kernel_half_optILi32EEvP6__halfiiiii_param_4];
	ld.param.u32 	%r493, [_Z24A12_trsm_kernel_half_optILi32EEvP6__halfiiiii_param_3];
	ld.param.u32 	%r457, [_Z24A12_trsm_kernel_half_optILi32EEvP6__halfiiiii_param_2];
	ld.param.u32 	%r392, [_Z24A12_trsm_kernel_half_optILi32EEvP6__halfiiiii_param_1];
	ld.param.u64 	%rd59, [_Z24A12_trsm_kernel_half_optILi32EEvP6__halfiiiii_param_0];
	cvta.to.global.u64 	%rd50, %rd59;
	mul.wide.s32 	%rd51, %r19, %r493;
	cvt.s64.s32 	%rd52, %r535;
	add.s64 	%rd53, %rd51, %rd52;
	shl.b64 	%rd54, %rd53, 1;
	add.s64 	%rd6, %rd50, %rd54;
	setp.ge.s32 	%p184, %r19, %r457;
	add.s32 	%r322, %r535, 2;
	setp.ge.s32 	%p185, %r322, %r392;
	or.pred  	%p186, %p185, %p184;
	@%p186 bra 	$L__BB1_163;
	// begin inline asm
	{  cvt.rn.f16.f32 %rs551, %f1802;}

	// end inline asm
	st.global.u16 	[%rd6+4], %rs551;
$L__BB1_163:
	ld.param.u32 	%r631, [_Z24A12_trsm_kernel_half_optILi32EEvP6__halfiiiii_param_5];
	setp.eq.s32 	%p187, %r631, 3;
	@%p187 bra 	$L__BB1_250;
	ld.param.u32 	%r536, [_Z24A12_trsm_kernel_half_optILi32EEvP6__halfiiiii_param_4];
	ld.param.u32 	%r458, [_Z24A12_trsm_kernel_half_optILi32EEvP6__halfiiiii_param_2];
	ld.param.u32 	%r393, [_Z24A12_trsm_kernel_half_optILi32EEvP6__halfiiiii_param_1];
	setp.ge.s32 	%p188, %r19, %r458;
	add.s32 	%r323, %r536, 3;
	setp.ge.s32 	%p189, %r323, %r393;
	or.pred  	%p190, %p189, %p188;
	@%p190 bra 	$L__BB1_166;
	// begin inline asm
	{  cvt.rn.f16.f32 %rs552, %f1801;}

	// end inline asm
	st.global.u16 	[%rd6+6], %rs552;
$L__BB1_166:
	ld.param.u32 	%r632, [_Z24A12_trsm_kernel_half_optILi32EEvP6__halfiiiii_param_5];
	setp.eq.s32 	%p191, %r632, 4;
	@%p191 bra 	$L__BB1_250;
	ld.param.u32 	%r537, [_Z24A12_trsm_kernel_half_optILi32EEvP6__halfiiiii_param_4];
	ld.param.u32 	%r459, [_Z24A12_trsm_kernel_half_optILi32EEvP6__halfiiiii_param_2];
	ld.param.u32 	%r394, [_Z24A12_trsm_kernel_half_optILi32EEvP6__halfiiiii_param_1];
	setp.ge.s32 	%p192, %r19, %r459;
	add.s32 	%r324, %r537, 4;
	setp.ge.s32 	%p193, %r324, %r394;
	or.pred  	%p194, %p193, %p192;
	@%p194 bra 	$L__BB1_169;
	// begin inline asm
	{  cvt.rn.f16.f32 %rs553, %f1800;}

	// end inline asm
	st.global.u16 	[%rd6+8], %rs553;
$L__BB1_169:
	ld.param.u32 	%r633, [_Z24A12_trsm_kernel_half_optILi32EEvP6__halfiiiii_param_5];
	setp.eq.s32 	%p195, %r633, 5;
	@%p195 bra 	$L__BB1_250;
	ld.param.u32 	%r538, [_Z24A12_trsm_kernel_half_optILi32EEvP6__halfiiiii_param_4];
	ld.param.u32 	%r460, [_Z24A12_trsm_kernel_half_optILi32EEvP6__halfiiiii_param_2];
	ld.param.u32 	%r395, [_Z24A12_trsm_kernel_half_optILi32EEvP6__halfiiiii_param_1];
	setp.ge.s32 	%p196, %r19, %r460;
	add.s32 	%r325, %r538, 5;
	setp.ge.s32 	%p197, %r325, %r395;
	or.pred  	%p198, %p197, %p196;
	@%p198 bra 	$L__BB1_172;
	// begin inline asm
	{  cvt.rn.f16.f32 %rs554, %f1799;}

	// end inline asm
	st.global.u16 	[%rd6+10], %rs554;
$L__BB1_172:
	ld.param.u32 	%r634, [_Z24A12_trsm_kernel_half_optILi32EEvP6__halfiiiii_param_5];
	setp.eq.s32 	%p199, %r634, 6;
	@%p199 bra 	$L__BB1_250;
	ld.param.u32 	%r539, [_Z24A12_trsm_kernel_half_optILi32EEvP6__halfiiiii_param_4];
	ld.param.u32 	%r461, [_Z24A12_trsm_kernel_half_optILi32EEvP6__halfiiiii_param_2];
	ld.param.u32 	%r396, [_Z24A12_trsm_kernel_half_optILi32EEvP6__halfiiiii_param_1];
	setp.ge.s32 	%p200, %r19, %r461;
	add.s32 	%r326, %r539, 6;
	setp.ge.s32 	%p201, %r326, %r396;
	or.pred  	%p202, %p201, %p200;
	@%p202 bra 	$L__BB1_175;
	// begin inline asm
	{  cvt.rn.f16.f32 %rs555, %f1798;}

	// end inline asm
	st.global.u16 	[%rd6+12], %rs555;
$L__BB1_175:
	ld.param.u32 	%r635, [_Z24A12_trsm_kernel_half_optILi32EEvP6__halfiiiii_param_5];
	setp.eq.s32 	%p203, %r635, 7;
	@%p203 bra 	$L__BB1_250;
	ld.param.u32 	%r540, [_Z24A12_trsm_kernel_half_optILi32EEvP6__halfiiiii_param_4];
	ld.param.u32 	%r462, [_Z24A12_trsm_kernel_half_optILi32EEvP6__halfiiiii_param_2];
	ld.param.u32 	%r397, [_Z24A12_trsm_kernel_half_optILi32EEvP6__halfiiiii_param_1];
	setp.ge.s32 	%p204, %r19, %r462;
	add.s32 	%r327, %r540, 7;
	setp.ge.s32 	%p205, %r327, %r397;
	or.pred  	%p206, %p205, %p204;
	@%p206 bra 	$L__BB1_178;
	// begin inline asm
	{  cvt.rn.f16.f32 %rs556, %f1797;}

	// end inline asm
	st.global.u16 	[%rd6+14], %rs556;
$L__BB1_178:
	ld.param.u32 	%r636, [_Z24A12_trsm_kernel_half_optILi32EEvP6__halfiiiii_param_5];
	setp.eq.s32 	%p207, %r636, 8;
	@%p207 bra 	$L__BB1_250;
	ld.param.u32 	%r541, [_Z24A12_trsm_kernel_half_optILi32EEvP6__halfiiiii_param_4];
	ld.param.u32 	%r463, [_Z24A12_trsm_kernel_half_optILi32EEvP6__halfiiiii_param_2];
	ld.param.u32 	%r398, [_Z24A12_trsm_kernel_half_optILi32EEvP6__halfiiiii_param_1];
	setp.ge.s32 	%p208, %r19, %r463;
	add.s32 	%r328, %r541, 8;
	setp.ge.s32 	%p209, %r328, %r398;
	or.pred  	%p210, %p209, %p208;
	@%p210 bra 	$L__BB1_181;
	// begin inline asm
	{  cvt.rn.f16.f32 %rs557, %f1796;}

	// end inline asm
	st.global.u16 	[%rd6+16], %rs557;
$L__BB1_181:
	ld.param.u32 	%r637, [_Z24A12_trsm_kernel_half_optILi32EEvP6__halfiiiii_param_5];
	setp.eq.s32 	%p211, %r637, 9;
	@%p211 bra 	$L__BB1_250;
	ld.param.u32 	%r542, [_Z24A12_trsm_kernel_half_optILi32EEvP6__halfiiiii_param_4];
	ld.param.u32 	%r464, [_Z24A12_trsm_kernel_half_optILi32EEvP6__halfiiiii_param_2];
	ld.param.u32 	%r399, [_Z24A12_trsm_kernel_half_optILi32EEvP6__halfiiiii_param_1];
	setp.ge.s32 	%p212, %r19, %r464;
	add.s32 	%r329, %r542, 9;
	setp.ge.s32 	%p213, %r329, %r399;
	or.pred  	%p214, %p213, %p212;
	@%p214 bra 	$L__BB1_184;
	// begin inline asm
	{  cvt.rn.f16.f32 %rs558, %f1795;}

	// end inline asm
	st.global.u16 	[%rd6+18], %rs558;
$L__BB1_184:
	ld.param.u32 	%r638, [_Z24A12_trsm_kernel_half_optILi32EEvP6__halfiiiii_param_5];
	setp.eq.s32 	%p215, %r638, 10;
	@%p215 bra 	$L__BB1_250;
	ld.param.u32 	%r543, [_Z24A12_trsm_kernel_half_optILi32EEvP6__halfiiiii_param_4];
	ld.param.u32 	%r465, [_Z24A12_trsm_kernel_half_optILi32EEvP6__halfiiiii_param_2];
	ld.param.u32 	%r400, [_Z24A12_trsm_kernel_half_optILi32EEvP6__halfiiiii_param_1];
	setp.ge.s32 	%p216, %r19, %r465;
	add.s32 	%r330, %r543, 10;
	setp.ge.s32 	%p217, %r330, %r400;
	or.pred  	%p218, %p217, %p216;
	@%p218 bra 	$L__BB1_187;
	// begin inline asm
	{  cvt.rn.f16.f32 %rs559, %f1794;}

	// end inline asm
	st.global.u16 	[%rd6+20], %rs559;
$L__BB1_187:
	ld.param.u32 	%r639, [_Z24A12_trsm_kernel_half_optILi32EEvP6__halfiiiii_param_5];
	setp.eq.s32 	%p219, %r639, 11;
	@%p219 bra 	$L__BB1_250;
	ld.param.u32 	%r544, [_Z24A12_trsm_kernel_half_optILi32EEvP6__halfiiiii_param_4];
	ld.param.u32 	%r466, [_Z24A12_trsm_kernel_half_optILi32EEvP6__halfiiiii_param_2];
	ld.param.u32 	%r401, [_Z24A12_trsm_kernel_half_optILi32EEvP6__halfiiiii_param_1];
	setp.ge.s32 	%p220, %r19, %r466;
	add.s32 	%r331, %r544, 11;
	setp.ge.s32 	%p221, %r331, %r401;
	or.pred  	%p222, %p221, %p220;
	@%p222 bra 	$L__BB1_190;
	// begin inline asm
	{  cvt.rn.f16.f32 %rs560, %f1793;}

	// end inline asm
	st.global.u16 	[%rd6+22], %rs560;
$L__BB1_190:
	ld.param.u32 	%r640, [_Z24A12_trsm_kernel_half_optILi32EEvP6__halfiiiii_param_5];
	setp.eq.s32 	%p223, %r640, 12;
	@%p223 bra 	$L__BB1_250;
	ld.param.u32 	%r545, [_Z24A12_trsm_kernel_half_optILi32EEvP6__halfiiiii_param_4];
	ld.param.u32 	%r467, [_Z24A12_trsm_kernel_half_optILi32EEvP6__halfiiiii_param_2];
	ld.param.u32 	%r402, [_Z24A12_trsm_kernel_half_optILi32EEvP6__halfiiiii_param_1];
	setp.ge.s32 	%p224, %r19, %r467;
	add.s32 	%r332, %r545, 12;
	setp.ge.s32 	%p225, %r332, %r402;
	or.pred  	%p226, %p225, %p224;
	@%p226 bra 	$L__BB1_193;
	// begin inline asm
	{  cvt.rn.f16.f32 %rs561, %f1792;}

	// end inline asm
	st.global.u16 	[%rd6+24], %rs561;
$L__BB1_193:
	ld.param.u32 	%r641, [_Z24A12_trsm_kernel_half_optILi32EEvP6__halfiiiii_param_5];
	setp.eq.s32 	%p227, %r641, 13;
	@%p227 bra 	$L__BB1_250;
	ld.param.u32 	%r546, [_Z24A12_trsm_kernel_half_optILi32EEvP6__halfiiiii_param_4];
	ld.param.u32 	%r468, [_Z24A12_trsm_kernel_half_optILi32EEvP6__halfiiiii_param_2];
	ld.param.u32 	%r403, [_Z24A12_trsm_kernel_half_optILi32EEvP6__halfiiiii_param_1];
	setp.ge.s32 	%p228, %r19, %r468;
	add.s32 	%r333, %r546, 13;
	setp.ge.s32 	%p229, %r333, %r403;
	or.pred  	%p230, %p229, %p228;
	@%p230 bra 	$L__BB1_196;
	// begin inline asm
	{  cvt.rn.f16.f32 %rs562, %f1791;}

	// end inline asm
	st.global.u16 	[%rd6+26], %rs562;
$L__BB1_196:
	ld.param.u32 	%r642, [_Z24A12_trsm_kernel_half_optILi32EEvP6__halfiiiii_param_5];
	setp.eq.s32 	%p231, %r642, 14;
	@%p231 bra 	$L__BB1_250;
	ld.param.u32 	%r547, [_Z24A12_trsm_kernel_half_optILi32EEvP6__halfiiiii_param_4];
	ld.param.u32 	%r469, [_Z24A12_trsm_kernel_half_optILi32EEvP6__halfiiiii_param_2];
	ld.param.u32 	%r404, [_Z24A12_trsm_kernel_half_optILi32EEvP6__halfiiiii_param_1];
	setp.ge.s32 	%p232, %r19, %r469;
	add.s32 	%r334, %r547, 14;
	setp.ge.s32 	%p233, %r334, %r404;
	or.pred  	%p234, %p233, %p232;
	@%p234 bra 	$L__BB1_199;
	// begin inline asm
	{  cvt.rn.f16.f32 %rs563, %f1790;}

	// end inline asm
	st.global.u16 	[%rd6+28], %rs563;
$L__BB1_199:
	ld.param.u32 	%r643, [_Z24A12_trsm_kernel_half_optILi32EEvP6__halfiiiii_param_5];
	setp.eq.s32 	%p235, %r643, 15;
	@%p235 bra 	$L__BB1_250;
	ld.param.u32 	%r548, [_Z24A12_trsm_kernel_half_optILi32EEvP6__halfiiiii_param_4];
	ld.param.u32 	%r470, [_Z24A12_trsm_kernel_half_optILi32EEvP6__halfiiiii_param_2];
	ld.param.u32 	%r405, [_Z24A12_trsm_kernel_half_optILi32EEvP6__halfiiiii_param_1];
	setp.ge.s32 	%p236, %r19, %r470;
	add.s32 	%r335, %r548, 15;
	setp.ge.s32 	%p237, %r335, %r405;
	or.pred  	%p238, %p237, %p236;
	@%p238 bra 	$L__BB1_202;
	// begin inline asm
	{  cvt.rn.f16.f32 %rs564, %f1789;}

	// end inline asm
	st.global.u16 	[%rd6+30], %rs564;
$L__BB1_202:
	ld.param.u32 	%r644, [_Z24A12_trsm_kernel_half_optILi32EEvP6__halfiiiii_param_5];
	setp.eq.s32 	%p239, %r644, 16;
	@%p239 bra 	$L__BB1_250;
	ld.param.u32 	%r549, [_Z24A12_trsm_kernel_half_optILi32EEvP6__halfiiiii_param_4];
	ld.param.u32 	%r471, [_Z24A12_trsm_kernel_half_optILi32EEvP6__halfiiiii_param_2];
	ld.param.u32 	%r406, [_Z24A12_trsm_kernel_half_optILi32EEvP6__halfiiiii_param_1];
	setp.ge.s32 	%p240, %r19, %r471;
	add.s32 	%r336, %r549, 16;
	setp.ge.s32 	%p241, %r336, %r406;
	or.pred  	%p242, %p241, %p240;
	@%p242 bra 	$L__BB1_205;
	// begin inline asm
	{  cvt.rn.f16.f32 %rs565, %f1788;}

	// end inline asm
	st.global.u16 	[%rd6+32], %rs565;
$L__BB1_205:
	ld.param.u32 	%r645, [_Z24A12_trsm_kernel_half_optILi32EEvP6__halfiiiii_param_5];
	setp.eq.s32 	%p243, %r645, 17;
	@%p243 bra 	$L__BB1_250;
	ld.param.u32 	%r550, [_Z24A12_trsm_kernel_half_optILi32EEvP6__halfiiiii_param_4];
	ld.param.u32 	%r472, [_Z24A12_trsm_kernel_half_optILi32EEvP6__halfiiiii_param_2];
	ld.param.u32 	%r407, [_Z24A12_trsm_kernel_half_optILi32EEvP6__halfiiiii_param_1];
	setp.ge.s32 	%p244, %r19, %r472;
	add.s32 	%r337, %r550, 17;
	setp.ge.s32 	%p245, %r337, %r407;
	or.pred  	%p246, %p245, %p244;
	@%p246 bra 	$L__BB1_208;
	// begin inline asm
	{  cvt.rn.f16.f32 %rs566, %f1787;}

	// end inline asm
	st.global.u16 	[%rd6+34], %rs566;
$L__BB1_208:
	ld.param.u32 	%r646, [_Z24A12_trsm_kernel_half_optILi32EEvP6__halfiiiii_param_5];
	setp.eq.s32 	%p247, %r646, 18;
	@%p247 bra 	$L__BB1_250;
	ld.param.u32 	%r551, [_Z24A12_trsm_kernel_half_optILi32EEvP6__halfiiiii_param_4];
	ld.param.u32 	%r473, [_Z24A12_trsm_kernel_half_optILi32EEvP6__halfiiiii_param_2];
	ld.param.u32 	%r408, [_Z24A12_trsm_kernel_half_optILi32EEvP6__halfiiiii_param_1];
	setp.ge.s32 	%p248, %r19, %r473;
	add.s32 	%r338, %r551, 18;
	setp.ge.s32 	%p249, %r338, %r408;
	or.pred  	%p250, %p249, %p248;
	@%p250 bra 	$L__BB1_211;
	// begin inline asm
	{  cvt.rn.f16.f32 %rs567, %f1786;}

	// end inline asm
	st.global.u16 	[%rd6+36], %rs567;
$L__BB1_211:
	ld.param.u32 	%r647, [_Z24A12_trsm_kernel_half_optILi32EEvP6__halfiiiii_param_5];
	setp.eq.s32 	%p251, %r647, 19;
	@%p251 bra 	$L__BB1_250;
	ld.param.u32 	%r552, [_Z24A12_trsm_kernel_half_optILi32EEvP6__halfiiiii_param_4];
	ld.param.u32 	%r474, [_Z24A12_trsm_kernel_half_optILi32EEvP6__halfiiiii_param_2];
	ld.param.u32 	%r409, [_Z24A12_trsm_kernel_half_optILi32EEvP6__halfiiiii_param_1];
	setp.ge.s32 	%p252, %r19, %r474;
	add.s32 	%r339, %r552, 19;
	setp.ge.s32 	%p253, %r339, %r409;
	or.pred  	%p254, %p253, %p252;
	@%p254 bra 	$L__BB1_214;
	// begin inline asm
	{  cvt.rn.f16.f32 %rs568, %f1785;}

	// end inline asm
	st.global.u16 	[%rd6+38], %rs568;
$L__BB1_214:
	ld.param.u32 	%r648, [_Z24A12_trsm_kernel_half_optILi32EEvP6__halfiiiii_param_5];
	setp.eq.s32 	%p255, %r648, 20;
	@%p255 bra 	$L__BB1_250;
	ld.param.u32 	%r553, [_Z24A12_trsm_kernel_half_optILi32EEvP6__halfiiiii_param_4];
	ld.param.u32 	%r475, [_Z24A12_trsm_kernel_half_optILi32EEvP6__halfiiiii_param_2];
	ld.param.u32 	%r410, [_Z24A12_trsm_kernel_half_optILi32EEvP6__halfiiiii_param_1];
	setp.ge.s32 	%p256, %r19, %r475;
	add.s32 	%r340, %r553, 20;
	setp.ge.s32 	%p257, %r340, %r410;
	or.pred  	%p258, %p257, %p256;
	@%p258 bra 	$L__BB1_217;
	// begin inline asm
	{  cvt.rn.f16.f32 %rs569, %f1784;}

	// end inline asm
	st.global.u16 	[%rd6+40], %rs569;
$L__BB1_217:
	ld.param.u32 	%r649, [_Z24A12_trsm_kernel_half_optILi32EEvP6__halfiiiii_param_5];
	setp.eq.s32 	%p259, %r649, 21;
	@%p259 bra 	$L__BB1_250;
	ld.param.u32 	%r554, [_Z24A12_trsm_kernel_half_optILi32EEvP6__halfiiiii_param_4];
	ld.param.u32 	%r476, [_Z24A12_trsm_kernel_half_optILi32EEvP6__halfiiiii_param_2];
	ld.param.u32 	%r411, [_Z24A12_trsm_kernel_half_optILi32EEvP6__halfiiiii_param_1];
	setp.ge.s32 	%p260, %r19, %r476;
	add.s32 	%r341, %r554, 21;
	setp.ge.s32 	%p261, %r341, %r411;
	or.pred  	%p262, %p261, %p260;
	@%p262 bra 	$L__BB1_220;
	// begin inline asm
	{  cvt.rn.f16.f32 %rs570, %f1783;}

	// end inline asm
	st.global.u16 	[%rd6+42], %rs570;
$L__BB1_220:
	ld.param.u32 	%r650, [_Z24A12_trsm_kernel_half_optILi32EEvP6__halfiiiii_param_5];
	setp.eq.s32 	%p263, %r650, 22;
	@%p263 bra 	$L__BB1_250;
	ld.param.u32 	%r555, [_Z24A12_trsm_kernel_half_optILi32EEvP6__halfiiiii_param_4];
	ld.param.u32 	%r477, [_Z24A12_trsm_kernel_half_optILi32EEvP6__halfiiiii_param_2];
	ld.param.u32 	%r412, [_Z24A12_trsm_kernel_half_optILi32EEvP6__halfiiiii_param_1];
	setp.ge.s32 	%p264, %r19, %r477;
	add.s32 	%r342, %r555, 22;
	setp.ge.s32 	%p265, %r342, %r412;
	or.pred  	%p266, %p265, %p264;
	@%p266 bra 	$L__BB1_223;
	// begin inline asm
	{  cvt.rn.f16.f32 %rs571, %f1782;}

	// end inline asm
	st.global.u16 	[%rd6+44], %rs571;
$L__BB1_223:
	ld.param.u32 	%r651, [_Z24A12_trsm_kernel_half_optILi32EEvP6__halfiiiii_param_5];
	setp.eq.s32 	%p267, %r651, 23;
	@%p267 bra 	$L__BB1_250;
	ld.param.u32 	%r556, [_Z24A12_trsm_kernel_half_optILi32EEvP6__halfiiiii_param_4];
	ld.param.u32 	%r478, [_Z24A12_trsm_kernel_half_optILi32EEvP6__halfiiiii_param_2];
	ld.param.u32 	%r413, [_Z24A12_trsm_kernel_half_optILi32EEvP6__halfiiiii_param_1];
	setp.ge.s32 	%p268, %r19, %r478;
	add.s32 	%r343, %r556, 23;
	setp.ge.s32 	%p269, %r343, %r413;
	or.pred  	%p270, %p269, %p268;
	@%p270 bra 	$L__BB1_226;
	// begin inline asm
	{  cvt.rn.f16.f32 %rs572, %f1781;}

	// end inline asm
	st.global.u16 	[%rd6+46], %rs572;
$L__BB1_226:
	ld.param.u32 	%r652, [_Z24A12_trsm_kernel_half_optILi32EEvP6__halfiiiii_param_5];
	setp.eq.s32 	%p271, %r652, 24;
	@%p271 bra 	$L__BB1_250;
	ld.param.u32 	%r557, [_Z24A12_trsm_kernel_half_optILi32EEvP6__halfiiiii_param_4];
	ld.param.u32 	%r479, [_Z24A12_trsm_kernel_half_optILi32EEvP6__halfiiiii_param_2];
	ld.param.u32 	%r414, [_Z24A12_trsm_kernel_half_optILi32EEvP6__halfiiiii_param_1];
	setp.ge.s32 	%p272, %r19, %r479;
	add.s32 	%r344, %r557, 24;
	setp.ge.s32 	%p273, %r344, %r414;
	or.pred  	%p274, %p273, %p272;
	@%p274 bra 	$L__BB1_229;
	// begin inline asm
	{  cvt.rn.f16.f32 %rs573, %f1780;}

	// end inline asm
	st.global.u16 	[%rd6+48], %rs573;
$L__BB1_229:
	ld.param.u32 	%r653, [_Z24A12_trsm_kernel_half_optILi32EEvP6__halfiiiii_param_5];
	setp.eq.s32 	%p275, %r653, 25;
	@%p275 bra 	$L__BB1_250;
	ld.param.u32 	%r558, [_Z24A12_trsm_kernel_half_optILi32EEvP6__halfiiiii_param_4];
	ld.param.u32 	%r480, [_Z24A12_trsm_kernel_half_optILi32EEvP6__halfiiiii_param_2];
	ld.param.u32 	%r415, [_Z24A12_trsm_kernel_half_optILi32EEvP6__halfiiiii_param_1];
	setp.ge.s32 	%p276, %r19, %r480;
	add.s32 	%r345, %r558, 25;
	setp.ge.s32 	%p277, %r345, %r415;
	or.pred  	%p278, %p277, %p276;
	@%p278 bra 	$L__BB1_232;
	// begin inline asm
	{  cvt.rn.f16.f32 %rs574, %f1779;}

	// end inline asm
	st.global.u16 	[%rd6+50], %rs574;
$L__BB1_232:
	ld.param.u32 	%r654, [_Z24A12_trsm_kernel_half_optILi32EEvP6__halfiiiii_param_5];
	setp.eq.s32 	%p279, %r654, 26;
	@%p279 bra 	$L__BB1_250;
	ld.param.u32 	%r559, [_Z24A12_trsm_kernel_half_optILi32EEvP6__halfiiiii_param_4];
	ld.param.u32 	%r481, [_Z24A12_trsm_kernel_half_optILi32EEvP6__halfiiiii_param_2];
	ld.param.u32 	%r416, [_Z24A12_trsm_kernel_half_optILi32EEvP6__halfiiiii_param_1];
	setp.ge.s32 	%p280, %r19, %r481;
	add.s32 	%r346, %r559, 26;
	setp.ge.s32 	%p281, %r346, %r416;
	or.pred  	%p282, %p281, %p280;
	@%p282 bra 	$L__BB1_235;
	// begin inline asm
	{  cvt.rn.f16.f32 %rs575, %f1778;}

	// end inline asm
	st.global.u16 	[%rd6+52], %rs575;
$L__BB1_235:
	ld.param.u32 	%r655, [_Z24A12_trsm_kernel_half_optILi32EEvP6__halfiiiii_param_5];
	setp.eq.s32 	%p283, %r655, 27;
	@%p283 bra 	$L__BB1_250;
	ld.param.u32 	%r560, [_Z24A12_trsm_kernel_half_optILi32EEvP6__halfiiiii_param_4];
	ld.param.u32 	%r482, [_Z24A12_trsm_kernel_half_optILi32EEvP6__halfiiiii_param_2];
	ld.param.u32 	%r417, [_Z24A12_trsm_kernel_half_optILi32EEvP6__halfiiiii_param_1];
	setp.ge.s32 	%p284, %r19, %r482;
	add.s32 	%r347, %r560, 27;
	setp.ge.s32 	%p285, %r347, %r417;
	or.pred  	%p286, %p285, %p284;
	@%p286 bra 	$L__BB1_238;
	// begin inline asm
	{  cvt.rn.f16.f32 %rs576, %f1777;}

	// end inline asm
	st.global.u16 	[%rd6+54], %rs576;
$L__BB1_238:
	ld.param.u32 	%r656, [_Z24A12_trsm_kernel_half_optILi32EEvP6__halfiiiii_param_5];
	setp.eq.s32 	%p287, %r656, 28;
	@%p287 bra 	$L__BB1_250;
	ld.param.u32 	%r561, [_Z24A12_trsm_kernel_half_optILi32EEvP6__halfiiiii_param_4];
	ld.param.u32 	%r483, [_Z24A12_trsm_kernel_half_optILi32EEvP6__halfiiiii_param_2];
	ld.param.u32 	%r418, [_Z24A12_trsm_kernel_half_optILi32EEvP6__halfiiiii_param_1];
	setp.ge.s32 	%p288, %r19, %r483;
	add.s32 	%r348, %r561, 28;
	setp.ge.s32 	%p289, %r348, %r418;
	or.pred  	%p290, %p289, %p288;
	@%p290 bra 	$L__BB1_241;
	// begin inline asm
	{  cvt.rn.f16.f32 %rs577, %f1776;}

	// end inline asm
	st.global.u16 	[%rd6+56], %rs577;
$L__BB1_241:
	ld.param.u32 	%r657, [_Z24A12_trsm_kernel_half_optILi32EEvP6__halfiiiii_param_5];
	setp.eq.s32 	%p291, %r657, 29;
	@%p291 bra 	$L__BB1_250;
	ld.param.u32 	%r562, [_Z24A12_trsm_kernel_half_optILi32EEvP6__halfiiiii_param_4];
	ld.param.u32 	%r484, [_Z24A12_trsm_kernel_half_optILi32EEvP6__halfiiiii_param_2];
	ld.param.u32 	%r419, [_Z24A12_trsm_kernel_half_optILi32EEvP6__halfiiiii_param_1];
	setp.ge.s32 	%p292, %r19, %r484;
	add.s32 	%r349, %r562, 29;
	setp.ge.s32 	%p293, %r349, %r419;
	or.pred  	%p294, %p293, %p292;
	@%p294 bra 	$L__BB1_244;
	// begin inline asm
	{  cvt.rn.f16.f32 %rs578, %f1775;}

	// end inline asm
	st.global.u16 	[%rd6+58], %rs578;
$L__BB1_244:
	ld.param.u32 	%r658, [_Z24A12_trsm_kernel_half_optILi32EEvP6__halfiiiii_param_5];
	setp.eq.s32 	%p295, %r658, 30;
	@%p295 bra 	$L__BB1_250;
	ld.param.u32 	%r563, [_Z24A12_trsm_kernel_half_optILi32EEvP6__halfiiiii_param_4];
	ld.param.u32 	%r485, [_Z24A12_trsm_kernel_half_optILi32EEvP6__halfiiiii_param_2];
	ld.param.u32 	%r420, [_Z24A12_trsm_kernel_half_optILi32EEvP6__halfiiiii_param_1];
	setp.ge.s32 	%p296, %r19, %r485;
	add.s32 	%r350, %r563, 30;
	setp.ge.s32 	%p297, %r350, %r420;
	or.pred  	%p298, %p297, %p296;
	@%p298 bra 	$L__BB1_247;
	// begin inline asm
	{  cvt.rn.f16.f32 %rs579, %f1774;}

	// end inline asm
	st.global.u16 	[%rd6+60], %rs579;
$L__BB1_247:
	ld.param.u32 	%r659, [_Z24A12_trsm_kernel_half_optILi32EEvP6__halfiiiii_param_5];
	setp.eq.s32 	%p299, %r659, 31;
	@%p299 bra 	$L__BB1_250;
	ld.param.u32 	%r564, [_Z24A12_trsm_kernel_half_optILi32EEvP6__halfiiiii_param_4];
	ld.param.u32 	%r486, [_Z24A12_trsm_kernel_half_optILi32EEvP6__halfiiiii_param_2];
	ld.param.u32 	%r421, [_Z24A12_trsm_kernel_half_optILi32EEvP6__halfiiiii_param_1];
	setp.ge.s32 	%p300, %r19, %r486;
	add.s32 	%r351, %r564, 31;
	setp.ge.s32 	%p301, %r351, %r421;
	or.pred  	%p302, %p301, %p300;
	@%p302 bra 	$L__BB1_250;
	// begin inline asm
	{  cvt.rn.f16.f32 %rs580, %f1773;}

	// end inline asm
	st.global.u16 	[%rd6+62], %rs580;
$L__BB1_250:
	ret;

}
	// .globl	_Z24A12_trsm_kernel_half_optILi64EEvP6__halfiiiii
.visible .entry _Z24A12_trsm_kernel_half_optILi64EEvP6__halfiiiii(
	.param .u64 .ptr .align 1 _Z24A12_trsm_kernel_half_optILi64EEvP6__halfiiiii_param_0,
	.param .u32 _Z24A12_trsm_kernel_half_optILi64EEvP6__halfiiiii_param_1,
	.param .u32 _Z24A12_trsm_kernel_half_optILi64EEvP6__halfiiiii_param_2,
	.param .u32 _Z24A12_trsm_kernel_half_optILi64EEvP6__halfiiiii_param_3,
	.param .u32 _Z24A12_trsm_kernel_half_optILi64EEvP6__halfiiiii_param_4,
	.param .u32 _Z24A12_trsm_kernel_half_optILi64EEvP6__halfiiiii_param_5
)
{
	.reg .pred 	%p<591>;
	.reg .b16 	%rs<2176>;
	.reg .b32 	%r<1815>;
	.reg .b32 	%f<6747>;
	.reg .b64 	%rd<208>;

	ld.param.u64 	%rd7, [_Z24A12_trsm_kernel_half_optILi64EEvP6__halfiiiii_param_0];
	ld.param.u32 	%r24, [_Z24A12_trsm_kernel_half_optILi64EEvP6__halfiiiii_param_5];
	cvta.to.global.u64 	%rd1, %rd7;
	setp.lt.s32 	%p2, %r24, 1;
	@%p2 bra 	$L__BB2_474;
	ld.param.u32 	%r1621, [_Z24A12_trsm_kernel_half_optILi64EEvP6__halfiiiii_param_5];
	ld.param.u32 	%r1466, [_Z24A12_trsm_kernel_half_optILi64EEvP6__halfiiiii_param_4];
	ld.param.u32 	%r1310, [_Z24A12_trsm_kernel_half_optILi64EEvP6__halfiiiii_param_2];
	min.u32 	%r1, %r1621, 64;
	add.s32 	%r2, %r1, %r1466;
	sub.s32 	%r3, %r1310, %r2;
	setp.lt.s32 	%p3, %r3, 1;
	@%p3 bra 	$L__BB2_474;
	mov.f32 	%f317, 0f00000000;
	// begin inline asm
	{  cvt.rn.f16.f32 %rs16, %f317;}

	// end inline asm
	mov.u32 	%r4, %tid.x;
	setp.ge.u32 	%p4, %r4, %r1;
	@%p4 bra 	$L__BB2_27;
	mov.u32 	%r5, %ntid.x;
	and.b32  	%r6, %r1, 3;
	and.b32  	%r7, %r1, 124;
	mov.u32 	%r1812, %r4;
$L__BB2_4:
	ld.param.u32 	%r1467, [_Z24A12_trsm_kernel_half_optILi64EEvP6__halfiiiii_param_4];
	ld.param.u32 	%r1311, [_Z24A12_trsm_kernel_half_optILi64EEvP6__halfiiiii_param_2];
	add.s32 	%r9, %r1812, %r1467;
	setp.ge.s32 	%p5, %r9, %r1311;
	@%p5 bra 	$L__BB2_26;
	ld.param.u32 	%r1622, [_Z24A12_trsm_kernel_half_optILi64EEvP6__halfiiiii_param_5];
	ld.param.u32 	%r1439, [_Z24A12_trsm_kernel_half_optILi64EEvP6__halfiiiii_param_3];
	setp.lt.u32 	%p6, %r1622, 4;
	mul.wide.s32 	%rd2, %r9, %r1439;
	mov.b32 	%r1814, 0;
	@%p6 bra 	$L__BB2_16;
	mov.b32 	%r1813, 0;
$L__BB2_7:
	ld.param.u32 	%r1468, [_Z24A12_trsm_kernel_half_optILi64EEvP6__halfiiiii_param_4];
	ld.param.u32 	%r1176, [_Z24A12_trsm_kernel_half_optILi64EEvP6__halfiiiii_param_1];
	add.s32 	%r11, %r1813, %r1468;
	setp.ge.s32 	%p7, %r11, %r1176;
	cvt.s64.s32 	%rd8, %r11;
	add.s64 	%rd9, %rd2, %rd8;
	shl.b64 	%rd10, %rd9, 1;
	add.s64 	%rd3, %rd1, %rd10;
	mov.u16 	%rs2169, %rs16;
	@%p7 bra 	$L__BB2_9;
	ld.global.u16 	%rs2169, [%rd3];
$L__BB2_9:
	ld.param.u32 	%r1177, [_Z24A12_trsm_kernel_half_optILi64EEvP6__halfiiiii_param_1];
	shl.b32 	%r27, %r1813, 6;
	add.s32 	%r28, %r27, %r1812;
	shl.b32 	%r29, %r28, 1;
	mov.u32 	%r30, shmem_h;
	add.s32 	%r12, %r30, %r29;
	st.shared.u16 	[%r12], %rs2169;
	add.s32 	%r31, %r11, 1;
	setp.ge.s32 	%p8, %r31, %r1177;
	mov.u16 	%rs2170, %rs16;
	@%p8 bra 	$L__BB2_11;
	ld.global.u16 	%rs2170, [%rd3+2];
$L__BB2_11:
	ld.param.u32 	%r1178, [_Z24A12_trsm_kernel_half_optILi64EEvP6__halfiiiii_param_1];
	st.shared.u16 	[%r12+128], %rs2170;
	add.s32 	%r32, %r11, 2;
	setp.ge.s32 	%p9, %r32, %r1178;
	mov.u16 	%rs2171, %rs16;
	@%p9 bra 	$L__BB2_13;
	ld.global.u16 	%rs2171, [%rd3+4];
$L__BB2_13:
	ld.param.u32 	%r1179, [_Z24A12_trsm_kernel_half_optILi64EEvP6__halfiiiii_param_1];
	st.shared.u16 	[%r12+256], %rs2171;
	add.s32 	%r33, %r11, 3;
	setp.ge.s32 	%p10, %r33, %r1179;
	mov.u16 	%rs2172, %rs16;
	@%p10 bra 	$L__BB2_15;
	ld.global.u16 	%rs2172, [%rd3+6];
$L__BB2_15:
	st.shared.u16 	[%r12+384], %rs2172;
	add.s32 	%r1813, %r1813, 4;
	setp.ne.s32 	%p11, %r1813, %r7;
	mov.u32 	%r1814, %r7;
	@%p11 bra 	$L__BB2_7;
$L__BB2_16:
	setp.eq.s32 	%p12, %r6, 0;
	@%p12 bra 	$L__BB2_26;
	ld.param.u32 	%r1469, [_Z24A12_trsm_kernel_half_optILi64EEvP6__halfiiiii_param_4];
	ld.param.u32 	%r1180, [_Z24A12_trsm_kernel_half_optILi64EEvP6__halfiiiii_param_1];
	add.s32 	%r15, %r1814, %r1469;
	setp.ge.s32 	%p13, %r15, %r1180;
	cvt.s64.s32 	%rd11, %r15;
	add.s64 	%rd12, %rd2, %rd11;
	shl.b64 	%rd13, %rd12, 1;
	add.s64 	%rd4, %rd1, %rd13;
	mov.u16 	%rs2173, %rs16;
	@%p13 bra 	$L__BB2_19;
	ld.global.u16 	%rs2173, [%rd4];
$L__BB2_19:
	setp.eq.s32 	%p14, %r6, 1;
	shl.b32 	%r34, %r1814, 6;
	add.s32 	%r35, %r34, %r1812;
	shl.b32 	%r36, %r35, 1;
	mov.u32 	%r37, shmem_h;
	add.s32 	%r16, %r37, %r36;
	st.shared.u16 	[%r16], %rs2173;
	@%p14 bra 	$L__BB2_26;
	ld.param.u32 	%r1181, [_Z24A12_trsm_kernel_half_optILi64EEvP6__halfiiiii_param_1];
	add.s32 	%r38, %r15, 1;
	setp.ge.s32 	%p15, %r38, %r1181;
	mov.u16 	%rs2174, %rs16;
	@%p15 bra 	$L__BB2_22;
	ld.global.u16 	%rs2174, [%rd4+2];
$L__BB2_22:
	setp.eq.s32 	%p16, %r6, 2;
	st.shared.u16 	[%r16+128], %rs2174;
	@%p16 bra 	$L__BB2_26;
	ld.param.u32 	%r1182, [_Z24A12_trsm_kernel_half_optILi64EEvP6__halfiiiii_param_1];
	add.s32 	%r39, %r15, 2;
	setp.ge.s32 	%p17, %r39, %r1182;
	mov.u16 	%rs2175, %rs16;
	@%p17 bra 	$L__BB2_25;
	ld.global.u16 	%rs2175, [%rd4+4];
$L__BB2_25:
	st.shared.u16 	[%r16+256], %rs2175;
$L__BB2_26:
	add.s32 	%r1812, %r1812, %r5;
	setp.lt.u32 	%p18, %r1812, %r1;
	@%p18 bra 	$L__BB2_4;
$L__BB2_27:
	bar.sync 	0;
	mov.u32 	%r40, %ctaid.x;
	mov.u32 	%r41, %ntid.x;
	mad.lo.s32 	%r18, %r40, %r41, %r4;
	setp.ge.s32 	%p19, %r18, %r3;
	@%p19 bra 	$L__BB2_474;
	ld.param.u32 	%r1470, [_Z24A12_trsm_kernel_half_optILi64EEvP6__halfiiiii_param_4];
	ld.param.u32 	%r1440, [_Z24A12_trsm_kernel_half_optILi64EEvP6__halfiiiii_param_3];
	ld.param.u32 	%r1312, [_Z24A12_trsm_kernel_half_optILi64EEvP6__halfiiiii_param_2];
	ld.param.u32 	%r1183, [_Z24A12_trsm_kernel_half_optILi64EEvP6__halfiiiii_param_1];
	add.s32 	%r19, %r2, %r18;
	setp.lt.s32 	%p20, %r19, %r1312;
	mul.wide.s32 	%rd14, %r19, %r1440;
	setp.lt.s32 	%p21, %r1470, %r1183;
	and.pred  	%p1, %p21, %p20;
	cvt.s64.s32 	%rd15, %r1470;
	add.s64 	%rd16, %rd14, %rd15;
	shl.b64 	%rd17, %rd16, 1;
	add.s64 	%rd5, %rd1, %rd17;
	mov.f32 	%f6558, 0f00000000;
	not.pred 	%p22, %p1;
	@%p22 bra 	$L__BB2_30;
	ld.global.u16 	%rs17, [%rd5];
	// begin inline asm
	{  cvt.f32.f16 %f6558, %rs17;}

	// end inline asm
$L__BB2_30:
	ld.param.u32 	%r1623, [_Z24A12_trsm_kernel_half_optILi64EEvP6__halfiiiii_param_5];
	setp.eq.s32 	%p23, %r1623, 1;
	mov.f32 	%f6621, 0f00000000;
	mov.f32 	%f6622, %f6621;
	mov.f32 	%f6623, %f6621;
	mov.f32 	%f6624, %f6621;
	mov.f32 	%f6625, %f6621;
	mov.f32 	%f6626, %f6621;
	mov.f32 	%f6627, %f6621;
	mov.f32 	%f6628, %f6621;
	mov.f32 	%f6629, %f6621;
	mov.f32 	%f6630, %f6621;
	mov.f32 	%f6631, %f6621;
	mov.f32 	%f6632, %f6621;
	mov.f32 	%f6633, %f6621;
	mov.f32 	%f6634, %f6621;
	mov.f32 	%f6635, %f6621;
	mov.f32 	%f6636, %f6621;
	mov.f32 	%f6637, %f6621;
	mov.f32 	%f6638, %f6621;
	mov.f32 	%f6639, %f6621;
	mov.f32 	%f6640, %f6621;
	mov.f32 	%f6641, %f6621;
	mov.f32 	%f6642, %f6621;
	mov.f32 	%f6643, %f6621;
	mov.f32 	%f6644, %f6621;
	mov.f32 	%f6645, %f6621;
	mov.f32 	%f6646, %f6621;
	mov.f32 	%f6647, %f6621;
	mov.f32 	%f6648, %f6621;
	mov.f32 	%f6649, %f6621;
	mov.f32 	%f6650, %f6621;
	mov.f32 	%f6651, %f6621;
	mov.f32 	%f6652, %f6621;
	mov.f32 	%f6653, %f6621;
	mov.f32 	%f6654, %f6621;
	mov.f32 	%f6655, %f6621;
	mov.f32 	%f6656, %f6621;
	mov.f32 	%f6657, %f6621;
	mov.f32 	%f6658, %f6621;
	mov.f32 	%f6659, %f6621;
	mov.f32 	%f6660, %f6621;
	mov.f32 	%f6661, %f6621;
	mov.f32 	%f6662, %f6621;
	mov.f32 	%f6663, %f6621;
	mov.f32 	%f6664, %f6621;
	mov.f32 	%f6665, %f6621;
	mov.f32 	%f6666, %f6621;
	mov.f32 	%f6667, %f6621;
	mov.f32 	%f6668, %f6621;
	mov.f32 	%f6669, %f6621;
	mov.f32 	%f6670, %f6621;
	mov.f32 	%f6671, %f6621;
	mov.f32 	%f6672, %f6621;
	mov.f32 	%f6673, %f6621;
	mov.f32 	%f6674, %f6621;
	mov.f32 	%f6675, %f6621;
	mov.f32 	%f6676, %f6621;
	mov.f32 	%f6677, %f6621;
	mov.f32 	%f6678, %f6621;
	mov.f32 	%f6679, %f6621;
	mov.f32 	%f6680, %f6621;
	mov.f32 	%f6681, %f6621;
	mov.f32 	%f6682, %f6621;
	mov.f32 	%f6683, %f6621;
	@%p23 bra 	$L__BB2_219;
	ld.param.u32 	%r1471, [_Z24A12_trsm_kernel_half_optILi64EEvP6__halfiiiii_param_4];
	ld.param.u32 	%r1313, [_Z24A12_trsm_kernel_half_optILi64EEvP6__halfiiiii_param_2];
	ld.param.u32 	%r1184, [_Z24A12_trsm_kernel_half_optILi64EEvP6__halfiiiii_param_1];
	setp.ge.s32 	%p24, %r19, %r1313;
	add.s32 	%r42, %r1471, 1;
	setp.ge.s32 	%p25, %r42, %r1184;
	mov.f32 	%f6683, 0f00000000;
	or.pred  	%p26, %p25, %p24;
	@%p26 bra 	$L__BB2_33;
	ld.global.u16 	%rs18, [%rd5+2];
	// begin inline asm
	{  cvt.f32.f16 %f6683, %rs18;}

	// end inline asm
$L__BB2_33:
	ld.param.u32 	%r1624, [_Z24A12_trsm_kernel_half_optILi64EEvP6__halfiiiii_param_5];
	setp.eq.s32 	%p27, %r1624, 2;
	mov.f32 	%f6621, 0f00000000;
	mov.f32 	%f6622, %f6621;
	mov.f32 	%f6623, %f6621;
	mov.f32 	%f6624, %f6621;
	mov.f32 	%f6625, %f6621;
	mov.f32 	%f6626, %f6621;
	mov.f32 	%f6627, %f6621;
	mov.f32 	%f6628, %f6621;
	mov.f32 	%f6629, %f6621;
	mov.f32 	%f6630, %f6621;
	mov.f32 	%f6631, %f6621;
	mov.f32 	%f6632, %f6621;
	mov.f32 	%f6633, %f6621;
	mov.f32 	%f6634, %f6621;
	mov.f32 	%f6635, %f6621;
	mov.f32 	%f6636, %f6621;
	mov.f32 	%f6637, %f6621;
	mov.f32 	%f6638, %f6621;
	mov.f32 	%f6639, %f6621;
	mov.f32 	%f6640, %f6621;
	mov.f32 	%f6641, %f6621;
	mov.f32 	%f6642, %f6621;
	mov.f32 	%f6643, %f6621;
	mov.f32 	%f6644, %f6621;
	mov.f32 	%f6645, %f6621;
	mov.f32 	%f6646, %f6621;
	mov.f32 	%f6647, %f6621;
	mov.f32 	%f6648, %f6621;
	mov.f32 	%f6649, %f6621;
	mov.f32 	%f6650, %f6621;
	mov.f32 	%f6651, %f6621;
	mov.f32 	%f6652, %f6621;
	mov.f32 	%f6653, %f6621;
	mov.f32 	%f6654, %f6621;
	mov.f32 	%f6655, %f6621;
	mov.f32 	%f6656, %f6621;
	mov.f32 	%f6657, %f6621;
	mov.f32 	%f6658, %f6621;
	mov.f32 	%f6659, %f6621;
	mov.f32 	%f6660, %f6621;
	mov.f32 	%f6661, %f6621;
	mov.f32 	%f6662, %f6621;
	mov.f32 	%f6663, %f6621;
	mov.f32 	%f6664, %f6621;
	mov.f32 	%f6665, %f6621;
	mov.f32 	%f6666, %f6621;
	mov.f32 	%f6667, %f6621;
	mov.f32 	%f6668, %f6621;
	mov.f32 	%f6669, %f6621;
	mov.f32 	%f6670, %f6621;
	mov.f32 	%f6671, %f6621;
	mov.f32 	%f6672, %f6621;
	mov.f32 	%f6673, %f6621;
	mov.f32 	%f6674, %f6621;
	mov.f32 	%f6675, %f6621;
	mov.f32 	%f6676, %f6621;
	mov.f32 	%f6677, %f6621;
	mov.f32 	%f6678, %f6621;
	mov.f32 	%f6679, %f6621;
	mov.f32 	%f6680, %f6621;
	mov.f32 	%f6681, %f6621;
	mov.f32 	%f6682, %f6621;
	@%p27 bra 	$L__BB2_219;
	ld.param.u32 	%r1472, [_Z24A12_trsm_kernel_half_optILi64EEvP6__halfiiiii_param_4];
	ld.param.u32 	%r1314, [_Z24A12_trsm_kernel_half_optILi64EEvP6__halfiiiii_param_2];
	ld.param.u32 	%r1185, [_Z24A12_trsm_kernel_half_optILi64EEvP6__halfiiiii_param_1];
	setp.ge.s32 	%p28, %r19, %r1314;
	add.s32 	%r43, %r1472, 2;
	setp.ge.s32 	%p29, %r43, %r1185;
	mov.f32 	%f6682, 0f00000000;
	or.pred  	%p30, %p29, %p28;
	@%p30 bra 	$L__BB2_36;
	ld.global.u16 	%rs19, [%rd5+4];
	// begin inline asm
	{  cvt.f32.f16 %f6682, %rs19;}

	// end inline asm
$L__BB2_36:
	ld.param.u32 	%r1625, [_Z24A12_trsm_kernel_half_optILi64EEvP6__halfiiiii_param_5];
	setp.eq.s32 	%p31, %r1625, 3;
	mov.f32 	%f6621, 0f00000000;
	mov.f32 	%f6622, %f6621;
	mov.f32 	%f6623, %f6621;
	mov.f32 	%f6624, %f6621;
	mov.f32 	%f6625, %f6621;
	mov.f32 	%f6626, %f6621;
	mov.f32 	%f6627, %f6621;
	mov.f32 	%f6628, %f6621;
	mov.f32 	%f6629, %f6621;
	mov.f32 	%f6630, %f6621;
	mov.f32 	%f6631, %f6621;
	mov.f32 	%f6632, %f6621;
	mov.f32 	%f6633, %f6621;
	mov.f32 	%f6634, %f6621;
	mov.f32 	%f6635, %f6621;
	mov.f32 	%f6636, %f6621;
	mov.f32 	%f6637, %f6621;
	mov.f32 	%f6638, %f6621;
	mov.f32 	%f6639, %f6621;
	mov.f32 	%f6640, %f6621;
	mov.f32 	%f6641, %f6621;
	mov.f32 	%f6642, %f6621;
	mov.f32 	%f6643, %f6621;
	mov.f32 	%f6644, %f6621;
	mov.f32 	%f6645, %f6621;
	mov.f32 	%f6646, %f6621;
	mov.f32 	%f6647, %f6621;
	mov.f32 	%f6648, %f6621;
	mov.f32 	%f6649, %f6621;
	mov.f32 	%f6650, %f6621;
	mov.f32 	%f6651, %f6621;
	mov.f32 	%f6652, %f6621;
	mov.f32 	%f6653, %f6621;
	mov.f32 	%f6654, %f6621;
	mov.f32 	%f6655, %f6621;
	mov.f32 	%f6656, %f6621;
	mov.f32 	%f6657, %f6621;
	mov.f32 	%f6658, %f6621;
	mov.f32 	%f6659, %f6621;
	mov.f32 	%f6660, %f6621;
	mov.f32 	%f6661, %f6621;
	mov.f32 	%f6662, %f6621;
	mov.f32 	%f6663, %f6621;
	mov.f32 	%f6664, %f6621;
	mov.f32 	%f6665, %f6621;
	mov.f32 	%f6666, %f6621;
	mov.f32 	%f6667, %f6621;
	mov.f32 	%f6668, %f6621;
	mov.f32 	%f6669, %f6621;
	mov.f32 	%f6670, %f6621;
	mov.f32 	%f6671, %f6621;
	mov.f32 	%f6672, %f6621;
	mov.f32 	%f6673, %f6621;
	mov.f32 	%f6674, %f6621;
	mov.f32 	%f6675, %f6621;
	mov.f32 	%f6676, %f6621;
	mov.f32 	%f6677, %f6621;
	mov.f32 	%f6678, %f6621;
	mov.f32 	%f6679, %f6621;
	mov.f32 	%f6680, %f6621;
	mov.f32 	%f6681, %f6621;
	@%p31 bra 	$L__BB2_219;
	ld.param.u32 	%r1473, [_Z24A12_trsm_kernel_half_optILi64EEvP6__halfiiiii_param_4];
	ld.param.u32 	%r1315, [_Z24A12_trsm_kernel_half_optILi64EEvP6__halfiiiii_param_2];
	ld.param.u32 	%r1186, [_Z24A12_trsm_kernel_half_optILi64EEvP6__halfiiiii_param_1];
	setp.ge.s32 	%p32, %r19, %r1315;
	add.s32 	%r44, %r1473, 3;
	setp.ge.s32 	%p33, %r44, %r1186;
	mov.f32 	%f6681, 0f00000000;
	or.pred  	%p34, %p33, %p32;
	@%p34 bra 	$L__BB2_39;
	ld.global.u16 	%rs20, [%rd5+6];
	// begin inline asm
	{  cvt.f32.f16 %f6681, %rs20;}

	// end inline asm
$L__BB2_39:
	ld.param.u32 	%r1626, [_Z24A12_trsm_kernel_half_optILi64EEvP6__halfiiiii_param_5];
	setp.eq.s32 	%p35, %r1626, 4;
	mov.f32 	%f6621, 0f00000000;
	mov.f32 	%f6622, %f6621;
	mov.f32 	%f6623, %f6621;
	mov.f32 	%f6624, %f6621;
	mov.f32 	%f6625, %f6621;
	mov.f32 	%f6626, %f6621;
	mov.f32 	%f6627, %f6621;
	mov.f32 	%f6628, %f6621;
	mov.f32 	%f6629, %f6621;
	mov.f32 	%f6630, %f6621;
	mov.f32 	%f6631, %f6621;
	mov.f32 	%f6632, %f6621;
	mov.f32 	%f6633, %f6621;
	mov.f32 	%f6634, %f6621;
	mov.f32 	%f6635, %f6621;
	mov.f32 	%f6636, %f6621;
	mov.f32 	%f6637, %f6621;
	mov.f32 	%f6638, %f6621;
	mov.f32 	%f6639, %f6621;
	mov.f32 	%f6640, %f6621;
	mov.f32 	%f6641, %f6621;
	mov.f32 	%f6642, %f6621;
	mov.f32 	%f6643, %f6621;
	mov.f32 	%f6644, %f6621;
	mov.f32 	%f6645, %f6621;
	mov.f32 	%f6646, %f6621;
	mov.f32 	%f6647, %f6621;
	mov.f32 	%f6648, %f6621;
	mov.f32 	%f6649, %f6621;
	mov.f32 	%f6650, %f6621;
	mov.f32 	%f6651, %f6621;
	mov.f32 	%f6652, %f6621;
	mov.f32 	%f6653, %f6621;
	mov.f32 	%f6654, %f6621;
	mov.f32 	%f6655, %f6621;
	mov.f32 	%f6656, %f6621;
	mov.f32 	%f6657, %f6621;
	mov.f32 	%f6658, %f6621;
	mov.f32 	%f6659, %f6621;
	mov.f32 	%f6660, %f6621;
	mov.f32 	%f6661, %f6621;
	mov.f32 	%f6662, %f6621;
	mov.f32 	%f6663, %f6621;
	mov.f32 	%f6664, %f6621;
	mov.f32 	%f6665, %f6621;
	mov.f32 	%f6666, %f6621;
	mov.f32 	%f6667, %f6621;
	mov.f32 	%f6668, %f6621;
	mov.f32 	%f6669, %f6621;
	mov.f32 	%f6670, %f6621;
	mov.f32 	%f6671, %f6621;
	mov.f32 	%f6672, %f6621;
	mov.f32 	%f6673, %f6621;
	mov.f32 	%f6674, %f6621;
	mov.f32 	%f6675, %f6621;
	mov.f32 	%f6676, %f6621;
	mov.f32 	%f6677, %f6621;
	mov.f32 	%f6678, %f6621;
	mov.f32 	%f6679, %f6621;
	mov.f32 	%f6680, %f6621;
	@%p35 bra 	$L__BB2_219;
	ld.param.u32 	%r1474, [_Z24A12_trsm_kernel_half_optILi64EEvP6__halfiiiii_param_4];
	ld.param.u32 	%r1316, [_Z24A12_trsm_kernel_half_optILi64EEvP6__halfiiiii_param_2];
	ld.param.u32 	%r1187, [_Z24A12_trsm_kernel_half_optILi64EEvP6__halfiiiii_param_1];
	setp.ge.s32 	%p36, %r19, %r1316;
	add.s32 	%r45, %r1474, 4;
	setp.ge.s32 	%p37, %r45, %r1187;
	mov.f32 	%f6680, 0f00000000;
	or.pred  	%p38, %p37, %p36;
	@%p38 bra 	$L__BB2_42;
	ld.global.u16 	%rs21, [%rd5+8];
	// begin inline asm
	{  cvt.f32.f16 %f6680, %rs21;}

	// end inline asm
$L__BB2_42:
	ld.param.u32 	%r1627, [_Z24A12_trsm_kernel_half_optILi64EEvP6__halfiiiii_param_5];
	setp.eq.s32 	%p39, %r1627, 5;
	mov.f32 	%f6621, 0f00000000;
	mov.f32 	%f6622, %f6621;
	mov.f32 	%f6623, %f6621;
	mov.f32 	%f6624, %f6621;
	mov.f32 	%f6625, %f6621;
	mov.f32 	%f6626, %f6621;
	mov.f32 	%f6627, %f6621;
	mov.f32 	%f6628, %f6621;
	mov.f32 	%f6629, %f6621;
	mov.f32 	%f6630, %f6621;
	mov.f32 	%f6631, %f6621;
	mov.f32 	%f6632, %f6621;
	mov.f32 	%f6633, %f6621;
	mov.f32 	%f6634, %f6621;
	mov.f32 	%f6635, %f6621;
	mov.f32 	%f6636, %f6621;
	mov.f32 	%f6637, %f6621;
	mov.f32 	%f6638, %f6621;
	mov.f32 	%f6639, %f6621;
	mov.f32 	%f6640, %f6621;
	mov.f32 	%f6641, %f6621;
	mov.f32 	%f6642, %f6621;
	mov.f32 	%f6643, %f6621;
	mov.f32 	%f6644, %f6621;
	mov.f32 	%f6645, %f6621;
	mov.f32 	%f6646, %f6621;
	mov.f32 	%f6647, %f6621;
	mov.f32 	%f6648, %f6621;
	mov.f32 	%f6649, %f6621;
	mov.f32 	%f6650, %f6621;
	mov.f32 	%f6651, %f6621;
	mov.f32 	%f6652, %f6621;
	mov.f32 	%f6653, %f6621;
	mov.f32 	%f6654, %f6621;
	mov.f32 	%f6655, %f6621;
	mov.f32 	%f6656, %f6621;
	mov.f32 	%f6657, %f6621;
	mov.f32 	%f6658, %f6621;
	mov.f32 	%f6659, %f6621;
	mov.f32 	%f6660, %f6621;
	mov.f32 	%f6661, %f6621;
	mov.f32 	%f6662, %f6621;
	mov.f32 	%f6663, %f6621;
	mov.f32 	%f6664, %f6621;
	mov.f32 	%f6665, %f6621;
	mov.f32 	%f6666, %f6621;
	mov.f32 	%f6667, %f6621;
	mov.f32 	%f6668, %f6621;
	mov.f32 	%f6669, %f6621;
	mov.f32 	%f6670, %f6621;
	mov.f32 	%f6671, %f6621;
	mov.f32 	%f6672, %f6621;
	mov.f32 	%f6673, %f6621;
	mov.f32 	%f6674, %f6621;
	mov.f32 	%f6675, %f6621;
	mov.f32 	%f6676, %f6621;
	mov.f32 	%f6677, %f6621;
	mov.f32 	%f6678, %f6621;
	mov.f32 	%f6679, %f6621;
	@%p39 bra 	$L__BB2_219;
	ld.param.u32 	%r1475, [_Z24A12_trsm_kernel_half_optILi64EEvP6__halfiiiii_param_4];
	ld.param.u32 	%r1317, [_Z24A12_trsm_kernel_half_optILi64EEvP6__halfiiiii_param_2];
	ld.param.u32 	%r1188, [_Z24A12_trsm_kernel_half_optILi64EEvP6__halfiiiii_param_1];
	setp.ge.s32 	%p40, %r19, %r1317;
	add.s32 	%r46, %r1475, 5;
	setp.ge.s32 	%p41, %r46, %r1188;
	mov.f32 	%f6679, 0f00000000;
	or.pred  	%p42, %p41, %p40;
	@%p42 bra 	$L__BB2_45;
	ld.global.u16 	%rs22, [%rd5+10];
	// begin inline asm
	{  cvt.f32.f16 %f6679, %rs22;}

	// end inline asm
$L__BB2_45:
	ld.param.u32 	%r1628, [_Z24A12_trsm_kernel_half_optILi64EEvP6__halfiiiii_param_5];
	setp.eq.s32 	%p43, %r1628, 6;
	mov.f32 	%f6621, 0f00000000;
	mov.f32 	%f6622, %f6621;
	mov.f32 	%f6623, %f6621;
	mov.f32 	%f6624, %f6621;
	mov.f32 	%f6625, %f6621;
	mov.f32 	%f6626, %f6621;
	mov.f32 	%f6627, %f6621;
	mov.f32 	%f6628, %f6621;
	mov.f32 	%f6629, %f6621;
	mov.f32 	%f6630, %f6621;
	mov.f32 	%f6631, %f6621;
	mov.f32 	%f6632, %f6621;
	mov.f32 	%f6633, %f6621;
	mov.f32 	%f6634, %f6621;
	mov.f32 	%f6635, %f6621;
	mov.f32 	%f6636, %f6621;
	mov.f32 	%f6637, %f6621;
	mov.f32 	%f6638, %f6621;
	mov.f32 	%f6639, %f6621;
	mov.f32 	%f6640, %f6621;
	mov.f32 	%f6641, %f6621;
	mov.f32 	%f6642, %f6621;
	mov.f32 	%f6643, %f6621;
	mov.f32 	%f6644, %f6621;
	mov.f32 	%f6645, %f6621;
	mov.f32 	%f6646, %f6621;
	mov.f32 	%f6647, %f6621;
	mov.f32 	%f6648, %f6621;
	mov.f32 	%f6649, %f6621;
	mov.f32 	%f6650, %f6621;
	mov.f32 	%f6651, %f6621;
	mov.f32 	%f6652, %f6621;
	mov.f32 	%f6653, %f6621;
	mov.f32 	%f6654, %f6621;
	mov.f32 	%f6655, %f6621;
	mov.f32 	%f6656, %f6621;
	mov.f32 	%f6657, %f6621;
	mov.f32 	%f6658, %f6621;
	mov.f32 	%f6659, %f6621;
	mov.f32 	%f6660, %f6621;
	mov.f32 	%f6661, %f6621;
	mov.f32 	%f6662, %f6621;
	mov.f32 	%f6663, %f6621;
	mov.f32 	%f6664, %f6621;
	mov.f32 	%f6665, %f6621;
	mov.f32 	%f6666, %f6621;
	mov.f32 	%f6667, %f6621;
	mov.f32 	%f6668, %f6621;
	mov.f32 	%f6669, %f6621;
	mov.f32 	%f6670, %f6621;
	mov.f32 	%f6671, %f6621;
	mov.f32 	%f6672, %f6621;
	mov.f32 	%f6673, %f6621;
	mov.f32 	%f6674, %f6621;
	mov.f32 	%f6675, %f6621;
	mov.f32 	%f6676, %f6621;
	mov.f32 	%f6677, %f6621;
	mov.f32 	%f6678, %f6621;
	@%p43 bra 	$L__BB2_219;
	ld.param.u32 	%r1476, [_Z24A12_trsm_kernel_half_optILi64EEvP6__halfiiiii_param_4];
	ld.param.u32 	%r1318, [_Z24A12_trsm_kernel_half_optILi64EEvP6__halfiiiii_param_2];
	ld.param.u32 	%r1189, [_Z24A12_trsm_kernel_half_optILi64EEvP6__halfiiiii_param_1];
	setp.ge.s32 	%p44, %r19, %r1318;
	add.s32 	%r47, %r1476, 6;
	setp.ge.s32 	%p45, %r47, %r1189;
	mov.f32 	%f6678, 0f00000000;
	or.pred  	%p46, %p45, %p44;
	@%p46 bra 	$L__BB2_48;
	ld.global.u16 	%rs23, [%rd5+12];
	// begin inline asm
	{  cvt.f32.f16 %f6678, %rs23;}

	// end inline asm
$L__BB2_48:
	ld.param.u32 	%r1629, [_Z24A12_trsm_kernel_half_optILi64EEvP6__halfiiiii_param_5];
	setp.eq.s32 	%p47, %r1629, 7;
	mov.f32 	%f6621, 0f00000000;
	mov.f32 	%f6622, %f6621;
	mov.f32 	%f6623, %f6621;
	mov.f32 	%f6624, %f6621;
	mov.f32 	%f6625, %f6621;
	mov.f32 	%f6626, %f6621;
	mov.f32 	%f6627, %f6621;
	mov.f32 	%f6628, %f6621;
	mov.f32 	%f6629, %f6621;
	mov.f32 	%f6630, %f6621;
	mov.f32 	%f6631, %f6621;
	mov.f32 	%f6632, %f6621;
	mov.f32 	%f6633, %f6621;
	mov.f32 	%f6634, %f6621;
	mov.f32 	%f6635, %f6621;
	mov.f32 	%f6636, %f6621;
	mov.f32 	%f6637, %f6621;
	mov.f32 	%f6638, %f6621;
	mov.f32 	%f6639, %f6621;
	mov.f32 	%f6640, %f6621;
	mov.f32 	%f6641, %f6621;
	mov.f32 	%f6642, %f6621;
	mov.f32 	%f6643, %f6621;
	mov.f32 	%f6644, %f6621;
	mov.f32 	%f6645, %f6621;
	mov.f32 	%f6646, %f6621;
	mov.f32 	%f6647, %f6621;
	mov.f32 	%f6648, %f6621;
	mov.f32 	%f6649, %f6621;
	mov.f32 	%f6650, %f6621;
	mov.f32 	%f6651, %f6621;
	mov.f32 	%f6652, %f6621;
	mov.f32 	%f6653, %f6621;
	mov.f32 	%f6654, %f6621;
	mov.f32 	%f6655, %f6621;
	mov.f32 	%f6656, %f6621;
	mov.f32 	%f6657, %f6621;
	mov.f32 	%f6658, %f6621;
	mov.f32 	%f6659, %f6621;
	mov.f32 	%f6660, %f6621;
	mov.f32 	%f6661, %f6621;
	mov.f32 	%f6662, %f6621;
	mov.f32 	%f6663, %f6621;
	mov.f32 	%f6664, %f6621;
	mov.f32 	%f6665, %f6621;
	mov.f32 	%f6666, %f6621;
	mov.f32 	%f6667, %f6621;
	mov.f32 	%f6668, %f6621;
	mov.f32 	%f6669, %f6621;
	mov.f32 	%f6670, %f6621;
	mov.f32 	%f6671, %f6621;
	mov.f32 	%f6672, %f6621;
	mov.f32 	%f6673, %f6621;
	mov.f32 	%f6674, %f6621;
	mov.f32 	%f6675, %f6621;
	mov.f32 	%f6676, %f6621;
	mov.f32 	%f6677, %f6621;
	@%p47 bra 	$L__BB2_219;
	ld.param.u32 	%r1477, [_Z24A12_trsm_kernel_half_optILi64EEvP6__halfiiiii_param_4];
	ld.param.u32 	%r1319, [_Z24A12_trsm_kernel_half_optILi64EEvP6__halfiiiii_param_2];
	ld.param.u32 	%r1190, [_Z24A12_trsm_kernel_half_optILi64EEvP6__halfiiiii_param_1];
	setp.ge.s32 	%p48, %r19, %r1319;
	add.s32 	%r48, %r1477, 7;
	setp.ge.s32 	%p49, %r48, %r1190;
	mov.f32 	%f6677, 0f00000000;
	or.pred  	%p50, %p49, %p48;
	@%p50 bra 	$L__BB2_51;
	ld.global.u16 	%rs24, [%rd5+14];
	// begin inline asm
	{  cvt.f32.f16 %f6677, %rs24;}

	// end inline asm
$L__BB2_51:
	ld.param.u32 	%r1630, [_Z24A12_trsm_kernel_half_optILi64EEvP6__halfiiiii_param_5];
	setp.eq.s32 	%p51, %r1630, 8;
	mov.f32 	%f6621, 0f00000000;
	mov.f32 	%f6622, %f6621;
	mov.f32 	%f6623, %f6621;
	mov.f32 	%f6624, %f6621;
	mov.f32 	%f6625, %f6621;
	mov.f32 	%f6626, %f6621;
	mov.f32 	%f6627, %f6621;
	mov.f32 	%f6628, %f6621;
	mov.f32 	%f6629, %f6621;
	mov.f32 	%f6630, %f6621;
	mov.f32 	%f6631, %f6621;
	mov.f32 	%f6632, %f6621;
	mov.f32 	%f6633, %f6621;
	mov.f32 	%f6634, %f6621;
	mov.f32 	%f6635, %f6621;
	mov.f32 	%f6636, %f6621;
	mov.f32 	%f6637, %f6621;
	mov.f32 	%f6638, %f6621;
	mov.f32 	%f6639, %f6621;
	mov.f32 	%f6640, %f6621;
	mov.f32 	%f6641, %f6621;
	mov.f32 	%f6642, %f6621;
	mov.f32 	%f6643, %f6621;
	mov.f32 	%f6644, %f6621;
	mov.f32 	%f6645, %f6621;
	mov.f32 	%f6646, %f6621;
	mov.f32 	%f6647, %f6621;
	mov.f32 	%f6648, %f6621;
	mov.f32 	%f6649, %f6621;
	mov.f32 	%f6650, %f6621;
	mov.f32 	%f6651, %f6621;
	mov.f32 	%f6652, %f6621;
	mov.f32 	%f6653, %f6621;
	mov.f32 	%f6654, %f6621;
	mov.f32 	%f6655, %f6621;
	mov.f32 	%f6656, %f6621;
	mov.f32 	%f6657, %f6621;
	mov.f32 	%f6658, %f6621;
	mov.f32 	%f6659, %f6621;
	mov.f32 	%f6660, %f6621;
	mov.f32 	%f6661, %f6621;
	mov.f32 	%f6662, %f6621;
	mov.f32 	%f6663, %f6621;
	mov.f32 	%f6664, %f6621;
	mov.f32 	%f6665, %f6621;
	mov.f32 	%f6666, %f6621;
	mov.f32 	%f6667, %f6621;
	mov.f32 	%f6668, %f6621;
	mov.f32 	%f6669, %f6621;
	mov.f32 	%f6670, %f6621;
	mov.f32 	%f6671, %f6621;
	mov.f32 	%f6672, %f6621;
	mov.f32 	%f6673, %f6621;
	mov.f32 	%f6674, %f6621;
	mov.f32 	%f6675, %f6621;
	mov.f32 	%f6676, %f6621;
	@%p51 bra 	$L__BB2_219;
	ld.param.u32 	%r1478, [_Z24A12_trsm_kernel_half_optILi64EEvP6__halfiiiii_param_4];
	ld.param.u32 	%r1320, [_Z24A12_trsm_kernel_half_optILi64EEvP6__halfiiiii_param_2];
	ld.param.u32 	%r1191, [_Z24A12_trsm_kernel_half_optILi64EEvP6__halfiiiii_param_1];
	setp.ge.s32 	%p52, %r19, %r1320;
	add.s32 	%r49, %r1478, 8;
	setp.ge.s32 	%p53, %r49, %r1191;
	mov.f32 	%f6676, 0f00000000;
	or.pred  	%p54, %p53, %p52;
	@%p54 bra 	$L__BB2_54;
	ld.global.u16 	%rs25, [%rd5+16];
	// begin inline asm
	{  cvt.f32.f16 %f6676, %rs25;}

	// end inline asm
$L__BB2_54:
	ld.param.u32 	%r1631, [_Z24A12_trsm_kernel_half_optILi64EEvP6__halfiiiii_param_5];
	setp.eq.s32 	%p55, %r1631, 9;
	mov.f32 	%f6621, 0f00000000;
	mov.f32 	%f6622, %f6621;
	mov.f32 	%f6623, %f6621;
	mov.f32 	%f6624, %f6621;
	mov.f32 	%f6625, %f6621;
	mov.f32 	%f6626, %f6621;
	mov.f32 	%f6627, %f6621;
	mov.f32 	%f6628, %f6621;
	mov.f32 	%f6629, %f6621;
	mov.f32 	%f6630, %f6621;
	mov.f32 	%f6631, %f6621;
	mov.f32 	%f6632, %f6621;
	mov.f32 	%f6633, %f6621;
	mov.f32 	%f6634, %f6621;
	mov.f32 	%f6635, %f6621;
	mov.f32 	%f6636, %f6621;
	mov.f32 	%f6637, %f6621;
	mov.f32 	%f6638, %f6621;
	mov.f32 	%f6639, %f6621;
	mov.f32 	%f6640, %f6621;
	mov.f32 	%f6641, %f6621;
	mov.f32 	%f6642, %f6621;
	mov.f32 	%f6643, %f6621;
	mov.f32 	%f6644, %f6621;
	mov.f32 	%f6645, %f6621;
	mov.f32 	%f6646, %f6621;
	mov.f32 	%f6647, %f6621;
	mov.f32 	%f6648, %f6621;
	mov.f32 	%f6649, %f6621;
	mov.f32 	%f6650, %f6621;
	mov.f32 	%f6651, %f6621;
	mov.f32 	%f6652, %f6621;
	mov.f32 	%f6653, %f6621;
	mov.f32 	%f6654, %f6621;
	mov.f32 	%f6655, %f6621;
	mov.f32 	%f6656, %f6621;
	mov.f32 	%f6657, %f6621;
	mov.f32 	%f6658, %f6621;
	mov.f32 	%f6659, %f6621;
	mov.f32 	%f6660, %f6621;
	mov.f32 	%f6661, %f6621;
	mov.f32 	%f6662, %f6621;
	mov.f32 	%f6663, %f6621;
	mov.f32 	%f6664, %f6621;
	mov.f32 	%f6665, %f6621;
	mov.f32 	%f6666, %f6621;
	mov.f32 	%f6667, %f6621;
	mov.f32 	%f6668, %f6621;
	mov.f32 	%f6669, %f6621;
	mov.f32 	%f6670, %f6621;
	mov.f32 	%f6671, %f6621;
	mov.f32 	%f6672, %f6621;
	mov.f32 	%f6673, %f6621;
	mov.f32 	%f6674, %f6621;
	mov.f32 	%f6675, %f6621;
	@%p55 bra 	$L__BB2_219;
	ld.param.u32 	%r1479, [_Z24A12_trsm_kernel_half_optILi64EEvP6__halfiiiii_param_4];
	ld.param.u32 	%r1321, [_Z24A12_trsm_kernel_half_optILi64EEvP6__halfiiiii_param_2];
	ld.param.u32 	%r1192, [_Z24A12_trsm_kernel_half_optILi64EEvP6__halfiiiii_param_1];
	setp.ge.s32 	%p56, %r19, %r1321;
	add.s32 	%r50, %r1479, 9;
	setp.ge.s32 	%p57, %r50, %r1192;
	mov.f32 	%f6675, 0f00000000;
	or.pred  	%p58, %p57, %p56;
	@%p58 bra 	$L__BB2_57;
	ld.global.u16 	%rs26, [%rd5+18];
	// begin inline asm
	{  cvt.f32.f16 %f6675, %rs26;}

	// end inline asm
$L__BB2_57:
	ld.param.u32 	%r1632, [_Z24A12_trsm_kernel_half_optILi64EEvP6__halfiiiii_param_5];
	setp.eq.s32 	%p59, %r1632, 10;
	mov.f32 	%f6621, 0f00000000;
	mov.f32 	%f6622, %f6621;
	mov.f32 	%f6623, %f6621;
	mov.f32 	%f6624, %f6621;
	mov.f32 	%f6625, %f6621;
	mov.f32 	%f6626, %f6621;
	mov.f32 	%f6627, %f6621;
	mov.f32 	%f6628, %f6621;
	mov.f32 	%f6629, %f6621;
	mov.f32 	%f6630, %f6621;
	mov.f32 	%f6631, %f6621;
	mov.f32 	%f6632, %f6621;
	mov.f32 	%f6633, %f6621;
	mov.f32 	%f6634, %f6621;
	mov.f32 	%f6635, %f6621;
	mov.f32 	%f6636, %f6621;
	mov.f32 	%f6637, %f6621;
	mov.f32 	%f6638, %f6621;
	mov.f32 	%f6639, %f6621;
	mov.f32 	%f6640, %f6621;
	mov.f32 	%f6641, %f6621;
	mov.f32 	%f6642, %f6621;
	mov.f32 	%f6643, %f6621;
	mov.f32 	%f6644, %f6621;
	mov.f32 	%f6645, %f6621;
	mov.f32 	%f6646, %f6621;
	mov.f32 	%f6647, %f6621;
	mov.f32 	%f6648, %f6621;
	mov.f32 	%f6649, %f6621;
	mov.f32 	%f6650, %f6621;
	mov.f32 	%f6651, %f6621;
	mov.f32 	%f6652, %f6621;
	mov.f32 	%f6653, %f6621;
	mov.f32 	%f6654, %f6621;
	mov.f32 	%f6655, %f6621;
	mov.f32 	%f6656, %f6621;
	mov.f32 	%f6657, %f6621;
	mov.f32 	%f6658, %f6621;
	mov.f32 	%f6659, %f6621;
	mov.f32 	%f6660, %f6621;
	mov.f32 	%f6661, %f6621;
	mov.f32 	%f6662, %f6621;
	mov.f32 	%f6663, %f6621;
	mov.f32 	%f6664, %f6621;
	mov.f32 	%f6665, %f6621;
	mov.f32 	%f6666, %f6621;
	mov.f32 	%f6667, %f6621;
	mov.f32 	%f6668, %f6621;
	mov.f32 	%f6669, %f6621;
	mov.f32 	%f6670, %f6621;
	mov.f32 	%f6671, %f6621;
	mov.f32 	%f6672, %f6621;
	mov.f32 	%f6673, %f6621;
	mov.f32 	%f6674, %f6621;
	@%p59 bra 	$L__BB2_219;
	ld.param.u32 	%r1480, [_Z24A12_trsm_kernel_half_optILi64EEvP6__halfiiiii_param_4];
	ld.param.u32 	%r1322, [_Z24A12_trsm_kernel_half_optILi64EEvP6__halfiiiii_param_2];
	ld.param.u32 	%r1193, [_Z24A12_trsm_kernel_half_optILi64EEvP6__halfiiiii_param_1];
	setp.ge.s32 	%p60, %r19, %r1322;
	add.s32 	%r51, %r1480, 10;
	setp.ge.s32 	%p61, %r51, %r1193;
	mov.f32 	%f6674, 0f00000000;
	or.pred  	%p62, %p61, %p60;
	@%p62 bra 	$L__BB2_60;
	ld.global.u16 	%rs27, [%rd5+20];
	// begin inline asm
	{  cvt.f32.f16 %f6674, %rs27;}

	// end inline asm
$L__BB2_60:
	ld.param.u32 	%r1633, [_Z24A12_trsm_kernel_half_optILi64EEvP6__halfiiiii_param_5];
	setp.eq.s32 	%p63, %r1633, 11;
	mov.f32 	%f6621, 0f00000000;
	mov.f32 	%f6622, %f6621;
	mov.f32 	%f6623, %f6621;
	mov.f32 	%f6624, %f6621;
	mov.f32 	%f6625, %f6621;
	mov.f32 	%f6626, %f6621;
	mov.f32 	%f6627, %f6621;
	mov.f32 	%f6628, %f6621;
	mov.f32 	%f6629, %f6621;
	mov.f32 	%f6630, %f6621;
	mov.f32 	%f6631, %f6621;
	mov.f32 	%f6632, %f6621;
	mov.f32 	%f6633, %f6621;
	mov.f32 	%f6634, %f6621;
	mov.f32 	%f6635, %f6621;
	mov.f32 	%f6636, %f6621;
	mov.f32 	%f6637, %f6621;
	mov.f32 	%f6638, %f6621;
	mov.f32 	%f6639, %f6621;
	mov.f32 	%f6640, %f6621;
	mov.f32 	%f6641, %f6621;
	mov.f32 	%f6642, %f6621;
	mov.f32 	%f6643, %f6621;
	mov.f32 	%f6644, %f6621;
	mov.f32 	%f6645, %f6621;
	mov.f32 	%f6646, %f6621;
	mov.f32 	%f6647, %f6621;
	mov.f32 	%f6648, %f6621;
	mov.f32 	%f6649, %f6621;
	mov.f32 	%f6650, %f6621;
	mov.f32 	%f6651, %f6621;
	mov.f32 	%f6652, %f6621;
	mov.f32 	%f6653, %f6621;
	mov.f32 	%f6654, %f6621;
	mov.f32 	%f6655, %f6621;
	mov.f32 	%f6656, %f6621;
	mov.f32 	%f6657, %f6621;
	mov.f32 	%f6658, %f6621;
	mov.f32 	%f6659, %f6621;
	mov.f32 	%f6660, %f6621;
	mov.f32 	%f6661, %f6621;
	mov.f32 	%f6662, %f6621;
	mov.f32 	%f6663, %f6621;
	mov.f32 	%f6664, %f6621;
	mov.f32 	%f6665, %f6621;
	mov.f32 	%f6666, %f6621;
	mov.f32 	%f6667, %f6621;
	mov.f32 	%f6668, %f6621;
	mov.f32 	%f6669, %f6621;
	mov.f32 	%f6670, %f6621;
	mov.f32 	%f6671, %f6621;
	mov.f32 	%f6672, %f6621;
	mov.f32 	%f6673, %f6621;
	@%p63 bra 	$L__BB2_219;
	ld.param.u32 	%r1481, [_Z24A12_trsm_kernel_half_optILi64EEvP6__halfiiiii_param_4];
	ld.param.u32 	%r1323, [_Z24A12_trsm_kernel_half_optILi64EEvP6__halfiiiii_param_2];
	ld.param.u32 	%r1194, [_Z24A12_trsm_kernel_half_optILi64EEvP6__halfiiiii_param_1];
	setp.ge.s32 	%p64, %r19, %r1323;
	add.s32 	%r52, %r1481, 11;
	setp.ge.s32 	%p65, %r52, %r1194;
	mov.f32 	%f6673, 0f00000000;
	or.pred  	%p66, %p65, %p64;
	@%p66 bra 	$L__BB2_63;
	ld.global.u16 	%rs28, [%rd5+22];
	// begin inline asm
	{  cvt.f32.f16 %f6673, %rs28;}

	// end inline asm
$L__BB2_63:
	ld.param.u32 	%r1634, [_Z24A12_trsm_kernel_half_optILi64EEvP6__halfiiiii_param_5];
	setp.eq.s32 	%p67, %r1634, 12;
	mov.f32 	%f6621, 0f00000000;
	mov.f32 	%f6622, %f6621;
	mov.f32 	%f6623, %f6621;
	mov.f32 	%f6624, %f6621;
	mov.f32 	%f6625, %f6621;
	mov.f32 	%f6626, %f6621;
	mov.f32 	%f6627, %f6621;
	mov.f32 	%f6628, %f6621;
	mov.f32 	%f6629, %f6621;
	mov.f32 	%f6630, %f6621;
	mov.f32 	%f6631, %f6621;
	mov.f32 	%f6632, %f6621;
	mov.f32 	%f6633, %f6621;
	mov.f32 	%f6634, %f6621;
	mov.f32 	%f6635, %f6621;
	mov.f32 	%f6636, %f6621;
	mov.f32 	%f6637, %f6621;
	mov.f32 	%f6638, %f6621;
	mov.f32 	%f6639, %f6621;
	mov.f32 	%f6640, %f6621;
	mov.f32 	%f6641, %f6621;
	mov.f32 	%f6642, %f6621;
	mov.f32 	%f6643, %f6621;
	mov.f32 	%f6644, %f6621;
	mov.f32 	%f6645, %f6621;
	mov.f32 	%f6646, %f6621;
	mov.f32 	%f6647, %f6621;
	mov.f32 	%f6648, %f6621;
	mov.f32 	%f6649, %f6621;
	mov.f32 	%f6650, %f6621;
	mov.f32 	%f6651, %f6621;
	mov.f32 	%f6652, %f6621;
	mov.f32 	%f6653, %f6621;
	mov.f32 	%f6654, %f6621;
	mov.f32 	%f6655, %f6621;
	mov.f32 	%f6656, %f6621;
	mov.f32 	%f6657, %f6621;
	mov.f32 	%f6658, %f6621;
	mov.f32 	%f6659, %f6621;
	mov.f32 	%f6660, %f6621;
	mov.f32 	%f6661, %f6621;
	mov.f32 	%f6662, %f6621;
	mov.f32 	%f6663, %f6621;
	mov.f32 	%f6664, %f6621;
	mov.f32 	%f6665, %f6621;
	mov.f32 	%f6666, %f6621;
	mov.f32 	%f6667, %f6621;
	mov.f32 	%f6668, %f6621;
	mov.f32 	%f6669, %f6621;
	mov.f32 	%f6670, %f6621;
	mov.f32 	%f6671, %f6621;
	mov.f32 	%f6672, %f6621;
	@%p67 bra 	$L__BB2_219;
	ld.param.u32 	%r1482, [_Z24A12_trsm_kernel_half_optILi64EEvP6__halfiiiii_param_4];
	ld.param.u32 	%r1324, [_Z24A12_trsm_kernel_half_optILi64EEvP6__halfiiiii_param_2];
	ld.param.u32 	%r1195, [_Z24A12_trsm_kernel_half_optILi64EEvP6__halfiiiii_param_1];
	setp.ge.s32 	%p68, %r19, %r1324;
	add.s32 	%r53, %r1482, 12;
	setp.ge.s32 	%p69, %r53, %r1195;
	mov.f32 	%f6672, 0f00000000;
	or.pred  	%p70, %p69, %p68;
	@%p70 bra 	$L__BB2_66;
	ld.global.u16 	%rs29, [%rd5+24];
	// begin inline asm
	{  cvt.f32.f16 %f6672, %rs29;}

	// end inline asm
$L__BB2_66:
	ld.param.u32 	%r1635, [_Z24A12_trsm_kernel_half_optILi64EEvP6__halfiiiii_param_5];
	setp.eq.s32 	%p71, %r1635, 13;
	mov.f32 	%f6621, 0f00000000;
	mov.f32 	%f6622, %f6621;
	mov.f32 	%f6623, %f6621;
	mov.f32 	%f6624, %f6621;
	mov.f32 	%f6625, %f6621;
	mov.f32 	%f6626, %f6621;
	mov.f32 	%f6627, %f6621;
	mov.f32 	%f6628, %f6621;
	mov.f32 	%f6629, %f6621;
	mov.f32 	%f6630, %f6621;
	mov.f32 	%f6631, %f6621;
	mov.f32 	%f6632, %f6621;
	mov.f32 	%f6633, %f6621;
	mov.f32 	%f6634, %f6621;
	mov.f32 	%f6635, %f6621;
	mov.f32 	%f6636, %f6621;
	mov.f32 	%f6637, %f6621;
	mov.f32 	%f6638, %f6621;
	mov.f32 	%f6639, %f6621;
	mov.f32 	%f6640, %f6621;
	mov.f32 	%f6641, %f6621;
	mov.f32 	%f6642, %f6621;
	mov.f32 	%f6643, %f6621;
	mov.f32 	%f6644, %f6621;
	mov.f32 	%f6645, %f6621;
	mov.f32 	%f6646, %f6621;
	mov.f32 	%f6647, %f6621;
	mov.f32 	%f6648, %f6621;
	mov.f32 	%f6649, %f6621;
	mov.f32 	%f6650, %f6621;
	mov.f32 	%f6651, %f6621;
	mov.f32 	%f6652, %f6621;
	mov.f32 	%f6653, %f6621;
	mov.f32 	%f6654, %f6621;
	mov.f32 	%f6655, %f6621;
	mov.f32 	%f6656, %f6621;
	mov.f32 	%f6657, %f6621;
	mov.f32 	%f6658, %f6621;
	mov.f32 	%f6659, %f6621;
	mov.f32 	%f6660, %f6621;
	mov.f32 	%f6661, %f6621;
	mov.f32 	%f6662, %f6621;
	mov.f32 	%f6663, %f6621;
	mov.f32 	%f6664, %f6621;
	mov.f32 	%f6665, %f6621;
	mov.f32 	%f6666, %f6621;
	mov.f32 	%f6667, %f6621;
	mov.f32 	%f6668, %f6621;
	mov.f32 	%f6669, %f6621;
	mov.f32 	%f6670, %f6621;
	mov.f32 	%f6671, %f6621;
	@%p71 bra 	$L__BB2_219;
	ld.param.u32 	%r1483, [_Z24A12_trsm_kernel_half_optILi64EEvP6__halfiiiii_param_4];
	ld.param.u32 	%r1325, [_Z24A12_trsm_kernel_half_optILi64EEvP6__halfiiiii_param_2];
	ld.param.u32 	%r1196, [_Z24A12_trsm_kernel_half_optILi64EEvP6__halfiiiii_param_1];
	setp.ge.s32 	%p72, %r19, %r1325;
	add.s32 	%r54, %r1483, 13;
	setp.ge.s32 	%p73, %r54, %r1196;
	mov.f32 	%f6671, 0f00000000;
	or.pred  	%p74, %p73, %p72;
	@%p74 bra 	$L__BB2_69;
	ld.global.u16 	%rs30, [%rd5+26];
	// begin inline asm
	{  cvt.f32.f16 %f6671, %rs30;}

	// end inline asm
$L__BB2_69:
	ld.param.u32 	%r1636, [_Z24A12_trsm_kernel_half_optILi64EEvP6__halfiiiii_param_5];
	setp.eq.s32 	%p75, %r1636, 14;
	mov.f32 	%f6621, 0f00000000;
	mov.f32 	%f6622, %f6621;
	mov.f32 	%f6623, %f6621;
	mov.f32 	%f6624, %f6621;
	mov.f32 	%f6625, %f6621;
	mov.f32 	%f6626, %f6621;
	mov.f32 	%f6627, %f6621;
	mov.f32 	%f6628, %f6621;
	mov.f32 	%f6629, %f6621;
	mov.f32 	%f6630, %f6621;
	mov.f32 	%f6631, %f6621;
	mov.f32 	%f6632, %f6621;
	mov.f32 	%f6633, %f6621;
	mov.f32 	%f6634, %f6621;
	mov.f32 	%f6635, %f6621;
	mov.f32 	%f6636, %f6621;
	mov.f32 	%f6637, %f6621;
	mov.f32 	%f6638, %f6621;
	mov.f32 	%f6639, %f6621;
	mov.f32 	%f6640, %f6621;
	mov.f32 	%f6641, %f6621;
	mov.f32 	%f6642, %f6621;
	mov.f32 	%f6643, %f6621;
	mov.f32 	%f6644, %f6621;
	mov.f32 	%f6645, %f6621;
	mov.f32 	%f6646, %f6621;
	mov.f32 	%f6647, %f6621;
	mov.f32 	%f6648, %f6621;
	mov.f32 	%f6649, %f6621;
	mov.f32 	%f6650, %f6621;
	mov.f32 	%f6651, %f6621;
	mov.f32 	%f6652, %f6621;
	mov.f32 	%f6653, %f6621;
	mov.f32 	%f6654, %f6621;
	mov.f32 	%f6655, %f6621;
	mov.f32 	%f6656, %f6621;
	mov.f32 	%f6657, %f6621;
	mov.f32 	%f6658, %f6621;
	mov.f32 	%f6659, %f6621;
	mov.f32 	%f6660, %f6621;
	mov.f32 	%f6661, %f6621;
	mov.f32 	%f6662, %f6621;
	mov.f32 	%f6663, %f6621;
	mov.f32 	%f6664, %f6621;
	mov.f32 	%f6665, %f6621;
	mov.f32 	%f6666, %f6621;
	mov.f32 	%f6667, %f6621;
	mov.f32 	%f6668, %f6621;
	mov.f32 	%f6669, %f6621;
	mov.f32 	%f6670, %f6621;
	@%p75 bra 	$L__BB2_219;
	ld.param.u32 	%r1484, [_Z24A12_trsm_kernel_half_optILi64EEvP6__halfiiiii_param_4];
	ld.param.u32 	%r1326, [_Z24A12_trsm_kernel_half_optILi64EEvP6__halfiiiii_param_2];
	ld.param.u32 	%r1197, [_Z24A12_trsm_kernel_half_optILi64EEvP6__halfiiiii_param_1];
	setp.ge.s32 	%p76, %r19, %r1326;
	add.s32 	%r55, %r1484, 14;
	setp.ge.s32 	%p77, %r55, %r1197;
	mov.f32 	%f6670, 0f00000000;
	or.pred  	%p78, %p77, %p76;
	@%p78 bra 	$L__BB2_72;
	ld.global.u16 	%rs31, [%rd5+28];
	// begin inline asm
	{  cvt.f32.f16 %f6670, %rs31;}

	// end inline asm
$L__BB2_72:
	ld.param.u32 	%r1637, [_Z24A12_trsm_kernel_half_optILi64EEvP6__halfiiiii_param_5];
	setp.eq.s32 	%p79, %r1637, 15;
	mov.f32 	%f6621, 0f00000000;
	mov.f32 	%f6622, %f6621;
	mov.f32 	%f6623, %f6621;
	mov.f32 	%f6624, %f6621;
	mov.f32 	%f6625, %f6621;
	mov.f32 	%f6626, %f6621;
	mov.f32 	%f6627, %f6621;
	mov.f32 	%f6628, %f6621;
	mov.f32 	%f6629, %f6621;
	mov.f32 	%f6630, %f6621;
	mov.f32 	%f6631, %f6621;
	mov.f32 	%f6632, %f6621;
	mov.f32 	%f6633, %f6621;
	mov.f32 	%f6634, %f6621;
	mov.f32 	%f6635, %f6621;
	mov.f32 	%f6636, %f6621;
	mov.f32 	%f6637, %f6621;
	mov.f32 	%f6638, %f6621;
	mov.f32 	%f6639, %f6621;
	mov.f32 	%f6640, %f6621;
	mov.f32 	%f6641, %f6621;
	mov.f32 	%f6642, %f6621;
	mov.f32 	%f6643, %f6621;
	mov.f32 	%f6644, %f6621;
	mov.f32 	%f6645, %f6621;
	mov.f32 	%f6646, %f6621;
	mov.f32 	%f6647, %f6621;
	mov.f32 	%f6648, %f6621;
	mov.f32 	%f6649, %f6621;
	mov.f32 	%f6650, %f6621;
	mov.f32 	%f6651, %f6621;
	mov.f32 	%f6652, %f6621;
	mov.f32 	%f6653, %f6621;
	mov.f32 	%f6654, %f6621;
	mov.f32 	%f6655, %f6621;
	mov.f32 	%f6656, %f6621;
	mov.f32 	%f6657, %f6621;
	mov.f32 	%f6658, %f6621;
	mov.f32 	%f6659, %f6621;
	mov.f32 	%f6660, %f6621;
	mov.f32 	%f6661, %f6621;
	mov.f32 	%f6662, %f6621;
	mov.f32 	%f6663, %f6621;
	mov.f32 	%f6664, %f6621;
	mov.f32 	%f6665, %f6621;
	mov.f32 	%f6666, %f6621;
	mov.f32 	%f6667, %f6621;
	mov.f32 	%f6668, %f6621;
	mov.f32 	%f6669, %f6621;
	@%p79 bra 	$L__BB2_219;
	ld.param.u32 	%r1485, [_Z24A12_trsm_kernel_half_optILi64EEvP6__halfiiiii_param_4];
	ld.param.u32 	%r1327, [_Z24A12_trsm_kernel_half_optILi64EEvP6__halfiiiii_param_2];
	ld.param.u32 	%r1198, [_Z24A12_trsm_kernel_half_optILi64EEvP6__halfiiiii_param_1];
	setp.ge.s32 	%p80, %r19, %r1327;
	add.s32 	%r56, %r1485, 15;
	setp.ge.s32 	%p81, %r56, %r1198;
	mov.f32 	%f6669, 0f00000000;
	or.pred  	%p82, %p81, %p80;
	@%p82 bra 	$L__BB2_75;
	ld.global.u16 	%rs32, [%rd5+30];
	// begin inline asm
	{  cvt.f32.f16 %f6669, %rs32;}

	// end inline asm
$L__BB2_75:
	ld.param.u32 	%r1638, [_Z24A12_trsm_kernel_half_optILi64EEvP6__halfiiiii_param_5];
	setp.eq.s32 	%p83, %r1638, 16;
	mov.f32 	%f6621, 0f00000000;
	mov.f32 	%f6622, %f6621;
	mov.f32 	%f6623, %f6621;
	mov.f32 	%f6624, %f6621;
	mov.f32 	%f6625, %f6621;
	mov.f32 	%f6626, %f6621;
	mov.f32 	%f6627, %f6621;
	mov.f32 	%f6628, %f6621;
	mov.f32 	%f6629, %f6621;
	mov.f32 	%f6630, %f6621;
	mov.f32 	%f6631, %f6621;
	mov.f32 	%f6632, %f6621;
	mov.f32 	%f6633, %f6621;
	mov.f32 	%f6634, %f6621;
	mov.f32 	%f6635, %f6621;
	mov.f32 	%f6636, %f6621;
	mov.f32 	%f6637, %f6621;
	mov.f32 	%f6638, %f6621;
	mov.f32 	%f6639, %f6621;
	mov.f32 	%f6640, %f6621;
	mov.f32 	%f6641, %f6621;
	mov.f32 	%f6642, %f6621;
	mov.f32 	%f6643, %f6621;
	mov.f32 	%f6644, %f6621;
	mov.f32 	%f6645, %f6621;
	mov.f32 	%f6646, %f6621;
	mov.f32 	%f6647, %f6621;
	mov.f32 	%f6648, %f6621;
	mov.f32 	%f6649, %f6621;
	mov.f32 	%f6650, %f6621;
	mov.f32 	%f6651, %f6621;
	mov.f32 	%f6652, %f6621;
	mov.f32 	%f6653, %f6621;
	mov.f32 	%f6654, %f6621;
	mov.f32 	%f6655, %f6621;
	mov.f32 	%f6656, %f6621;
	mov.f32 	%f6657, %f6621;
	mov.f32 	%f6658, %f6621;
	mov.f32 	%f6659, %f6621;
	mov.f32 	%f6660, %f6621;
	mov.f32 	%f6661, %f6621;
	mov.f32 	%f6662, %f6621;
	mov.f32 	%f6663, %f6621;
	mov.f32 	%f6664, %f6621;
	mov.f32 	%f6665, %f6621;
	mov.f32 	%f6666, %f6621;
	mov.f32 	%f6667, %f6621;
	mov.f32 	%f6668, %f6621;
	@%p83 bra 	$L__BB2_219;
	ld.param.u32 	%r1486, [_Z24A12_trsm_kernel_half_optILi64EEvP6__halfiiiii_param_4];
	ld.param.u32 	%r1328, [_Z24A12_trsm_kernel_half_optILi64EEvP6__halfiiiii_param_2];
	ld.param.u32 	%r1199, [_Z24A12_trsm_kernel_half_optILi64EEvP6__halfiiiii_param_1];
	setp.ge.s32 	%p84, %r19, %r1328;
	add.s32 	%r57, %r1486, 16;
	setp.ge.s32 	%p85, %r57, %r1199;
	mov.f32 	%f6668, 0f00000000;
	or.pred  	%p86, %p85, %p84;
	@%p86 bra 	$L__BB2_78;
	ld.global.u16 	%rs33, [%rd5+32];
	// begin inline asm
	{  cvt.f32.f16 %f6668, %rs33;}

	// end inline asm
$L__BB2_78:
	ld.param.u32 	%r1639, [_Z24A12_trsm_kernel_half_optILi64EEvP6__halfiiiii_param_5];
	setp.eq.s32 	%p87, %r1639, 17;
	mov.f32 	%f6621, 0f00000000;
	mov.f32 	%f6622, %f6621;
	mov.f32 	%f6623, %f6621;
	mov.f32 	%f6624, %f6621;
	mov.f32 	%f6625, %f6621;
	mov.f32 	%f6626, %f6621;
	mov.f32 	%f6627, %f6621;
	mov.f32 	%f6628, %f6621;
	mov.f32 	%f6629, %f6621;
	mov.f32 	%f6630, %f6621;
	mov.f32 	%f6631, %f6621;
	mov.f32 	%f6632, %f6621;
	mov.f32 	%f6633, %f6621;
	mov.f32 	%f6634, %f6621;
	mov.f32 	%f6635, %f6621;
	mov.f32 	%f6636, %f6621;
	mov.f32 	%f6637, %f6621;
	mov.f32 	%f6638, %f6621;
	mov.f32 	%f6639, %f6621;
	mov.f32 	%f6640, %f6621;
	mov.f32 	%f6641, %f6621;
	mov.f32 	%f6642, %f6621;
	mov.f32 	%f6643, %f6621;
	mov.f32 	%f6644, %f6621;
	mov.f32 	%f6645, %f6621;
	mov.f32 	%f6646, %f6621;
	mov.f32 	%f6647, %f6621;
	mov.f32 	%f6648, %f6621;
	mov.f32 	%f6649, %f6621;
	mov.f32 	%f6650, %f6621;
	mov.f32 	%f6651, %f6621;
	mov.f32 	%f6652, %f6621;
	mov.f32 	%f6653, %f6621;
	mov.f32 	%f6654, %f6621;
	mov.f32 	%f6655, %f6621;
	mov.f32 	%f6656, %f6621;
	mov.f32 	%f6657, %f6621;
	mov.f32 	%f6658, %f6621;
	mov.f32 	%f6659, %f6621;
	mov.f32 	%f6660, %f6621;
	mov.f32 	%f6661, %f6621;
	mov.f32 	%f6662, %f6621;
	mov.f32 	%f6663, %f6621;
	mov.f32 	%f6664, %f6621;
	mov.f32 	%f6665, %f6621;
	mov.f32 	%f6666, %f6621;
	mov.f32 	%f6667, %f6621;
	@%p87 bra 	$L__BB2_219;
	ld.param.u32 	%r1487, [_Z24A12_trsm_kernel_half_optILi64EEvP6__halfiiiii_param_4];
	ld.param.u32 	%r1329, [_Z24A12_trsm_kernel_half_optILi64EEvP6__halfiiiii_param_2];
	ld.param.u32 	%r1200, [_Z24A12_trsm_kernel_half_optILi64EEvP6__halfiiiii_param_1];
	setp.ge.s32 	%p88, %r19, %r1329;
	add.s32 	%r58, %r1487, 17;
	setp.ge.s32 	%p89, %r58, %r1200;
	mov.f32 	%f6667, 0f00000000;
	or.pred  	%p90, %p89, %p88;
	@%p90 bra 	$L__BB2_81;
	ld.global.u16 	%rs34, [%rd5+34];
	// begin inline asm
	{  cvt.f32.f16 %f6667, %rs34;}

	// end inline asm
$L__BB2_81:
	ld.param.u32 	%r1640, [_Z24A12_trsm_kernel_half_optILi64EEvP6__halfiiiii_param_5];
	setp.eq.s32 	%p91, %r1640, 18;
	mov.f32 	%f6621, 0f00000000;
	mov.f32 	%f6622, %f6621;
	mov.f32 	%f6623, %f6621;
	mov.f32 	%f6624, %f6621;
	mov.f32 	%f6625, %f6621;
	mov.f32 	%f6626, %f6621;
	mov.f32 	%f6627, %f6621;
	mov.f32 	%f6628, %f6621;
	mov.f32 	%f6629, %f6621;
	mov.f32 	%f6630, %f6621;
	mov.f32 	%f6631, %f6621;
	mov.f32 	%f6632, %f6621;
	mov.f32 	%f6633, %f6621;
	mov.f32 	%f6634, %f6621;
	mov.f32 	%f6635, %f6621;
	mov.f32 	%f6636, %f6621;
	mov.f32 	%f6637, %f6621;
	mov.f32 	%f6638, %f6621;
	mov.f32 	%f6639, %f6621;
	mov.f32 	%f6640, %f6621;
	mov.f32 	%f6641, %f6621;
	mov.f32 	%f6642, %f6621;
	mov.f32 	%f6643, %f6621;
	mov.f32 	%f6644, %f6621;
	mov.f32 	%f6645, %f6621;
	mov.f32 	%f6646, %f6621;
	mov.f32 	%f6647, %f6621;
	mov.f32 	%f6648, %f6621;
	mov.f32 	%f6649, %f6621;
	mov.f32 	%f6650, %f6621;
	mov.f32 	%f6651, %f6621;
	mov.f32 	%f6652, %f6621;
	mov.f32 	%f6653, %f6621;
	mov.f32 	%f6654, %f6621;
	mov.f32 	%f6655, %f6621;
	mov.f32 	%f6656, %f6621;
	mov.f32 	%f6657, %f6621;
	mov.f32 	%f6658, %f6621;
	mov.f32 	%f6659, %f6621;
	mov.f32 	%f6660, %f6621;
	mov.f32 	%f6661, %f6621;
	mov.f32 	%f6662, %f6621;
	mov.f32 	%f6663, %f6621;
	mov.f32 	%f6664, %f6621;
	mov.f32 	%f6665, %f6621;
	mov.f32 	%f6666, %f6621;
	@%p91 bra 	$L__BB2_219;
	ld.param.u32 	%r1488, [_Z24A12_trsm_kernel_half_optILi64EEvP6__halfiiiii_param_4];
	ld.param.u32 	%r1330, [_Z24A12_trsm_kernel_half_optILi64EEvP6__halfiiiii_param_2];
	ld.param.u32 	%r1201, [_Z24A12_trsm_kernel_half_optILi64EEvP6__halfiiiii_param_1];
	setp.ge.s32 	%p92, %r19, %r1330;
	add.s32 	%r59, %r1488, 18;
	setp.ge.s32 	%p93, %r59, %r1201;
	mov.f32 	%f6666, 0f00000000;
	or.pred  	%p94, %p93, %p92;
	@%p94 bra 	$L__BB2_84;
	ld.global.u16 	%rs35, [%rd5+36];
	// begin inline asm
	{  cvt.f32.f16 %f6666, %rs35;}

	// end inline asm
$L__BB2_84:
	ld.param.u32 	%r1641, [_Z24A12_trsm_kernel_half_optILi64EEvP6__halfiiiii_param_5];
	setp.eq.s32 	%p95, %r1641, 19;
	mov.f32 	%f6621, 0f00000000;
	mov.f32 	%f6622, %f6621;
	mov.f32 	%f6623, %f6621;
	mov.f32 	%f6624, %f6621;
	mov.f32 	%f6625, %f6621;
	mov.f32 	%f6626, %f6621;
	mov.f32 	%f6627, %f6621;
	mov.f32 	%f6628, %f6621;
	mov.f32 	%f6629, %f6621;
	mov.f32 	%f6630, %f6621;
	mov.f32 	%f6631, %f6621;
	mov.f32 	%f6632, %f6621;
	mov.f32 	%f6633, %f6621;
	mov.f32 	%f6634, %f6621;
	mov.f32 	%f6635, %f6621;
	mov.f32 	%f6636, %f6621;
	mov.f32 	%f6637, %f6621;
	mov.f32 	%f6638, %f6621;
	mov.f32 	%f6639, %f6621;
	mov.f32 	%f6640, %f6621;
	mov.f32 	%f6641, %f6621;
	mov.f32 	%f6642, %f6621;
	mov.f32 	%f6643, %f6621;
	mov.f32 	%f6644, %f6621;
	mov.f32 	%f6645, %f6621;
	mov.f32 	%f6646, %f6621;
	mov.f32 	%f6647, %f6621;
	mov.f32 	%f6648, %f6621;
	mov.f32 	%f6649, %f6621;
	mov.f32 	%f6650, %f6621;
	mov.f32 	%f6651, %f6621;
	mov.f32 	%f6652, %f6621;
	mov.f32 	%f6653, %f6621;
	mov.f32 	%f6654, %f6621;
	mov.f32 	%f6655, %f6621;
	mov.f32 	%f6656, %f6621;
	mov.f32 	%f6657, %f6621;
	mov.f32 	%f6658, %f6621;
	mov.f32 	%f6659, %f6621;
	mov.f32 	%f6660, %f6621;
	mov.f32 	%f6661, %f6621;
	mov.f32 	%f6662, %f6621;
	mov.f32 	%f6663, %f6621;
	mov.f32 	%f6664, %f6621;
	mov.f32 	%f6665, %f6621;
	@%p95 bra 	$L__BB2_219;
	ld.param.u32 	%r1489, [_Z24A12_trsm_kernel_half_optILi64EEvP6__halfiiiii_param_4];
	ld.param.u32 	%r1331, [_Z24A12_trsm_kernel_half_optILi64EEvP6__halfiiiii_param_2];
	ld.param.u32 	%r1202, [_Z24A12_trsm_kernel_half_optILi64EEvP6__halfiiiii_param_1];
	setp.ge.s32 	%p96, %r19, %r1331;
	add.s32 	%r60, %r1489, 19;
	setp.ge.s32 	%p97, %r60, %r1202;
	mov.f32 	%f6665, 0f00000000;
	or.pred  	%p98, %p97, %p96;
	@%p98 bra 	$L__BB2_87;
	ld.global.u16 	%rs36, [%rd5+38];
	// begin inline asm
	{  cvt.f32.f16 %f6665, %rs36;}

	// end inline asm
$L__BB2_87:
	ld.param.u32 	%r1642, [_Z24A12_trsm_kernel_half_optILi64EEvP6__halfiiiii_param_5];
	setp.eq.s32 	%p99, %r1642, 20;
	mov.f32 	%f6621, 0f00000000;
	mov.f32 	%f6622, %f6621;
	mov.f32 	%f6623, %f6621;
	mov.f32 	%f6624, %f6621;
	mov.f32 	%f6625, %f6621;
	mov.f32 	%f6626, %f6621;
	mov.f32 	%f6627, %f6621;
	mov.f32 	%f6628, %f6621;
	mov.f32 	%f6629, %f6621;
	mov.f32 	%f6630, %f6621;
	mov.f32 	%f6631, %f6621;
	mov.f32 	%f6632, %f6621;
	mov.f32 	%f6633, %f6621;
	mov.f32 	%f6634, %f6621;
	mov.f32 	%f6635, %f6621;
	mov.f32 	%f6636, %f6621;
	mov.f32 	%f6637, %f6621;
	mov.f32 	%f6638, %f6621;
	mov.f32 	%f6639, %f6621;
	mov.f32 	%f6640, %f6621;
	mov.f32 	%f6641, %f6621;
	mov.f32 	%f6642, %f6621;
	mov.f32 	%f6643, %f6621;
	mov.f32 	%f6644, %f6621;
	mov.f32 	%f6645, %f6621;
	mov.f32 	%f6646, %f6621;
	mov.f32 	%f6647, %f6621;
	mov.f32 	%f6648, %f6621;
	mov.f32 	%f6649, %f6621;
	mov.f32 	%f6650, %f6621;
	mov.f32 	%f6651, %f6621;
	mov.f32 	%f6652, %f6621;
	mov.f32 	%f6653, %f6621;
	mov.f32 	%f6654, %f6621;
	mov.f32 	%f6655, %f6621;
	mov.f32 	%f6656, %f6621;
	mov.f32 	%f6657, %f6621;
	mov.f32 	%f6658, %f6621;
	mov.f32 	%f6659, %f6621;
	mov.f32 	%f6660, %f6621;
	mov.f32 	%f6661, %f6621;
	mov.f32 	%f6662, %f6621;
	mov.f32 	%f6663, %f6621;
	mov.f32 	%f6664, %f6621;
	@%p99 bra 	$L__BB2_219;
	ld.param.u32 	%r1490, [_Z24A12_trsm_kernel_half_optILi64EEvP6__halfiiiii_param_4];
	ld.param.u32 	%r1332, [_Z24A12_trsm_kernel_half_optILi64EEvP6__halfiiiii_param_2];
	ld.param.u32 	%r1203, [_Z24A12_trsm_kernel_half_optILi64EEvP6__halfiiiii_param_1];
	setp.ge.s32 	%p100, %r19, %r1332;
	add.s32 	%r61, %r1490, 20;
	setp.ge.s32 	%p101, %r61, %r1203;
	mov.f32 	%f6664, 0f00000000;
	or.pred  	%p102, %p101, %p100;
	@%p102 bra 	$L__BB2_90;
	ld.global.u16 	%rs37, [%rd5+40];
	// begin inline asm
	{  cvt.f32.f16 %f6664, %rs37;}

	// end inline asm
$L__BB2_90:
	ld.param.u32 	%r1643, [_Z24A12_trsm_kernel_half_optILi64EEvP6__halfiiiii_param_5];
	setp.eq.s32 	%p103, %r1643, 21;
	mov.f32 	%f6621, 0f00000000;
	mov.f32 	%f6622, %f6621;
	mov.f32 	%f6623, %f6621;
	mov.f32 	%f6624, %f6621;
	mov.f32 	%f6625, %f6621;
	mov.f32 	%f6626, %f6621;
	mov.f32 	%f6627, %f6621;
	mov.f32 	%f6628, %f6621;
	mov.f32 	%f6629, %f6621;
	mov.f32 	%f6630, %f6621;
	mov.f32 	%f6631, %f6621;
	mov.f32 	%f6632, %f6621;
	mov.f32 	%f6633, %f6621;
	mov.f32 	%f6634, %f6621;
	mov.f32 	%f6635, %f6621;
	mov.f32 	%f6636, %f6621;
	mov.f32 	%f6637, %f6621;
	mov.f32 	%f6638, %f6621;
	mov.f32 	%f6639, %f6621;
	mov.f32 	%f6640, %f6621;
	mov.f32 	%f6641, %f6621;
	mov.f32 	%f6642, %f6621;
	mov.f32 	%f6643, %f6621;
	mov.f32 	%f6644, %f6621;
	mov.f32 	%f6645, %f6621;
	mov.f32 	%f6646, %f6621;
	mov.f32 	%f6647, %f6621;
	mov.f32 	%f6648, %f6621;
	mov.f32 	%f6649, %f6621;
	mov.f32 	%f6650, %f6621;
	mov.f32 	%f6651, %f6621;
	mov.f32 	%f6652, %f6621;
	mov.f32 	%f6653, %f6621;
	mov.f32 	%f6654, %f6621;
	mov.f32 	%f6655, %f6621;
	mov.f32 	%f6656, %f6621;
	mov.f32 	%f6657, %f6621;
	mov.f32 	%f6658, %f6621;
	mov.f32 	%f6659, %f6621;
	mov.f32 	%f6660, %f6621;
	mov.f32 	%f6661, %f6621;
	mov.f32 	%f6662, %f6621;
	mov.f32 	%f6663, %f6621;
	@%p103 bra 	$L__BB2_219;
	ld.param.u32 	%r1491, [_Z24A12_trsm_kernel_half_optILi64EEvP6__halfiiiii_param_4];
	ld.param.u32 	%r1333, [_Z24A12_trsm_kernel_half_optILi64EEvP6__halfiiiii_param_2];
	ld.param.u32 	%r1204, [_Z24A12_trsm_kernel_half_optILi64EEvP6__halfiiiii_param_1];
	setp.ge.s32 	%p104, %r19, %r1333;
	add.s32 	%r62, %r1491, 21;
	setp.ge.s32 	%p105, %r62, %r1204;
	mov.f32 	%f6663, 0f00000000;
	or.pred  	%p106, %p105, %p104;
	@%p106 bra 	$L__BB2_93;
	ld.global.u16 	%rs38, [%rd5+42];
	// begin inline asm
	{  cvt.f32.f16 %f6663, %rs38;}

	// end inline asm
$L__BB2_93:
	ld.param.u32 	%r1644, [_Z24A12_trsm_kernel_half_optILi64EEvP6__halfiiiii_param_5];
	setp.eq.s32 	%p107, %r1644, 22;
	mov.f32 	%f6621, 0f00000000;
	mov.f32 	%f6622, %f6621;
	mov.f32 	%f6623, %f6621;
	mov.f32 	%f6624, %f6621;
	mov.f32 	%f6625, %f6621;
	mov.f32 	%f6626, %f6621;
	mov.f32 	%f6627, %f6621;
	mov.f32 	%f6628, %f6621;
	mov.f32 	%f6629, %f6621;
	mov.f32 	%f6630, %f6621;
	mov.f32 	%f6631, %f6621;
	mov.f32 	%f6632, %f6621;
	mov.f32 	%f6633, %f6621;
	mov.f32 	%f6634, %f6621;
	mov.f32 	%f6635, %f6621;
	mov.f32 	%f6636, %f6621;
	mov.f32 	%f6637, %f6621;
	mov.f32 	%f6638, %f6621;
	mov.f32 	%f6639, %f6621;
	mov.f32 	%f6640, %f6621;
	mov.f32 	%f6641, %f6621;
	mov.f32 	%f6642, %f6621;
	mov.f32 	%f6643, %f6621;
	mov.f32 	%f6644, %f6621;
	mov.f32 	%f6645, %f6621;
	mov.f32 	%f6646, %f6621;
	mov.f32 	%f6647, %f6621;
	mov.f32 	%f6648, %f6621;
	mov.f32 	%f6649, %f6621;
	mov.f32 	%f6650, %f6621;
	mov.f32 	%f6651, %f6621;
	mov.f32 	%f6652, %f6621;
	mov.f32 	%f6653, %f6621;
	mov.f32 	%f6654, %f6621;
	mov.f32 	%f6655, %f6621;
	mov.f32 	%f6656, %f6621;
	mov.f32 	%f6657, %f6621;
	mov.f32 	%f6658, %f6621;
	mov.f32 	%f6659, %f6621;
	mov.f32 	%f6660, %f6621;
	mov.f32 	%f6661, %f6621;
	mov.f32 	%f6662, %f6621;
	@%p107 bra 	$L__BB2_219;
	ld.param.u32 	%r1492, [_Z24A12_trsm_kernel_half_optILi64EEvP6__halfiiiii_param_4];
	ld.param.u32 	%r1334, [_Z24A12_trsm_kernel_half_optILi64EEvP6__halfiiiii_param_2];
	ld.param.u32 	%r1205, [_Z24A12_trsm_kernel_half_optILi64EEvP6__halfiiiii_param_1];
	setp.ge.s32 	%p108, %r19, %r1334;
	add.s32 	%r63, %r1492, 22;
	setp.ge.s32 	%p109, %r63, %r1205;
	mov.f32 	%f6662, 0f00000000;
	or.pred  	%p110, %p109, %p108;
	@%p110 bra 	$L__BB2_96;
	ld.global.u16 	%rs39, [%rd5+44];
	// begin inline asm
	{  cvt.f32.f16 %f6662, %rs39;}

	// end inline asm
$L__BB2_96:
	ld.param.u32 	%r1645, [_Z24A12_trsm_kernel_half_optILi64EEvP6__halfiiiii_param_5];
	setp.eq.s32 	%p111, %r1645, 23;
	mov.f32 	%f6621, 0f00000000;
	mov.f32 	%f6622, %f6621;
	mov.f32 	%f6623, %f6621;
	mov.f32 	%f6624, %f6621;
	mov.f32 	%f6625, %f6621;
	mov.f32 	%f6626, %f6621;
	mov.f32 	%f6627, %f6621;
	mov.f32 	%f6628, %f6621;
	mov.f32 	%f6629, %f6621;
	mov.f32 	%f6630, %f6621;
	mov.f32 	%f6631, %f6621;
	mov.f32 	%f6632, %f6621;
	mov.f32 	%f6633, %f6621;
	mov.f32 	%f6634, %f6621;
	mov.f32 	%f6635, %f6621;
	mov.f32 	%f6636, %f6621;
	mov.f32 	%f6637, %f6621;
	mov.f32 	%f6638, %f6621;
	mov.f32 	%f6639, %f6621;
	mov.f32 	%f6640, %f6621;
	mov.f32 	%f6641, %f6621;
	mov.f32 	%f6642, %f6621;
	mov.f32 	%f6643, %f6621;
	mov.f32 	%f6644, %f6621;
	mov.f32 	%f6645, %f6621;
	mov.f32 	%f6646, %f6621;
	mov.f32 	%f6647, %f6621;
	mov.f32 	%f6648, %f6621;
	mov.f32 	%f6649, %f6621;
	mov.f32 	%f6650, %f6621;
	mov.f32 	%f6651, %f6621;
	mov.f32 	%f6652, %f6621;
	mov.f32 	%f6653, %f6621;
	mov.f32 	%f6654, %f6621;
	mov.f32 	%f6655, %f6621;
	mov.f32 	%f6656, %f6621;
	mov.f32 	%f6657, %f6621;
	mov.f32 	%f6658, %f6621;
	mov.f32 	%f6659, %f6621;
	mov.f32 	%f6660, %f6621;
	mov.f32 	%f6661, %f6621;
	@%p111 bra 	$L__BB2_219;
	ld.param.u32 	%r1493, [_Z24A12_trsm_kernel_half_optILi64EEvP6__halfiiiii_param_4];
	ld.param.u32 	%r1335, [_Z24A12_trsm_kernel_half_optILi64EEvP6__halfiiiii_param_2];
	ld.param.u32 	%r1206, [_Z24A12_trsm_kernel_half_optILi64EEvP6__halfiiiii_param_1];
	setp.ge.s32 	%p112, %r19, %r1335;
	add.s32 	%r64, %r1493, 23;
	setp.ge.s32 	%p113, %r64, %r1206;
	mov.f32 	%f6661, 0f00000000;
	or.pred  	%p114, %p113, %p112;
	@%p114 bra 	$L__BB2_99;
	ld.global.u16 	%rs40, [%rd5+46];
	// begin inline asm
	{  cvt.f32.f16 %f6661, %rs40;}

	// end inline asm
$L__BB2_99:
	ld.param.u32 	%r1646, [_Z24A12_trsm_kernel_half_optILi64EEvP6__halfiiiii_param_5];
	setp.eq.s32 	%p115, %r1646, 24;
	mov.f32 	%f6621, 0f00000000;
	mov.f32 	%f6622, %f6621;
	mov.f32 	%f6623, %f6621;
	mov.f32 	%f6624, %f6621;
	mov.f32 	%f6625, %f6621;
	mov.f32 	%f6626, %f6621;
	mov.f32 	%f6627, %f6621;
	mov.f32 	%f6628, %f6621;
	mov.f32 	%f6629, %f6621;
	mov.f32 	%f6630, %f6621;
	mov.f32 	%f6631, %f6621;
	mov.f32 	%f6632, %f6621;
	mov.f32 	%f6633, %f6621;
	mov.f32 	%f6634, %f6621;
	mov.f32 	%f6635, %f6621;
	mov.f32 	%f6636, %f6621;
	mov.f32 	%f6637, %f6621;
	mov.f32 	%f6638, %f6621;
	mov.f32 	%f6639, %f6621;
	mov.f32 	%f6640, %f6621;
	mov.f32 	%f6641, %f6621;
	mov.f32 	%f6642, %f6621;
	mov.f32 	%f6643, %f6621;
	mov.f32 	%f6644, %f6621;
	mov.f32 	%f6645, %f6621;
	mov.f32 	%f6646, %f6621;
	mov.f32 	%f6647, %f6621;
	mov.f32 	%f6648, %f6621;
	mov.f32 	%f6649, %f6621;
	mov.f32 	%f6650, %f6621;
	mov.f32 	%f6651, %f6621;
	mov.f32 	%f6652, %f6621;
	mov.f32 	%f6653, %f6621;
	mov.f32 	%f6654, %f6621;
	mov.f32 	%f6655, %f6621;
	mov.f32 	%f6656, %f6621;
	mov.f32 	%f6657, %f6621;
	mov.f32 	%f6658, %f6621;
	mov.f32 	%f6659, %f6621;
	mov.f32 	%f6660, %f6621;
	@%p115 bra 	$L__BB2_219;
	ld.param.u32 	%r1494, [_Z24A12_trsm_kernel_half_optILi64EEvP6__halfiiiii_param_4];
	ld.param.u32 	%r1336, [_Z24A12_trsm_kernel_half_optILi64EEvP6__halfiiiii_param_2];
	ld.param.u32 	%r1207, [_Z24A12_trsm_kernel_half_optILi64EEvP6__halfiiiii_param_1];
	setp.ge.s32 	%p116, %r19, %r1336;
	add.s32 	%r65, %r1494, 24;
	setp.ge.s32 	%p117, %r65, %r1207;
	mov.f32 	%f6660, 0f00000000;
	or.pred  	%p118, %p117, %p116;
	@%p118 bra 	$L__BB2_102;
	ld.global.u16 	%rs41, [%rd5+48];
	// begin inline asm
	{  cvt.f32.f16 %f6660, %rs41;}

	// end inline asm
$L__BB2_102:
	ld.param.u32 	%r1647, [_Z24A12_trsm_kernel_half_optILi64EEvP6__halfiiiii_param_5];
	setp.eq.s32 	%p119, %r1647, 25;
	mov.f32 	%f6621, 0f00000000;
	mov.f32 	%f6622, %f6621;
	mov.f32 	%f6623, %f6621;
	mov.f32 	%f6624, %f6621;
	mov.f32 	%f6625, %f6621;
	mov.f32 	%f6626, %f6621;
	mov.f32 	%f6627, %f6621;
	mov.f32 	%f6628, %f6621;
	mov.f32 	%f6629, %f6621;
	mov.f32 	%f6630, %f6621;
	mov.f32 	%f6631, %f6621;
	mov.f32 	%f6632, %f6621;
	mov.f32 	%f6633, %f6621;
	mov.f32 	%f6634, %f6621;
	mov.f32 	%f6635, %f6621;
	mov.f32 	%f6636, %f6621;
	mov.f32 	%f6637, %f6621;
	mov.f32 	%f6638, %f6621;
	mov.f32 	%f6639, %f6621;
	mov.f32 	%f6640, %f6621;
	mov.f32 	%f6641, %f6621;
	mov.f32 	%f6642, %f6621;
	mov.f32 	%f6643, %f6621;
	mov.f32 	%f6644, %f6621;
	mov.f32 	%f6645, %f6621;
	mov.f32 	%f6646, %f6621;
	mov.f32 	%f6647, %f6621;
	mov.f32 	%f6648, %f6621;
	mov.f32 	%f6649, %f6621;
	mov.f32 	%f6650, %f6621;
	mov.f32 	%f6651, %f6621;
	mov.f32 	%f6652, %f6621;
	mov.f32 	%f6653, %f6621;
	mov.f32 	%f6654, %f6621;
	mov.f32 	%f6655, %f6621;
	mov.f32 	%f6656, %f6621;
	mov.f32 	%f6657, %f6621;
	mov.f32 	%f6658, %f6621;
	mov.f32 	%f6659, %f6621;
	@%p119 bra 	$L__BB2_219;
	ld.param.u32 	%r1495, [_Z24A12_trsm_kernel_half_optILi64EEvP6__halfiiiii_param_4];
	ld.param.u32 	%r1337, [_Z24A12_trsm_kernel_half_optILi64EEvP6__halfiiiii_param_2];
	ld.param.u32 	%r1208, [_Z24A12_trsm_kernel_half_optILi64EEvP6__halfiiiii_param_1];
	setp.ge.s32 	%p120, %r19, %r1337;
	add.s32 	%r66, %r1495, 25;
	setp.ge.s32 	%p121, %r66, %r1208;
	mov.f32 	%f6659, 0f00000000;
	or.pred  	%p122, %p121, %p120;
	@%p122 bra 	$L__BB2_105;
	ld.global.u16 	%rs42, [%rd5+50];
	// begin inline asm
	{  cvt.f32.f16 %f6659, %rs42;}

	// end inline asm
$L__BB2_105:
	ld.param.u32 	%r1648, [_Z24A12_trsm_kernel_half_optILi64EEvP6__halfiiiii_param_5];
	setp.eq.s32 	%p123, %r1648, 26;
	mov.f32 	%f6621, 0f00000000;
	mov.f32 	%f6622, %f6621;
	mov.f32 	%f6623, %f6621;
	mov.f32 	%f6624, %f6621;
	mov.f32 	%f6625, %f6621;
	mov.f32 	%f6626, %f6621;
	mov.f32 	%f6627, %f6621;
	mov.f32 	%f6628, %f6621;
	mov.f32 	%f6629, %f6621;
	mov.f32 	%f6630, %f6621;
	mov.f32 	%f6631, %f6621;
	mov.f32 	%f6632, %f6621;
	mov.f32 	%f6633, %f6621;
	mov.f32 	%f6634, %f6621;
	mov.f32 	%f6635, %f6621;
	mov.f32 	%f6636, %f6621;
	mov.f32 	%f6637, %f6621;
	mov.f32 	%f6638, %f6621;
	mov.f32 	%f6639, %f6621;
	mov.f32 	%f6640, %f6621;
	mov.f32 	%f6641, %f6621;
	mov.f32 	%f6642, %f6621;
	mov.f32 	%f6643, %f6621;
	mov.f32 	%f6644, %f6621;
	mov.f32 	%f6645, %f6621;
	mov.f32 	%f6646, %f6621;
	mov.f32 	%f6647, %f6621;
	mov.f32 	%f6648, %f6621;
	mov.f32 	%f6649, %f6621;
	mov.f32 	%f6650, %f6621;
	mov.f32 	%f6651, %f6621;
	mov.f32 	%f6652, %f6621;
	mov.f32 	%f6653, %f6621;
	mov.f32 	%f6654, %f6621;
	mov.f32 	%f6655, %f6621;
	mov.f32 	%f6656, %f6621;
	mov.f32 	%f6657, %f6621;
	mov.f32 	%f6658, %f6621;
	@%p123 bra 	$L__BB2_219;
	ld.param.u32 	%r1496, [_Z24A12_trsm_kernel_half_optILi64EEvP6__halfiiiii_param_4];
	ld.param.u32 	%r1338, [_Z24A12_trsm_kernel_half_optILi64EEvP6__halfiiiii_param_2];
	ld.param.u32 	%r1209, [_Z24A12_trsm_kernel_half_optILi64EEvP6__halfiiiii_param_1];
	setp.ge.s32 	%p124, %r19, %r1338;
	add.s32 	%r67, %r1496, 26;
	setp.ge.s32 	%p125, %r67, %r1209;
	mov.f32 	%f6658, 0f00000000;
	or.pred  	%p126, %p125, %p124;
	@%p126 bra 	$L__BB2_108;
	ld.global.u16 	%rs43, [%rd5+52];
	// begin inline asm
	{  cvt.f32.f16 %f6658, %rs43;}

	// end inline asm
$L__BB2_108:
	ld.param.u32 	%r1649, [_Z24A12_trsm_kernel_half_optILi64EEvP6__halfiiiii_param_5];
	setp.eq.s32 	%p127, %r1649, 27;
	mov.f32 	%f6621, 0f00000000;
	mov.f32 	%f6622, %f6621;
	mov.f32 	%f6623, %f6621;
	mov.f32 	%f6624, %f6621;
	mov.f32 	%f6625, %f6621;
	mov.f32 	%f6626, %f6621;
	mov.f32 	%f6627, %f6621;
	mov.f32 	%f6628, %f6621;
	mov.f32 	%f6629, %f6621;
	mov.f32 	%f6630, %f6621;
	mov.f32 	%f6631, %f6621;
	mov.f32 	%f6632, %f6621;
	mov.f32 	%f6633, %f6621;
	mov.f32 	%f6634, %f6621;
	mov.f32 	%f6635, %f6621;
	mov.f32 	%f6636, %f6621;
	mov.f32 	%f6637, %f6621;
	mov.f32 	%f6638, %f6621;
	mov.f32 	%f6639, %f6621;
	mov.f32 	%f6640, %f6621;
	mov.f32 	%f6641, %f6621;
	mov.f32 	%f6642, %f6621;
	mov.f32 	%f6643, %f6621;
	mov.f32 	%f6644, %f6621;
	mov.f32 	%f6645, %f6621;
	mov.f32 	%f6646, %f6621;
	mov.f32 	%f6647, %f6621;
	mov.f32 	%f6648, %f6621;
	mov.f32 	%f6649, %f6621;
	mov.f32 	%f6650, %f6621;
	mov.f32 	%f6651, %f6621;
	mov.f32 	%f6652, %f6621;
	mov.f32 	%f6653, %f6621;
	mov.f32 	%f6654, %f6621;
	mov.f32 	%f6655, %f6621;
	mov.f32 	%f6656, %f6621;
	mov.f32 	%f6657, %f6621;
	@%p127 bra 	$L__BB2_219;
	ld.param.u32 	%r1497, [_Z24A12_trsm_kernel_half_optILi64EEvP6__halfiiiii_param_4];
	ld.param.u32 	%r1339, [_Z24A12_trsm_kernel_half_optILi64EEvP6__halfiiiii_param_2];
	ld.param.u32 	%r1210, [_Z24A12_trsm_kernel_half_optILi64EEvP6__halfiiiii_param_1];
	setp.ge.s32 	%p128, %r19, %r1339;
	add.s32 	%r68, %r1497, 27;
	setp.ge.s32 	%p129, %r68, %r1210;
	mov.f32 	%f6657, 0f00000000;
	or.pred  	%p130, %p129, %p128;
	@%p130 bra 	$L__BB2_111;
	ld.global.u16 	%rs44, [%rd5+54];
	// begin inline asm
	{  cvt.f32.f16 %f6657, %rs44;}

	// end inline asm
$L__BB2_111:
	ld.param.u32 	%r1650, [_Z24A12_trsm_kernel_half_optILi64EEvP6__halfiiiii_param_5];
	setp.eq.s32 	%p131, %r1650, 28;
	mov.f32 	%f6621, 0f00000000;
	mov.f32 	%f6622, %f6621;
	mov.f32 	%f6623, %f6621;
	mov.f32 	%f6624, %f6621;
	mov.f32 	%f6625, %f6621;
	mov.f32 	%f6626, %f6621;
	mov.f32 	%f6627, %f6621;
	mov.f32 	%f6628, %f6621;
	mov.f32 	%f6629, %f6621;
	mov.f32 	%f6630, %f6621;
	mov.f32 	%f6631, %f6621;
	mov.f32 	%f6632, %f6621;
	mov.f32 	%f6633, %f6621;
	mov.f32 	%f6634, %f6621;
	mov.f32 	%f6635, %f6621;
	mov.f32 	%f6636, %f6621;
	mov.f32 	%f6637, %f6621;
	mov.f32 	%f6638, %f6621;
	mov.f32 	%f6639, %f6621;
	mov.f32 	%f6640, %f6621;
	mov.f32 	%f6641, %f6621;
	mov.f32 	%f6642, %f6621;
	mov.f32 	%f6643, %f6621;
	mov.f32 	%f6644, %f6621;
	mov.f32 	%f6645, %f6621;
	mov.f32 	%f6646, %f6621;
	mov.f32 	%f6647, %f6621;
	mov.f32 	%f6648, %f6621;
	mov.f32 	%f6649, %f6621;
	mov.f32 	%f6650, %f6621;
	mov.f32 	%f6651, %f6621;
	mov.f32 	%f6652, %f6621;
	mov.f32 	%f6653, %f6621;
	mov.f32 	%f6654, %f6621;
	mov.f32 	%f6655, %f6621;
	mov.f32 	%f6656, %f6621;
	@%p131 bra 	$L__BB2_219;
	ld.param.u32 	%r1498, [_Z24A12_trsm_kernel_half_optILi64EEvP6__halfiiiii_param_4];
	ld.param.u32 	%r1340, [_Z24A12_trsm_kernel_half_optILi64EEvP6__halfiiiii_param_2];
	ld.param.u32 	%r1211, [_Z24A12_trsm_kernel_half_optILi64EEvP6__halfiiiii_param_1];
	setp.ge.s32 	%p132, %r19, %r1340;
	add.s32 	%r69, %r1498, 28;
	setp.ge.s32 	%p133, %r69, %r1211;
	mov.f32 	%f6656, 0f00000000;
	or.pred  	%p134, %p133, %p132;
	@%p134 bra 	$L__BB2_114;
	ld.global.u16 	%rs45, [%rd5+56];
	// begin inline asm
	{  cvt.f32.f16 %f6656, %rs45;}

	// end inline asm
$L__BB2_114:
	ld.param.u32 	%r1651, [_Z24A12_trsm_kernel_half_optILi64EEvP6__halfiiiii_param_5];
	setp.eq.s32 	%p135, %r1651, 29;
	mov.f32 	%f6621, 0f00000000;
	mov.f32 	%f6622, %f6621;
	mov.f32 	%f6623, %f6621;
	mov.f32 	%f6624, %f6621;
	mov.f32 	%f6625, %f6621;
	mov.f32 	%f6626, %f6621;
	mov.f32 	%f6627, %f6621;
	mov.f32 	%f6628, %f6621;
	mov.f32 	%f6629, %f6621;
	mov.f32 	%f6630, %f6621;
	mov.f32 	%f6631, %f6621;
	mov.f32 	%f6632, %f6621;
	mov.f32 	%f6633, %f6621;
	mov.f32 	%f6634, %f6621;
	mov.f32 	%f6635, %f6621;
	mov.f32 	%f6636, %f6621;
	mov.f32 	%f6637, %f6621;
	mov.f32 	%f6638, %f6621;
	mov.f32 	%f6639, %f6621;
	mov.f32 	%f6640, %f6621;
	mov.f32 	%f6641, %f6621;
	mov.f32 	%f6642, %f6621;
	mov.f32 	%f6643, %f6621;
	mov.f32 	%f6644, %f6621;
	mov.f32 	%f6645, %f6621;
	mov.f32 	%f6646, %f6621;
	mov.f32 	%f6647, %f6621;
	mov.f32 	%f6648, %f6621;
	mov.f32 	%f6649, %f6621;
	mov.f32 	%f6650, %f6621;
	mov.f32 	%f6651, %f6621;
	mov.f32 	%f6652, %f6621;
	mov.f32 	%f6653, %f6621;
	mov.f32 	%f6654, %f6621;
	mov.f32 	%f6655, %f6621;
	@%p135 bra 	$L__BB2_219;
	ld.param.u32 	%r1499, [_Z24A12_trsm_kernel_half_optILi64EEvP6__halfiiiii_param_4];
	ld.param.u32 	%r1341, [_Z24A12_trsm_kernel_half_optILi64EEvP6__halfiiiii_param_2];
	ld.param.u32 	%r1212, [_Z24A12_trsm_kernel_half_optILi64EEvP6__halfiiiii_param_1];
	setp.ge.s32 	%p136, %r19, %r1341;
	add.s32 	%r70, %r1499, 29;
	setp.ge.s32 	%p137, %r70, %r1212;
	mov.f32 	%f6655, 0f00000000;
	or.pred  	%p138, %p137, %p136;
	@%p138 bra 	$L__BB2_117;
	ld.global.u16 	%rs46, [%rd5+58];
	// begin inline asm
	{  cvt.f32.f16 %f6655, %rs46;}

	// end inline asm
$L__BB2_117:
	ld.param.u32 	%r1652, [_Z24A12_trsm_kernel_half_optILi64EEvP6__halfiiiii_param_5];
	setp.eq.s32 	%p139, %r1652, 30;
	mov.f32 	%f6621, 0f00000000;
	mov.f32 	%f6622, %f6621;
	mov.f32 	%f6623, %f6621;
	mov.f32 	%f6624, %f6621;
	mov.f32 	%f6625, %f6621;
	mov.f32 	%f6626, %f6621;
	mov.f32 	%f6627, %f6621;
	mov.f32 	%f6628, %f6621;
	mov.f32 	%f6629, %f6621;
	mov.f32 	%f6630, %f6621;
	mov.f32 	%f6631, %f6621;
	mov.f32 	%f6632, %f6621;
	mov.f32 	%f6633, %f6621;
	mov.f32 	%f6634, %f6621;
	mov.f32 	%f6635, %f6621;
	mov.f32 	%f6636, %f6621;
	mov.f32 	%f6637, %f6621;
	mov.f32 	%f6638, %f6621;
	mov.f32 	%f6639, %f6621;
	mov.f32 	%f6640, %f6621;
	mov.f32 	%f6641, %f6621;
	mov.f32 	%f6642, %f6621;
	mov.f32 	%f6643, %f6621;
	mov.f32 	%f6644, %f6621;
	mov.f32 	%f6645, %f6621;
	mov.f32 	%f6646, %f6621;
	mov.f32 	%f6647, %f6621;
	mov.f32 	%f6648, %f6621;
	mov.f32 	%f6649, %f6621;
	mov.f32 	%f6650, %f6621;
	mov.f32 	%f6651, %f6621;
	mov.f32 	%f6652, %f6621;
	mov.f32 	%f6653, %f6621;
	mov.f32 	%f6654, %f6621;
	@%p139 bra 	$L__BB2_219;
	ld.param.u32 	%r1500, [_Z24A12_trsm_kernel_half_optILi64EEvP6__halfiiiii_param_4];
	ld.param.u32 	%r1342, [_Z24A12_trsm_kernel_half_optILi64EEvP6__halfiiiii_param_2];
	ld.param.u32 	%r1213, [_Z24A12_trsm_kernel_half_optILi64EEvP6__halfiiiii_param_1];
	setp.ge.s32 	%p140, %r19, %r1342;
	add.s32 	%r71, %r1500, 30;
	setp.ge.s32 	%p141, %r71, %r1213;
	mov.f32 	%f6654, 0f00000000;
	or.pred  	%p142, %p141, %p140;
	@%p142 bra 	$L__BB2_120;
	ld.global.u16 	%rs47, [%rd5+60];
	// begin inline asm
	{  cvt.f32.f16 %f6654, %rs47;}

	// end inline asm
$L__BB2_120:
	ld.param.u32 	%r1653, [_Z24A12_trsm_kernel_half_optILi64EEvP6__halfiiiii_param_5];
	setp.eq.s32 	%p143, %r1653, 31;
	mov.f32 	%f6621, 0f00000000;
	mov.f32 	%f6622, %f6621;
	mov.f32 	%f6623, %f6621;
	mov.f32 	%f6624, %f6621;
	mov.f32 	%f6625, %f6621;
	mov.f32 	%f6626, %f6621;
	mov.f32 	%f6627, %f6621;
	mov.f32 	%f6628, %f6621;
	mov.f32 	%f6629, %f6621;
	mov.f32 	%f6630, %f6621;
	mov.f32 	%f6631, %f6621;
	mov.f32 	%f6632, %f6621;
	mov.f32 	%f6633, %f6621;
	mov.f32 	%f6634, %f6621;
	mov.f32 	%f6635, %f6621;
	mov.f32 	%f6636, %f6621;
	mov.f32 	%f6637, %f6621;
	mov.f32 	%f6638, %f6621;
	mov.f32 	%f6639, %f6621;
	mov.f32 	%f6640, %f6621;
	mov.f32 	%f6641, %f6621;
	mov.f32 	%f6642, %f6621;
	mov.f32 	%f6643, %f6621;
	mov.f32 	%f6644, %f6621;
	mov.f32 	%f6645, %f6621;
	mov.f32 	%f6646, %f6621;
	mov.f32 	%f6647, %f6621;
	mov.f32 	%f6648, %f6621;
	mov.f32 	%f6649, %f6621;
	mov.f32 	%f6650, %f6621;
	mov.f32 	%f6651, %f6621;
	mov.f32 	%f6652, %f6621;
	mov.f32 	%f6653, %f6621;
	@%p143 bra 	$L__BB2_219;
	ld.param.u32 	%r1501, [_Z24A12_trsm_kernel_half_optILi64EEvP6__halfiiiii_param_4];
	ld.param.u32 	%r1343, [_Z24A12_trsm_kernel_half_optILi64EEvP6__halfiiiii_param_2];
	ld.param.u32 	%r1214, [_Z24A12_trsm_kernel_half_optILi64EEvP6__halfiiiii_param_1];
	setp.ge.s32 	%p144, %r19, %r1343;
	add.s32 	%r72, %r1501, 31;
	setp.ge.s32 	%p145, %r72, %r1214;
	mov.f32 	%f6653, 0f00000000;
	or.pred  	%p146, %p145, %p144;
	@%p146 bra 	$L__BB2_123;
	ld.global.u16 	%rs48, [%rd5+62];
	// begin inline asm
	{  cvt.f32.f16 %f6653, %rs48;}

	// end inline asm
$L__BB2_123:
	ld.param.u32 	%r1654, [_Z24A12_trsm_kernel_half_optILi64EEvP6__halfiiiii_param_5];
	setp.eq.s32 	%p147, %r1654, 32;
	mov.f32 	%f6621, 0f00000000;
	mov.f32 	%f6622, %f6621;
	mov.f32 	%f6623, %f6621;
	mov.f32 	%f6624, %f6621;
	mov.f32 	%f6625, %f6621;
	mov.f32 	%f6626, %f6621;
	mov.f32 	%f6627, %f6621;
	mov.f32 	%f6628, %f6621;
	mov.f32 	%f6629, %f6621;
	mov.f32 	%f6630, %f6621;
	mov.f32 	%f6631, %f6621;
	mov.f32 	%f6632, %f6621;
	mov.f32 	%f6633, %f6621;
	mov.f32 	%f6634, %f6621;
	mov.f32 	%f6635, %f6621;
	mov.f32 	%f6636, %f6621;
	mov.f32 	%f6637, %f6621;
	mov.f32 	%f6638, %f6621;
	mov.f32 	%f6639, %f6621;
	mov.f32 	%f6640, %f6621;
	mov.f32 	%f6641, %f6621;
	mov.f32 	%f6642, %f6621;
	mov.f32 	%f6643, %f6621;
	mov.f32 	%f6644, %f6621;
	mov.f32 	%f6645, %f6621;
	mov.f32 	%f6646, %f6621;
	mov.f32 	%f6647, %f6621;
	mov.f32 	%f6648, %f6621;
	mov.f32 	%f6649, %f6621;
	mov.f32 	%f6650, %f6621;
	mov.f32 	%f6651, %f6621;
	mov.f32 	%f6652, %f6621;
	@%p147 bra 	$L__BB2_219;
	ld.param.u32 	%r1502, [_Z24A12_trsm_kernel_half_optILi64EEvP6__halfiiiii_param_4];
	ld.param.u32 	%r1344, [_Z24A12_trsm_kernel_half_optILi64EEvP6__halfiiiii_param_2];
	ld.param.u32 	%r1215, [_Z24A12_trsm_kernel_half_optILi64EEvP6__halfiiiii_param_1];
	setp.ge.s32 	%p148, %r19, %r1344;
	add.s32 	%r73, %r1502, 32;
	setp.ge.s32 	%p149, %r73, %r1215;
	mov.f32 	%f6652, 0f00000000;
	or.pred  	%p150, %p149, %p148;
	@%p150 bra 	$L__BB2_126;
	ld.global.u16 	%rs49, [%rd5+64];
	// begin inline asm
	{  cvt.f32.f16 %f6652, %rs49;}

	// end inline asm
$L__BB2_126:
	ld.param.u32 	%r1655, [_Z24A12_trsm_kernel_half_optILi64EEvP6__halfiiiii_param_5];
	setp.eq.s32 	%p151, %r1655, 33;
	mov.f32 	%f6621, 0f00000000;
	mov.f32 	%f6622, %f6621;
	mov.f32 	%f6623, %f6621;
	mov.f32 	%f6624, %f6621;
	mov.f32 	%f6625, %f6621;
	mov.f32 	%f6626, %f6621;
	mov.f32 	%f6627, %f6621;
	mov.f32 	%f6628, %f6621;
	mov.f32 	%f6629, %f6621;
	mov.f32 	%f6630, %f6621;
	mov.f32 	%f6631, %f6621;
	mov.f32 	%f6632, %f6621;
	mov.f32 	%f6633, %f6621;
	mov.f32 	%f6634, %f6621;
	mov.f32 	%f6635, %f6621;
	mov.f32 	%f6636, %f6621;
	mov.f32 	%f6637, %f6621;
	mov.f32 	%f6638, %f6621;
	mov.f32 	%f6639, %f6621;
	mov.f32 	%f6640, %f6621;
	mov.f32 	%f6641, %f6621;
	mov.f32 	%f6642, %f6621;
	mov.f32 	%f6643, %f6621;
	mov.f32 	%f6644, %f6621;
	mov.f32 	%f6645, %f6621;
	mov.f32 	%f6646, %f6621;
	mov.f32 	%f6647, %f6621;
	mov.f32 	%f6648, %f6621;
	mov.f32 	%f6649, %f6621;
	mov.f32 	%f6650, %f6621;
	mov.f32 	%f6651, %f6621;
	@%p151 bra 	$L__BB2_219;
	ld.param.u32 	%r1503, [_Z24A12_trsm_kernel_half_optILi64EEvP6__halfiiiii_param_4];
	ld.param.u32 	%r1345, [_Z24A12_trsm_kernel_half_optILi64EEvP6__halfiiiii_param_2];
	ld.param.u32 	%r1216, [_Z24A12_trsm_kernel_half_optILi64EEvP6__halfiiiii_param_1];
	setp.ge.s32 	%p152, %r19, %r1345;
	add.s32 	%r74, %r1503, 33;
	setp.ge.s32 	%p153, %r74, %r1216;
	mov.f32 	%f6651, 0f00000000;
	or.pred  	%p154, %p153, %p152;
	@%p154 bra 	$L__BB2_129;
	ld.global.u16 	%rs50, [%rd5+66];
	// begin inline asm
	{  cvt.f32.f16 %f6651, %rs50;}

	// end inline asm
$L__BB2_129:
	ld.param.u32 	%r1656, [_Z24A12_trsm_kernel_half_optILi64EEvP6__halfiiiii_param_5];
	setp.eq.s32 	%p155, %r1656, 34;
	mov.f32 	%f6621, 0f00000000;
	mov.f32 	%f6622, %f6621;
	mov.f32 	%f6623, %f6621;
	mov.f32 	%f6624, %f6621;
	mov.f32 	%f6625, %f6621;
	mov.f32 	%f6626, %f6621;
	mov.f32 	%f6627, %f6621;
	mov.f32 	%f6628, %f6621;
	mov.f32 	%f6629, %f6621;
	mov.f32 	%f6630, %f6621;
	mov.f32 	%f6631, %f6621;
	mov.f32 	%f6632, %f6621;
	mov.f32 	%f6633, %f6621;
	mov.f32 	%f6634, %f6621;
	mov.f32 	%f6635, %f6621;
	mov.f32 	%f6636, %f6621;
	mov.f32 	%f6637, %f6621;
	mov.f32 	%f6638, %f6621;
	mov.f32 	%f6639, %f6621;
	mov.f32 	%f6640, %f6621;
	mov.f32 	%f6641, %f6621;
	mov.f32 	%f6642, %f6621;
	mov.f32 	%f6643, %f6621;
	mov.f32 	%f6644, %f6621;
	mov.f32 	%f6645, %f6621;
	mov.f32 	%f6646, %f6621;
	mov.f32 	%f6647, %f6621;
	mov.f32 	%f6648, %f6621;
	mov.f32 	%f6649, %f6621;
	mov.f32 	%f6650, %f6621;
	@%p155 bra 	$L__BB2_219;
	ld.param.u32 	%r1504, [_Z24A12_trsm_kernel_half_optILi64EEvP6__halfiiiii_param_4];
	ld.param.u32 	%r1346, [_Z24A12_trsm_kernel_half_optILi64EEvP6__halfiiiii_param_2];
	ld.param.u32 	%r1217, [_Z24A12_trsm_kernel_half_optILi64EEvP6__halfiiiii_param_1];
	setp.ge.s32 	%p156, %r19, %r1346;
	add.s32 	%r75, %r1504, 34;
	setp.ge.s32 	%p157, %r75, %r1217;
	mov.f32 	%f6650, 0f00000000;
	or.pred  	%p158, %p157, %p156;
	@%p158 bra 	$L__BB2_132;
	ld.global.u16 	%rs51, [%rd5+68];
	// begin inline asm
	{  cvt.f32.f16 %f6650, %rs51;}

	// end inline asm
$L__BB2_132:
	ld.param.u32 	%r1657, [_Z24A12_trsm_kernel_half_optILi64EEvP6__halfiiiii_param_5];
	setp.eq.s32 	%p159, %r1657, 35;
	mov.f32 	%f6621, 0f00000000;
	mov.f32 	%f6622, %f6621;
	mov.f32 	%f6623, %f6621;
	mov.f32 	%f6624, %f6621;
	mov.f32 	%f6625, %f6621;
	mov.f32 	%f6626, %f6621;
	mov.f32 	%f6627, %f6621;
	mov.f32 	%f6628, %f6621;
	mov.f32 	%f6629, %f6621;
	mov.f32 	%f6630, %f6621;
	mov.f32 	%f6631, %f6621;
	mov.f32 	%f6632, %f6621;
	mov.f32 	%f6633, %f6621;
	mov.f32 	%f6634, %f6621;
	mov.f32 	%f6635, %f6621;
	mov.f32 	%f6636, %f6621;
	mov.f32 	%f6637, %f6621;
	mov.f32 	%f6638, %f6621;
	mov.f32 	%f6639, %f6621;
	mov.f32 	%f6640, %f6621;
	mov.f32 	%f6641, %f6621;
	mov.f32 	%f6642, %f6621;
	mov.f32 	%f6643, %f6621;
	mov.f32 	%f6644, %f6621;
	mov.f32 	%f6645, %f6621;
	mov.f32 	%f6646, %f6621;
	mov.f32 	%f6647, %f6621;
	mov.f32 	%f6648, %f6621;
	mov.f32 	%f6649, %f6621;
	@%p159 bra 	$L__BB2_219;
	ld.param.u32 	%r1505, [_Z24A12_trsm_kernel_half_optILi64EEvP6__halfiiiii_param_4];
	ld.param.u32 	%r1347, [_Z24A12_trsm_kernel_half_optILi64EEvP6__halfiiiii_param_2];
	ld.param.u32 	%r1218, [_Z24A12_trsm_kernel_half_optILi64EEvP6__halfiiiii_param_1];
	setp.ge.s32 	%p160, %r19, %r1347;
	add.s32 	%r76, %r1505, 35;
	setp.ge.s32 	%p161, %r76, %r1218;
	mov.f32 	%f6649, 0f00000000;
	or.pred  	%p162, %p161, %p160;
	@%p162 bra 	$L__BB2_135;
	ld.global.u16 	%rs52, [%rd5+70];
	// begin inline asm
	{  cvt.f32.f16 %f6649, %rs52;}

	// end inline asm
$L__BB2_135:
	ld.param.u32 	%r1658, [_Z24A12_trsm_kernel_half_optILi64EEvP6__halfiiiii_param_5];
	setp.eq.s32 	%p163, %r1658, 36;
	mov.f32 	%f6621, 0f00000000;
	mov.f32 	%f6622, %f6621;
	mov.f32 	%f6623, %f6621;
	mov.f32 	%f6624, %f6621;
	mov.f32 	%f6625, %f6621;
	mov.f32 	%f6626, %f6621;
	mov.f32 	%f6627, %f6621;
	mov.f32 	%f6628, %f6621;
	mov.f32 	%f6629, %f6621;
	mov.f32 	%f6630, %f6621;
	mov.f32 	%f6631, %f6621;
	mov.f32 	%f6632, %f6621;
	mov.f32 	%f6633, %f6621;
	mov.f32 	%f6634, %f6621;
	mov.f32 	%f6635, %f6621;
	mov.f32 	%f6636, %f6621;
	mov.f32 	%f6637, %f6621;
	mov.f32 	%f6638, %f6621;
	mov.f32 	%f6639, %f6621;
	mov.f32 	%f6640, %f6621;
	mov.f32 	%f6641, %f6621;
	mov.f32 	%f6642, %f6621;
	mov.f32 	%f6643, %f6621;
	mov.f32 	%f6644, %f6621;
	mov.f32 	%f6645, %f6621;
	mov.f32 	%f6646, %f6621;
	mov.f32 	%f6647, %f6621;
	mov.f32 	%f6648, %f6621;
	@%p163 bra 	$L__BB2_219;
	ld.param.u32 	%r1506, [_Z24A12_trsm_kernel_half_optILi64EEvP6__halfiiiii_param_4];
	ld.param.u32 	%r1348, [_Z24A12_trsm_kernel_half_optILi64EEvP6__halfiiiii_param_2];
	ld.param.u32 	%r1219, [_Z24A12_trsm_kernel_half_optILi64EEvP6__halfiiiii_param_1];
	setp.ge.s32 	%p164, %r19, %r1348;
	add.s32 	%r77, %r1506, 36;
	setp.ge.s32 	%p165, %r77, %r1219;
	mov.f32 	%f6648, 0f00000000;
	or.pred  	%p166, %p165, %p164;
	@%p166 bra 	$L__BB2_138;
	ld.global.u16 	%rs53, [%rd5+72];
	// begin inline asm
	{  cvt.f32.f16 %f6648, %rs53;}

	// end inline asm
$L__BB2_138:
	ld.param.u32 	%r1659, [_Z24A12_trsm_kernel_half_optILi64EEvP6__halfiiiii_param_5];
	setp.eq.s32 	%p167, %r1659, 37;
	mov.f32 	%f6621, 0f00000000;
	mov.f32 	%f6622, %f6621;
	mov.f32 	%f6623, %f6621;
	mov.f32 	%f6624, %f6621;
	mov.f32 	%f6625, %f6621;
	mov.f32 	%f6626, %f6621;
	mov.f32 	%f6627, %f6621;
	mov.f32 	%f6628, %f6621;
	mov.f32 	%f6629, %f6621;
	mov.f32 	%f6630, %f6621;
	mov.f32 	%f6631, %f6621;
	mov.f32 	%f6632, %f6621;
	mov.f32 	%f6633, %f6621;
	mov.f32 	%f6634, %f6621;
	mov.f32 	%f6635, %f6621;
	mov.f32 	%f6636, %f6621;
	mov.f32 	%f6637, %f6621;
	mov.f32 	%f6638, %f6621;
	mov.f32 	%f6639, %f6621;
	mov.f32 	%f6640, %f6621;
	mov.f32 	%f6641, %f6621;
	mov.f32 	%f6642, %f6621;
	mov.f32 	%f6643, %f6621;
	mov.f32 	%f6644, %f6621;
	mov.f32 	%f6645, %f6621;
	mov.f32 	%f6646, %f6621;
	mov.f32 	%f6647, %f6621;
	@%p167 bra 	$L__BB2_219;
	ld.param.u32 	%r1507, [_Z24A12_trsm_kernel_half_optILi64EEvP6__halfiiiii_param_4];
	ld.param.u32 	%r1349, [_Z24A12_trsm_kernel_half_optILi64EEvP6__halfiiiii_param_2];
	ld.param.u32 	%r1220, [_Z24A12_trsm_kernel_half_optILi64EEvP6__halfiiiii_param_1];
	setp.ge.s32 	%p168, %r19, %r1349;
	add.s32 	%r78, %r1507, 37;
	setp.ge.s32 	%p169, %r78, %r1220;
	mov.f32 	%f6647, 0f00000000;
	or.pred  	%p170, %p169, %p168;
	@%p170 bra 	$L__BB2_141;
	ld.global.u16 	%rs54, [%rd5+74];
	// begin inline asm
	{  cvt.f32.f16 %f6647, %rs54;}

	// end inline asm
$L__BB2_141:
	ld.param.u32 	%r1660, [_Z24A12_trsm_kernel_half_optILi64EEvP6__halfiiiii_param_5];
	setp.eq.s32 	%p171, %r1660, 38;
	mov.f32 	%f6621, 0f00000000;
	mov.f32 	%f6622, %f6621;
	mov.f32 	%f6623, %f6621;
	mov.f32 	%f6624, %f6621;
	mov.f32 	%f6625, %f6621;
	mov.f32 	%f6626, %f6621;
	mov.f32 	%f6627, %f6621;
	mov.f32 	%f6628, %f6621;
	mov.f32 	%f6629, %f6621;
	mov.f32 	%f6630, %f6621;
	mov.f32 	%f6631, %f6621;
	mov.f32 	%f6632, %f6621;
	mov.f32 	%f6633, %f6621;
	mov.f32 	%f6634, %f6621;
	mov.f32 	%f6635, %f6621;
	mov.f32 	%f6636, %f6621;
	mov.f32 	%f6637, %f6621;
	mov.f32 	%f6638, %f6621;
	mov.f32 	%f6639, %f6621;
	mov.f32 	%f6640, %f6621;
	mov.f32 	%f6641, %f6621;
	mov.f32 	%f6642, %f6621;
	mov.f32 	%f6643, %f6621;
	mov.f32 	%f6644, %f6621;
	mov.f32 	%f6645, %f6621;
	mov.f32 	%f6646, %f6621;
	@%p171 bra 	$L__BB2_219;
	ld.param.u32 	%r1508, [_Z24A12_trsm_kernel_half_optILi64EEvP6__halfiiiii_param_4];
	ld.param.u32 	%r1350, [_Z24A12_trsm_kernel_half_optILi64EEvP6__halfiiiii_param_2];
	ld.param.u32 	%r1221, [_Z24A12_trsm_kernel_half_optILi64EEvP6__halfiiiii_param_1];
	setp.ge.s32 	%p172, %r19, %r1350;
	add.s32 	%r79, %r1508, 38;
	setp.ge.s32 	%p173, %r79, %r1221;
	mov.f32 	%f6646, 0f00000000;
	or.pred  	%p174, %p173, %p172;
	@%p174 bra 	$L__BB2_144;
	ld.global.u16 	%rs55, [%rd5+76];
	// begin inline asm
	{  cvt.f32.f16 %f6646, %rs55;}

	// end inline asm
$L__BB2_144:
	ld.param.u32 	%r1661, [_Z24A12_trsm_kernel_half_optILi64EEvP6__halfiiiii_param_5];
	setp.eq.s32 	%p175, %r1661, 39;
	mov.f32 	%f6621, 0f00000000;
	mov.f32 	%f6622, %f6621;
	mov.f32 	%f6623, %f6621;
	mov.f32 	%f6624, %f6621;
	mov.f32 	%f6625, %f6621;
	mov.f32 	%f6626, %f6621;
	mov.f32 	%f6627, %f6621;
	mov.f32 	%f6628, %f6621;
	mov.f32 	%f6629, %f6621;
	mov.f32 	%f6630, %f6621;
	mov.f32 	%f6631, %f6621;
	mov.f32 	%f6632, %f6621;
	mov.f32 	%f6633, %f6621;
	mov.f32 	%f6634, %f6621;
	mov.f32 	%f6635, %f6621;
	mov.f32 	%f6636, %f6621;
	mov.f32 	%f6637, %f6621;
	mov.f32 	%f6638, %f6621;
	mov.f32 	%f6639, %f6621;
	mov.f32 	%f6640, %f6621;
	mov.f32 	%f6641, %f6621;
	mov.f32 	%f6642, %f6621;
	mov.f32 	%f6643, %f6621;
	mov.f32 	%f6644, %f6621;
	mov.f32 	%f6645, %f6621;
	@%p175 bra 	$L__BB2_219;
	ld.param.u32 	%r1509, [_Z24A12_trsm_kernel_half_optILi64EEvP6__halfiiiii_param_4];
	ld.param.u32 	%r1351, [_Z24A12_trsm_kernel_half_optILi64EEvP6__halfiiiii_param_2];
	ld.param.u32 	%r1222, [_Z24A12_trsm_kernel_half_optILi64EEvP6__halfiiiii_param_1];
	setp.ge.s32 	%p176, %r19, %r1351;
	add.s32 	%r80, %r1509, 39;
	setp.ge.s32 	%p177, %r80, %r1222;
	mov.f32 	%f6645, 0f00000000;
	or.pred  	%p178, %p177, %p176;
	@%p178 bra 	$L__BB2_147;
	ld.global.u16 	%rs56, [%rd5+78];
	// begin inline asm
	{  cvt.f32.f16 %f6645, %rs56;}

	// end inline asm
$L__BB2_147:
	ld.param.u32 	%r1662, [_Z24A12_trsm_kernel_half_optILi64EEvP6__halfiiiii_param_5];
	setp.eq.s32 	%p179, %r1662, 40;
	mov.f32 	%f6621, 0f00000000;
	mov.f32 	%f6622, %f6621;
	mov.f32 	%f6623, %f6621;
	mov.f32 	%f6624, %f6621;
	mov.f32 	%f6625, %f6621;
	mov.f32 	%f6626, %f6621;
	mov.f32 	%f6627, %f6621;
	mov.f32 	%f6628, %f6621;
	mov.f32 	%f6629, %f6621;
	mov.f32 	%f6630, %f6621;
	mov.f32 	%f6631, %f6621;
	mov.f32 	%f6632, %f6621;
	mov.f32 	%f6633, %f6621;
	mov.f32 	%f6634, %f6621;
	mov.f32 	%f6635, %f6621;
	mov.f32 	%f6636, %f6621;
	mov.f32 	%f6637, %f6621;
	mov.f32 	%f6638, %f6621;
	mov.f32 	%f6639, %f6621;
	mov.f32 	%f6640, %f6621;
	mov.f32 	%f6641, %f6621;
	mov.f32 	%f6642, %f6621;
	mov.f32 	%f6643, %f6621;
	mov.f32 	%f6644, %f6621;
	@%p179 bra 	$L__BB2_219;
	ld.param.u32 	%r1510, [_Z24A12_trsm_kernel_half_optILi64EEvP6__halfiiiii_param_4];
	ld.param.u32 	%r1352, [_Z24A12_trsm_kernel_half_optILi64EEvP6__halfiiiii_param_2];
	ld.param.u32 	%r1223, [_Z24A12_trsm_kernel_half_optILi64EEvP6__halfiiiii_param_1];
	setp.ge.s32 	%p180, %r19, %r1352;
	add.s32 	%r81, %r1510, 40;
	setp.ge.s32 	%p181, %r81, %r1223;
	mov.f32 	%f6644, 0f00000000;
	or.pred  	%p182, %p181, %p180;
	@%p182 bra 	$L__BB2_150;
	ld.global.u16 	%rs57, [%rd5+80];
	// begin inline asm
	{  cvt.f32.f16 %f6644, %rs57;}

	// end inline asm
$L__BB2_150:
	ld.param.u32 	%r1663, [_Z24A12_trsm_kernel_half_optILi64EEvP6__halfiiiii_param_5];
	setp.eq.s32 	%p183, %r1663, 41;
	mov.f32 	%f6621, 0f00000000;
	mov.f32 	%f6622, %f6621;
	mov.f32 	%f6623, %f6621;
	mov.f32 	%f6624, %f6621;
	mov.f32 	%f6625, %f6621;
	mov.f32 	%f6626, %f6621;
	mov.f32 	%f6627, %f6621;
	mov.f32 	%f6628, %f6621;
	mov.f32 	%f6629, %f6621;
	mov.f32 	%f6630, %f6621;
	mov.f32 	%f6631, %f6621;
	mov.f32 	%f6632, %f6621;
	mov.f32 	%f6633, %f6621;
	mov.f32 	%f6634, %f6621;
	mov.f32 	%f6635, %f6621;
	mov.f32 	%f6636, %f6621;
	mov.f32 	%f6637, %f6621;
	mov.f32 	%f6638, %f6621;
	mov.f32 	%f6639, %f6621;
	mov.f32 	%f6640, %f6621;
	mov.f32 	%f6641, %f6621;
	mov.f32 	%f6642, %f6621;
	mov.f32 	%f6643, %f6621;
	@%p183 bra 	$L__BB2_219;
	ld.param.u32 	%r1511, [_Z24A12_trsm_kernel_half_optILi64EEvP6__halfiiiii_param_4];
	ld.param.u32 	%r1353, [_Z24A12_trsm_kernel_half_optILi64EEvP6__halfiiiii_param_2];
	ld.param.u32 	%r1224, [_Z24A12_trsm_kernel_half_optILi64EEvP6__halfiiiii_param_1];
	setp.ge.s32 	%p184, %r19, %r1353;
	add.s32 	%r82, %r1511, 41;
	setp.ge.s32 	%p185, %r82, %r1224;
	mov.f32 	%f6643, 0f00000000;
	or.pred  	%p186, %p185, %p184;
	@%p186 bra 	$L__BB2_153;
	ld.global.u16 	%rs58, [%rd5+82];
	// begin inline asm
	{  cvt.f32.f16 %f6643, %rs58;}

	// end inline asm
$L__BB2_153:
	ld.param.u32 	%r1664, [_Z24A12_trsm_kernel_half_optILi64EEvP6__halfiiiii_param_5];
	setp.eq.s32 	%p187, %r1664, 42;
	mov.f32 	%f6621, 0f00000000;
	mov.f32 	%f6622, %f6621;
	mov.f32 	%f6623, %f6621;
	mov.f32 	%f6624, %f6621;
	mov.f32 	%f6625, %f6621;
	mov.f32 	%f6626, %f6621;
	mov.f32 	%f6627, %f6621;
	mov.f32 	%f6628, %f6621;
	mov.f32 	%f6629, %f6621;
	mov.f32 	%f6630, %f6621;
	mov.f32 	%f6631, %f6621;
	mov.f32 	%f6632, %f6621;
	mov.f32 	%f6633, %f6621;
	mov.f32 	%f6634, %f6621;
	mov.f32 	%f6635, %f6621;
	mov.f32 	%f6636, %f6621;
	mov.f32 	%f6637, %f6621;
	mov.f32 	%f6638, %f6621;
	mov.f32 	%f6639, %f6621;
	mov.f32 	%f6640, %f6621;
	mov.f32 	%f6641, %f6621;
	mov.f32 	%f6642, %f6621;
	@%p187 bra 	$L__BB2_219;
	ld.param.u32 	%r1512, [_Z24A12_trsm_kernel_half_optILi64EEvP6__halfiiiii_param_4];
	ld.param.u32 	%r1354, [_Z24A12_trsm_kernel_half_optILi64EEvP6__halfiiiii_param_2];
	ld.param.u32 	%r1225, [_Z24A12_trsm_kernel_half_optILi64EEvP6__halfiiiii_param_1];
	setp.ge.s32 	%p188, %r19, %r1354;
	add.s32 	%r83, %r1512, 42;
	setp.ge.s32 	%p189, %r83, %r1225;
	mov.f32 	%f6642, 0f00000000;
	or.pred  	%p190, %p189, %p188;
	@%p190 bra 	$L__BB2_156;
	ld.global.u16 	%rs59, [%rd5+84];
	// begin inline asm
	{  cvt.f32.f16 %f6642, %rs59;}

	// end inline asm
$L__BB2_156:
	ld.param.u32 	%r1665, [_Z24A12_trsm_kernel_half_optILi64EEvP6__halfiiiii_param_5];
	setp.eq.s32 	%p191, %r1665, 43;
	mov.f32 	%f6621, 0f00000000;
	mov.f32 	%f6622, %f6621;
	mov.f32 	%f6623, %f6621;
	mov.f32 	%f6624, %f6621;
	mov.f32 	%f6625, %f6621;
	mov.f32 	%f6626, %f6621;
	mov.f32 	%f6627, %f6621;
	mov.f32 	%f6628, %f6621;
	mov.f32 	%f6629, %f6621;
	mov.f32 	%f6630, %f6621;
	mov.f32 	%f6631, %f6621;
	mov.f32 	%f6632, %f6621;
	mov.f32 	%f6633, %f6621;
	mov.f32 	%f6634, %f6621;
	mov.f32 	%f6635, %f6621;
	mov.f32 	%f6636, %f6621;
	mov.f32 	%f6637, %f6621;
	mov.f32 	%f6638, %f6621;
	mov.f32 	%f6639, %f6621;
	mov.f32 	%f6640, %f6621;
	mov.f32 	%f6641, %f6621;
	@%p191 bra 	$L__BB2_219;
	ld.param.u32 	%r1513, [_Z24A12_trsm_kernel_half_optILi64EEvP6__halfiiiii_param_4];
	ld.param.u32 	%r1355, [_Z24A12_trsm_kernel_half_optILi64EEvP6__halfiiiii_param_2];
	ld.param.u32 	%r1226, [_Z24A12_trsm_kernel_half_optILi64EEvP6__halfiiiii_param_1];
	setp.ge.s32 	%p192, %r19, %r1355;
	add.s32 	%r84, %r1513, 43;
	setp.ge.s32 	%p193, %r84, %r1226;
	mov.f32 	%f6641, 0f00000000;
	or.pred  	%p194, %p193, %p192;
	@%p194 bra 	$L__BB2_159;
	ld.global.u16 	%rs60, [%rd5+86];
	// begin inline asm
	{  cvt.f32.f16 %f6641, %rs60;}

	// end inline asm
$L__BB2_159:
	ld.param.u32 	%r1666, [_Z24A12_trsm_kernel_half_optILi64EEvP6__halfiiiii_param_5];
	setp.eq.s32 	%p195, %r1666, 44;
	mov.f32 	%f6621, 0f00000000;
	mov.f32 	%f6622, %f6621;
	mov.f32 	%f6623, %f6621;
	mov.f32 	%f6624, %f6621;
	mov.f32 	%f6625, %f6621;
	mov.f32 	%f6626, %f6621;
	mov.f32 	%f6627, %f6621;
	mov.f32 	%f6628, %f6621;
	mov.f32 	%f6629, %f6621;
	mov.f32 	%f6630, %f6621;
	mov.f32 	%f6631, %f6621;
	mov.f32 	%f6632, %f6621;
	mov.f32 	%f6633, %f6621;
	mov.f32 	%f6634, %f6621;
	mov.f32 	%f6635, %f6621;
	mov.f32 	%f6636, %f6621;
	mov.f32 	%f6637, %f6621;
	mov.f32 	%f6638, %f6621;
	mov.f32 	%f6639, %f6621;
	mov.f32 	%f6640, %f6621;
	@%p195 bra 	$L__BB2_219;
	ld.param.u32 	%r1514, [_Z24A12_trsm_kernel_half_optILi64EEvP6__halfiiiii_param_4];
	ld.param.u32 	%r1356, [_Z24A12_trsm_kernel_half_optILi64EEvP6__halfiiiii_param_2];
	ld.param.u32 	%r1227, [_Z24A12_trsm_kernel_half_optILi64EEvP6__halfiiiii_param_1];
	setp.ge.s32 	%p196, %r19, %r1356;
	add.s32 	%r85, %r1514, 44;
	setp.ge.s32 	%p197, %r85, %r1227;
	mov.f32 	%f6640, 0f00000000;
	or.pred  	%p198, %p197, %p196;
	@%p198 bra 	$L__BB2_162;
	ld.global.u16 	%rs61, [%rd5+88];
	// begin inline asm
	{  cvt.f32.f16 %f6640, %rs61;}

	// end inline asm
$L__BB2_162:
	ld.param.u32 	%r1667, [_Z24A12_trsm_kernel_half_optILi64EEvP6__halfiiiii_param_5];
	setp.eq.s32 	%p199, %r1667, 45;
	mov.f32 	%f6621, 0f00000000;
	mov.f32 	%f6622, %f6621;
	mov.f32 	%f6623, %f6621;
	mov.f32 	%f6624, %f6621;
	mov.f32 	%f6625, %f6621;
	mov.f32 	%f6626, %f6621;
	mov.f32 	%f6627, %f6621;
	mov.f32 	%f6628, %f6621;
	mov.f32 	%f6629, %f6621;
	mov.f32 	%f6630, %f6621;
	mov.f32 	%f6631, %f6621;
	mov.f32 	%f6632, %f6621;
	mov.f32 	%f6633, %f6621;
	mov.f32 	%f6634, %f6621;
	mov.f32 	%f6635, %f6621;
	mov.f32 	%f6636, %f6621;
	mov.f32 	%f6637, %f6621;
	mov.f32 	%f6638, %f6621;
	mov.f32 	%f6639, %f6621;
	@%p199 bra 	$L__BB2_219;
	ld.param.u32 	%r1515, [_Z24A12_trsm_kernel_half_optILi64EEvP6__halfiiiii_param_4];
	ld.param.u32 	%r1357, [_Z24A12_trsm_kernel_half_optILi64EEvP6__halfiiiii_param_2];
	ld.param.u32 	%r1228, [_Z24A12_trsm_kernel_half_optILi64EEvP6__halfiiiii_param_1];
	setp.ge.s32 	%p200, %r19, %r1357;
	add.s32 	%r86, %r1515, 45;
	setp.ge.s32 	%p201, %r86, %r1228;
	mov.f32 	%f6639, 0f00000000;
	or.pred  	%p202, %p201, %p200;
	@%p202 bra 	$L__BB2_165;
	ld.global.u16 	%rs62, [%rd5+90];
	// begin inline asm
	{  cvt.f32.f16 %f6639, %rs62;}

	// end inline asm
$L__BB2_165:
	ld.param.u32 	%r1668, [_Z24A12_trsm_kernel_half_optILi64EEvP6__halfiiiii_param_5];
	setp.eq.s32 	%p203, %r1668, 46;
	mov.f32 	%f6621, 0f00000000;
	mov.f32 	%f6622, %f6621;
	mov.f32 	%f6623, %f6621;
	mov.f32 	%f6624, %f6621;
	mov.f32 	%f6625, %f6621;
	mov.f32 	%f6626, %f6621;
	mov.f32 	%f6627, %f6621;
	mov.f32 	%f6628, %f6621;
	mov.f32 	%f6629, %f6621;
	mov.f32 	%f6630, %f6621;
	mov.f32 	%f6631, %f6621;
	mov.f32 	%f6632, %f6621;
	mov.f32 	%f6633, %f6621;
	mov.f32 	%f6634, %f6621;
	mov.f32 	%f6635, %f6621;
	mov.f32 	%f6636, %f6621;
	mov.f32 	%f6637, %f6621;
	mov.f32 	%f6638, %f6621;
	@%p203 bra 	$L__BB2_219;
	ld.param.u32 	%r1516, [_Z24A12_trsm_kernel_half_optILi64EEvP6__halfiiiii_param_4];
	ld.param.u32 	%r1358, [_Z24A12_trsm_kernel_half_optILi64EEvP6__halfiiiii_param_2];
	ld.param.u32 	%r1229, [_Z24A12_trsm_kernel_half_optILi64EEvP6__halfiiiii_param_1];
	setp.ge.s32 	%p204, %r19, %r1358;
	add.s32 	%r87, %r1516, 46;
	setp.ge.s32 	%p205, %r87, %r1229;
	mov.f32 	%f6638, 0f00000000;
	or.pred  	%p206, %p205, %p204;
	@%p206 bra 	$L__BB2_168;
	ld.global.u16 	%rs63, [%rd5+92];
	// begin inline asm
	{  cvt.f32.f16 %f6638, %rs63;}

	// end inline asm
$L__BB2_168:
	ld.param.u32 	%r1669, [_Z24A12_trsm_kernel_half_optILi64EEvP6__halfiiiii_param_5];
	setp.eq.s32 	%p207, %r1669, 47;
	mov.f32 	%f6621, 0f00000000;
	mov.f32 	%f6622, %f6621;
	mov.f32 	%f6623, %f6621;
	mov.f32 	%f6624, %f6621;
	mov.f32 	%f6625, %f6621;
	mov.f32 	%f6626, %f6621;
	mov.f32 	%f6627, %f6621;
	mov.f32 	%f6628, %f6621;
	mov.f32 	%f6629, %f6621;
	mov.f32 	%f6630, %f6621;
	mov.f32 	%f6631, %f6621;
	mov.f32 	%f6632, %f6621;
	mov.f32 	%f6633, %f6621;
	mov.f32 	%f6634, %f6621;
	mov.f32 	%f6635, %f6621;
	mov.f32 	%f6636, %f6621;
	mov.f32 	%f6637, %f6621;
	@%p207 bra 	$L__BB2_219;
	ld.param.u32 	%r1517, [_Z24A12_trsm_kernel_half_optILi64EEvP6__halfiiiii_param_4];
	ld.param.u32 	%r1359, [_Z24A12_trsm_kernel_half_optILi64EEvP6__halfiiiii_param_2];
	ld.param.u32 	%r1230, [_Z24A12_trsm_kernel_half_optILi64EEvP6__halfiiiii_param_1];
	setp.ge.s32 	%p208, %r19, %r1359;
	add.s32 	%r88, %r1517, 47;
	setp.ge.s32 	%p209, %r88, %r1230;
	mov.f32 	%f6637, 0f00000000;
	or.pred  	%p210, %p209, %p208;
	@%p210 bra 	$L__BB2_171;
	ld.global.u16 	%rs64, [%rd5+94];
	// begin inline asm
	{  cvt.f32.f16 %f6637, %rs64;}

	// end inline asm
$L__BB2_171:
	ld.param.u32 	%r1670, [_Z24A12_trsm_kernel_half_optILi64EEvP6__halfiiiii_param_5];
	setp.eq.s32 	%p211, %r1670, 48;
	mov.f32 	%f6621, 0f00000000;
	mov.f32 	%f6622, %f6621;
	mov.f32 	%f6623, %f6621;
	mov.f32 	%f6624, %f6621;
	mov.f32 	%f6625, %f6621;
	mov.f32 	%f6626, %f6621;
	mov.f32 	%f6627, %f6621;
	mov.f32 	%f6628, %f6621;
	mov.f32 	%f6629, %f6621;
	mov.f32 	%f6630, %f6621;
	mov.f32 	%f6631, %f6621;
	mov.f32 	%f6632, %f6621;
	mov.f32 	%f6633, %f6621;
	mov.f32 	%f6634, %f6621;
	mov.f32 	%f6635, %f6621;
	mov.f32 	%f6636, %f6621;
	@%p211 bra 	$L__BB2_219;
	ld.param.u32 	%r1518, [_Z24A12_trsm_kernel_half_optILi64EEvP6__halfiiiii_param_4];
	ld.param.u32 	%r1360, [_Z24A12_trsm_kernel_half_optILi64EEvP6__halfiiiii_param_2];
	ld.param.u32 	%r1231, [_Z24A12_trsm_kernel_half_optILi64EEvP6__halfiiiii_param_1];
	setp.ge.s32 	%p212, %r19, %r1360;
	add.s32 	%r89, %r1518, 48;
	setp.ge.s32 	%p213, %r89, %r1231;
	mov.f32 	%f6636, 0f00000000;
	or.pred  	%p214, %p213, %p212;
	@%p214 bra 	$L__BB2_174;
	ld.global.u16 	%rs65, [%rd5+96];
	// begin inline asm
	{  cvt.f32.f16 %f6636, %rs65;}

	// end inline asm
$L__BB2_174:
	ld.param.u32 	%r1671, [_Z24A12_trsm_kernel_half_optILi64EEvP6__halfiiiii_param_5];
	setp.eq.s32 	%p215, %r1671, 49;
	mov.f32 	%f6621, 0f00000000;
	mov.f32 	%f6622, %f6621;
	mov.f32 	%f6623, %f6621;
	mov.f32 	%f6624, %f6621;
	mov.f32 	%f6625, %f6621;
	mov.f32 	%f6626, %f6621;
	mov.f32 	%f6627, %f6621;
	mov.f32 	%f6628, %f6621;
	mov.f32 	%f6629, %f6621;
	mov.f32 	%f6630, %f6621;
	mov.f32 	%f6631, %f6621;
	mov.f32 	%f6632, %f6621;
	mov.f32 	%f6633, %f6621;
	mov.f32 	%f6634, %f6621;
	mov.f32 	%f6635, %f6621;
	@%p215 bra 	$L__BB2_219;
	ld.param.u32 	%r1519, [_Z24A12_trsm_kernel_half_optILi64EEvP6__halfiiiii_param_4];
	ld.param.u32 	%r1361, [_Z24A12_trsm_kernel_half_optILi64EEvP6__halfiiiii_param_2];
	ld.param.u32 	%r1232, [_Z24A12_trsm_kernel_half_optILi64EEvP6__halfiiiii_param_1];
	setp.ge.s32 	%p216, %r19, %r1361;
	add.s32 	%r90, %r1519, 49;
	setp.ge.s32 	%p217, %r90, %r1232;
	mov.f32 	%f6635, 0f00000000;
	or.pred  	%p218, %p217, %p216;
	@%p218 bra 	$L__BB2_177;
	ld.global.u16 	%rs66, [%rd5+98];
	// begin inline asm
	{  cvt.f32.f16 %f6635, %rs66;}

	// end inline asm
$L__BB2_177:
	ld.param.u32 	%r1672, [_Z24A12_trsm_kernel_half_optILi64EEvP6__halfiiiii_param_5];
	setp.eq.s32 	%p219, %r1672, 50;
	mov.f32 	%f6621, 0f00000000;
	mov.f32 	%f6622, %f6621;
	mov.f32 	%f6623, %f6621;
	mov.f32 	%f6624, %f6621;
	mov.f32 	%f6625, %f6621;
	mov.f32 	%f6626, %f6621;
	mov.f32 	%f6627, %f6621;
	mov.f32 	%f6628, %f6621;
	mov.f32 	%f6629, %f6621;
	mov.f32 	%f6630, %f6621;
	mov.f32 	%f6631, %f6621;
	mov.f32 	%f6632, %f6621;
	mov.f32 	%f6633, %f6621;
	mov.f32 	%f6634, %f6621;
	@%p219 bra 	$L__BB2_219;
	ld.param.u32 	%r1520, [_Z24A12_trsm_kernel_half_optILi64EEvP6__halfiiiii_param_4];
	ld.param.u32 	%r1362, [_Z24A12_trsm_kernel_half_optILi64EEvP6__halfiiiii_param_2];
	ld.param.u32 	%r1233, [_Z24A12_trsm_kernel_half_optILi64EEvP6__halfiiiii_param_1];
	setp.ge.s32 	%p220, %r19, %r1362;
	add.s32 	%r91, %r1520, 50;
	setp.ge.s32 	%p221, %r91, %r1233;
	mov.f32 	%f6634, 0f00000000;
	or.pred  	%p222, %p221, %p220;
	@%p222 bra 	$L__BB2_180;
	ld.global.u16 	%rs67, [%rd5+100];
	// begin inline asm
	{  cvt.f32.f16 %f6634, %rs67;}

	// end inline asm
$L__BB2_180:
	ld.param.u32 	%r1673, [_Z24A12_trsm_kernel_half_optILi64EEvP6__halfiiiii_param_5];
	setp.eq.s32 	%p223, %r1673, 51;
	mov.f32 	%f6621, 0f00000000;
	mov.f32 	%f6622, %f6621;
	mov.f32 	%f6623, %f6621;
	mov.f32 	%f6624, %f6621;
	mov.f32 	%f6625, %f6621;
	mov.f32 	%f6626, %f6621;
	mov.f32 	%f6627, %f6621;
	mov.f32 	%f6628, %f6621;
	mov.f32 	%f6629, %f6621;
	mov.f32 	%f6630, %f6621;
	mov.f32 	%f6631, %f6621;
	mov.f32 	%f6632, %f6621;
	mov.f32 	%f6633, %f6621;
	@%p223 bra 	$L__BB2_219;
	ld.param.u32 	%r1521, [_Z24A12_trsm_kernel_half_optILi64EEvP6__halfiiiii_param_4];
	ld.param.u32 	%r1363, [_Z24A12_trsm_kernel_half_optILi64EEvP6__halfiiiii_param_2];
	ld.param.u32 	%r1234, [_Z24A12_trsm_kernel_half_optILi64EEvP6__halfiiiii_param_1];
	setp.ge.s32 	%p224, %r19, %r1363;
	add.s32 	%r92, %r1521, 51;
	setp.ge.s32 	%p225, %r92, %r1234;
	mov.f32 	%f6633, 0f00000000;
	or.pred  	%p226, %p225, %p224;
	@%p226 bra 	$L__BB2_183;
	ld.global.u16 	%rs68, [%rd5+102];
	// begin inline asm
	{  cvt.f32.f16 %f6633, %rs68;}

	// end inline asm
$L__BB2_183:
	ld.param.u32 	%r1674, [_Z24A12_trsm_kernel_half_optILi64EEvP6__halfiiiii_param_5];
	setp.eq.s32 	%p227, %r1674, 52;
	mov.f32 	%f6621, 0f00000000;
	mov.f32 	%f6622, %f6621;
	mov.f32 	%f6623, %f6621;
	mov.f32 	%f6624, %f6621;
	mov.f32 	%f6625, %f6621;
	mov.f32 	%f6626, %f6621;
	mov.f32 	%f6627, %f6621;
	mov.f32 	%f6628, %f6621;
	mov.f32 	%f6629, %f6621;
	mov.f32 	%f6630, %f6621;
	mov.f32 	%f6631, %f6621;
	mov.f32 	%f6632, %f6621;
	@%p227 bra 	$L__BB2_219;
	ld.param.u32 	%r1522, [_Z24A12_trsm_kernel_half_optILi64EEvP6__halfiiiii_param_4];
	ld.param.u32 	%r1364, [_Z24A12_trsm_kernel_half_optILi64EEvP6__halfiiiii_param_2];
	ld.param.u32 	%r1235, [_Z24A12_trsm_kernel_half_optILi64EEvP6__halfiiiii_param_1];
	setp.ge.s32 	%p228, %r19, %r1364;
	add.s32 	%r93, %r1522, 52;
	setp.ge.s32 	%p229, %r93, %r1235;
	mov.f32 	%f6632, 0f00000000;
	or.pred  	%p230, %p229, %p228;
	@%p230 bra 	$L__BB2_186;
	ld.param.u32 	%r1523, [_Z24A12_trsm_kernel_half_optILi64EEvP6__halfiiiii_param_4];
	ld.param.u32 	%r1441, [_Z24A12_trsm_kernel_half_optILi64EEvP6__halfiiiii_param_3];
	ld.param.u64 	%rd183, [_Z24A12_trsm_kernel_half_optILi64EEvP6__halfiiiii_param_0];
	cvta.to.global.u64 	%rd18, %rd183;
	mul.wide.s32 	%rd19, %r19, %r1441;
	cvt.s64.s32 	%rd20, %r1523;
	add.s64 	%rd21, %rd19, %rd20;
	shl.b64 	%rd22, %rd21, 1;
	add.s64 	%rd23, %rd18, %rd22;
	ld.global.u16 	%rs69, [%rd23+104];
	// begin inline asm
	{  cvt.f32.f16 %f6632, %rs69;}

	// end inline asm
$L__BB2_186:
	ld.param.u32 	%r1675, [_Z24A12_trsm_kernel_half_optILi64EEvP6__halfiiiii_param_5];
	setp.eq.s32 	%p231, %r1675, 53;
	mov.f32 	%f6621, 0f00000000;
	mov.f32 	%f6622, %f6621;
	mov.f32 	%f6623, %f6621;
	mov.f32 	%f6624, %f6621;
	mov.f32 	%f6625, %f6621;
	mov.f32 	%f6626, %f6621;
	mov.f32 	%f6627, %f6621;
	mov.f32 	%f6628, %f6621;
	mov.f32 	%f6629, %f6621;
	mov.f32 	%f6630, %f6621;
	mov.f32 	%f6631, %f6621;
	@%p231 bra 	$L__BB2_219;
	ld.param.u32 	%r1524, [_Z24A12_trsm_kernel_half_optILi64EEvP6__halfiiiii_param_4];
	ld.param.u32 	%r1365, [_Z24A12_trsm_kernel_half_optILi64EEvP6__halfiiiii_param_2];
	ld.param.u32 	%r1236, [_Z24A12_trsm_kernel_half_optILi64EEvP6__halfiiiii_param_1];
	setp.ge.s32 	%p232, %r19, %r1365;
	add.s32 	%r94, %r1524, 53;
	setp.ge.s32 	%p233, %r94, %r1236;
	mov.f32 	%f6631, 0f00000000;
	or.pred  	%p234, %p233, %p232;
	@%p234 bra 	$L__BB2_189;
	ld.param.u32 	%r1525, [_Z24A12_trsm_kernel_half_optILi64EEvP6__halfiiiii_param_4];
	ld.param.u32 	%r1442, [_Z24A12_trsm_kernel_half_optILi64EEvP6__halfiiiii_param_3];
	ld.param.u64 	%rd184, [_Z24A12_trsm_kernel_half_optILi64EEvP6__halfiiiii_param_0];
	cvta.to.global.u64 	%rd24, %rd184;
	mul.wide.s32 	%rd25, %r19, %r1442;
	cvt.s64.s32 	%rd26, %r1525;
	add.s64 	%rd27, %rd25, %rd26;
	shl.b64 	%rd28, %rd27, 1;
	add.s64 	%rd29, %rd24, %rd28;
	ld.global.u16 	%rs70, [%rd29+106];
	// begin inline asm
	{  cvt.f32.f16 %f6631, %rs70;}

	// end inline asm
$L__BB2_189:
	ld.param.u32 	%r1676, [_Z24A12_trsm_kernel_half_optILi64EEvP6__halfiiiii_param_5];
	setp.eq.s32 	%p235, %r1676, 54;
	mov.f32 	%f6621, 0f00000000;
	mov.f32 	%f6622, %f6621;
	mov.f32 	%f6623, %f6621;
	mov.f32 	%f6624, %f6621;
	mov.f32 	%f6625, %f6621;
	mov.f32 	%f6626, %f6621;
	mov.f32 	%f6627, %f6621;
	mov.f32 	%f6628, %f6621;
	mov.f32 	%f6629, %f6621;
	mov.f32 	%f6630, %f6621;
	@%p235 bra 	$L__BB2_219;
	ld.param.u32 	%r1526, [_Z24A12_trsm_kernel_half_optILi64EEvP6__halfiiiii_param_4];
	ld.param.u32 	%r1366, [_Z24A12_trsm_kernel_half_optILi64EEvP6__halfiiiii_param_2];
	ld.param.u32 	%r1237, [_Z24A12_trsm_kernel_half_optILi64EEvP6__halfiiiii_param_1];
	setp.ge.s32 	%p236, %r19, %r1366;
	add.s32 	%r95, %r1526, 54;
	setp.ge.s32 	%p237, %r95, %r1237;
	mov.f32 	%f6630, 0f00000000;
	or.pred  	%p238, %p237, %p236;
	@%p238 bra 	$L__BB2_192;
	ld.param.u32 	%r1527, [_Z24A12_trsm_kernel_half_optILi64EEvP6__halfiiiii_param_4];
	ld.param.u32 	%r1443, [_Z24A12_trsm_kernel_half_optILi64EEvP6__halfiiiii_param_3];
	ld.param.u64 	%rd185, [_Z24A12_trsm_kernel_half_optILi64EEvP6__halfiiiii_param_0];
	cvta.to.global.u64 	%rd30, %rd185;
	mul.wide.s32 	%rd31, %r19, %r1443;
	cvt.s64.s32 	%rd32, %r1527;
	add.s64 	%rd33, %rd31, %rd32;
	shl.b64 	%rd34, %rd33, 1;
	add.s64 	%rd35, %rd30, %rd34;
	ld.global.u16 	%rs71, [%rd35+108];
	// begin inline asm
	{  cvt.f32.f16 %f6630, %rs71;}

	// end inline asm
$L__BB2_192:
	ld.param.u32 	%r1677, [_Z24A12_trsm_kernel_half_optILi64EEvP6__halfiiiii_param_5];
	setp.eq.s32 	%p239, %r1677, 55;
	mov.f32 	%f6621, 0f00000000;
	mov.f32 	%f6622, %f6621;
	mov.f32 	%f6623, %f6621;
	mov.f32 	%f6624, %f6621;
	mov.f32 	%f6625, %f6621;
	mov.f32 	%f6626, %f6621;
	mov.f32 	%f6627, %f6621;
	mov.f32 	%f6628, %f6621;
	mov.f32 	%f6629, %f6621;
	@%p239 bra 	$L__BB2_219;
	ld.param.u32 	%r1528, [_Z24A12_trsm_kernel_half_optILi64EEvP6__halfiiiii_param_4];
	ld.param.u32 	%r1367, [_Z24A12_trsm_kernel_half_optILi64EEvP6__halfiiiii_param_2];
	ld.param.u32 	%r1238, [_Z24A12_trsm_kernel_half_optILi64EEvP6__halfiiiii_param_1];
	setp.ge.s32 	%p240, %r19, %r1367;
	add.s32 	%r96, %r1528, 55;
	setp.ge.s32 	%p241, %r96, %r1238;
	mov.f32 	%f6629, 0f00000000;
	or.pred  	%p242, %p241, %p240;
	@%p242 bra 	$L__BB2_195;
	ld.param.u32 	%r1529, [_Z24A12_trsm_kernel_half_optILi64EEvP6__halfiiiii_param_4];
	ld.param.u32 	%r1444, [_Z24A12_trsm_kernel_half_optILi64EEvP6__halfiiiii_param_3];
	ld.param.u64 	%rd186, [_Z24A12_trsm_kernel_half_optILi64EEvP6__halfiiiii_param_0];
	cvta.to.global.u64 	%rd36, %rd186;
	mul.wide.s32 	%rd37, %r19, %r1444;
	cvt.s64.s32 	%rd38, %r1529;
	add.s64 	%rd39, %rd37, %rd38;
	shl.b64 	%rd40, %rd39, 1;
	add.s64 	%rd41, %rd36, %rd40;
	ld.global.u16 	%rs72, [%rd41+110];
	// begin inline asm
	{  cvt.f32.f16 %f6629, %rs72;}

	// end inline asm
$L__BB2_195:
	ld.param.u32 	%r1678, [_Z24A12_trsm_kernel_half_optILi64EEvP6__halfiiiii_param_5];
	setp.eq.s32 	%p243, %r1678, 56;
	mov.f32 	%f6621, 0f00000000;
	mov.f32 	%f6622, %f6621;
	mov.f32 	%f6623, %f6621;
	mov.f32 	%f6624, %f6621;
	mov.f32 	%f6625, %f6621;
	mov.f32 	%f6626, %f6621;
	mov.f32 	%f6627, %f6621;
	mov.f32 	%f6628, %f6621;
	@%p243 bra 	$L__BB2_219;
	ld.param.u32 	%r1530, [_Z24A12_trsm_kernel_half_optILi64EEvP6__halfiiiii_param_4];
	ld.param.u32 	%r1368, [_Z24A12_trsm_kernel_half_optILi64EEvP6__halfiiiii_param_2];
	ld.param.u32 	%r1239, [_Z24A12_trsm_kernel_half_optILi64EEvP6__halfiiiii_param_1];
	setp.ge.s32 	%p244, %r19, %r1368;
	add.s32 	%r97, %r1530, 56;
	setp.ge.s32 	%p245, %r97, %r1239;
	mov.f32 	%f6628, 0f00000000;
	or.pred  	%p246, %p245, %p244;
	@%p246 bra 	$L__BB2_198;
	ld.param.u32 	%r1531, [_Z24A12_trsm_kernel_half_optILi64EEvP6__halfiiiii_param_4];
	ld.param.u32 	%r1445, [_Z24A12_trsm_kernel_half_optILi64EEvP6__halfiiiii_param_3];
	ld.param.u64 	%rd187, [_Z24A12_trsm_kernel_half_optILi64EEvP6__halfiiiii_param_0];
	cvta.to.global.u64 	%rd42, %rd187;
	mul.wide.s32 	%rd43, %r19, %r1445;
	cvt.s64.s32 	%rd44, %r1531;
	add.s64 	%rd45, %rd43, %rd44;
	shl.b64 	%rd46, %rd45, 1;
	add.s64 	%rd47, %rd42, %rd46;
	ld.global.u16 	%rs73, [%rd47+112];
	// begin inline asm
	{  cvt.f32.f16 %f6628, %rs73;}

	// end inline asm
$L__BB2_198:
	ld.param.u32 	%r1679, [_Z24A12_trsm_kernel_half_optILi64EEvP6__halfiiiii_param_5];
	setp.eq.s32 	%p247, %r1679, 57;
	mov.f32 	%f6621, 0f00000000;
	mov.f32 	%f6622, %f6621;
	mov.f32 	%f6623, %f6621;
	mov.f32 	%f6624, %f6621;
	mov.f32 	%f6625, %f6621;
	mov.f32 	%f6626, %f6621;
	mov.f32 	%f6627, %f6621;
	@%p247 bra 	$L__BB2_219;
	ld.param.u32 	%r1532, [_Z24A12_trsm_kernel_half_optILi64EEvP6__halfiiiii_param_4];
	ld.param.u32 	%r1369, [_Z24A12_trsm_kernel_half_optILi64EEvP6__halfiiiii_param_2];
	ld.param.u32 	%r1240, [_Z24A12_trsm_kernel_half_optILi64EEvP6__halfiiiii_param_1];
	setp.ge.s32 	%p248, %r19, %r1369;
	add.s32 	%r98, %r1532, 57;
	setp.ge.s32 	%p249, %r98, %r1240;
	mov.f32 	%f6627, 0f00000000;
	or.pred  	%p250, %p249, %p248;
	@%p250 bra 	$L__BB2_201;
	ld.param.u32 	%r1533, [_Z24A12_trsm_kernel_half_optILi64EEvP6__halfiiiii_param_4];
	ld.param.u32 	%r1446, [_Z24A12_trsm_kernel_half_optILi64EEvP6__halfiiiii_param_3];
	ld.param.u64 	%rd188, [_Z24A12_trsm_kernel_half_optILi64EEvP6__halfiiiii_param_0];
	cvta.to.global.u64 	%rd48, %rd188;
	mul.wide.s32 	%rd49, %r19, %r1446;
	cvt.s64.s32 	%rd50, %r1533;
	add.s64 	%rd51, %rd49, %rd50;
	shl.b64 	%rd52, %rd51, 1;
	add.s64 	%rd53, %rd48, %rd52;
	ld.global.u16 	%rs74, [%rd53+114];
	// begin inline asm
	{  cvt.f32.f16 %f6627, %rs74;}

	// end inline asm
$L__BB2_201:
	ld.param.u32 	%r1680, [_Z24A12_trsm_kernel_half_optILi64EEvP6__halfiiiii_param_5];
	setp.eq.s32 	%p251, %r1680, 58;
	mov.f32 	%f6621, 0f00000000;
	mov.f32 	%f6622, %f6621;
	mov.f32 	%f6623, %f6621;
	mov.f32 	%f6624, %f6621;
	mov.f32 	%f6625, %f6621;
	mov.f32 	%f6626, %f6621;
	@%p251 bra 	$L__BB2_219;
	ld.param.u32 	%r1534, [_Z24A12_trsm_kernel_half_optILi64EEvP6__halfiiiii_param_4];
	ld.param.u32 	%r1370, [_Z24A12_trsm_kernel_half_optILi64EEvP6__halfiiiii_param_2];
	ld.param.u32 	%r1241, [_Z24A12_trsm_kernel_half_optILi64EEvP6__halfiiiii_param_1];
	setp.ge.s32 	%p252, %r19, %r1370;
	add.s32 	%r99, %r1534, 58;
	setp.ge.s32 	%p253, %r99, %r1241;
	mov.f32 	%f6626, 0f00000000;
	or.pred  	%p254, %p253, %p252;
	@%p254 bra 	$L__BB2_204;
	ld.param.u32 	%r1535, [_Z24A12_trsm_kernel_half_optILi64EEvP6__halfiiiii_param_4];
	ld.param.u32 	%r1447, [_Z24A12_trsm_kernel_half_optILi64EEvP6__halfiiiii_param_3];
	ld.param.u64 	%rd189, [_Z24A12_trsm_kernel_half_optILi64EEvP6__halfiiiii_param_0];
	cvta.to.global.u64 	%rd54, %rd189;
	mul.wide.s32 	%rd55, %r19, %r1447;
	cvt.s64.s32 	%rd56, %r1535;
	add.s64 	%rd57, %rd55, %rd56;
	shl.b64 	%rd58, %rd57, 1;
	add.s64 	%rd59, %rd54, %rd58;
	ld.global.u16 	%rs75, [%rd59+116];
	// begin inline asm
	{  cvt.f32.f16 %f6626, %rs75;}

	// end inline asm
$L__BB2_204:
	ld.param.u32 	%r1681, [_Z24A12_trsm_kernel_half_optILi64EEvP6__halfiiiii_param_5];
	setp.eq.s32 	%p255, %r1681, 59;
	mov.f32 	%f6621, 0f00000000;
	mov.f32 	%f6622, %f6621;
	mov.f32 	%f6623, %f6621;
	mov.f32 	%f6624, %f6621;
	mov.f32 	%f6625, %f6621;
	@%p255 bra 	$L__BB2_219;
	ld.param.u32 	%r1536, [_Z24A12_trsm_kernel_half_optILi64EEvP6__halfiiiii_param_4];
	ld.param.u32 	%r1371, [_Z24A12_trsm_kernel_half_optILi64EEvP6__halfiiiii_param_2];
	ld.param.u32 	%r1242, [_Z24A12_trsm_kernel_half_optILi64EEvP6__halfiiiii_param_1];
	setp.ge.s32 	%p256, %r19, %r1371;
	add.s32 	%r100, %r1536, 59;
	setp.ge.s32 	%p257, %r100, %r1242;
	mov.f32 	%f6625, 0f00000000;
	or.pred  	%p258, %p257, %p256;
	@%p258 bra 	$L__BB2_207;
	ld.param.u32 	%r1537, [_Z24A12_trsm_kernel_half_optILi64EEvP6__halfiiiii_param_4];
	ld.param.u32 	%r1448, [_Z24A12_trsm_kernel_half_optILi64EEvP6__halfiiiii_param_3];
	ld.param.u64 	%rd190, [_Z24A12_trsm_kernel_half_optILi64EEvP6__halfiiiii_param_0];
	cvta.to.global.u64 	%rd60, %rd190;
	mul.wide.s32 	%rd61, %r19, %r1448;
	cvt.s64.s32 	%rd62, %r1537;
	add.s64 	%rd63, %rd61, %rd62;
	shl.b64 	%rd64, %rd63, 1;
	add.s64 	%rd65, %rd60, %rd64;
	ld.global.u16 	%rs76, [%rd65+118];
	// begin inline asm
	{  cvt.f32.f16 %f6625, %rs76;}

	// end inline asm
$L__BB2_207:
	ld.param.u32 	%r1682, [_Z24A12_trsm_kernel_half_optILi64EEvP6__halfiiiii_param_5];
	setp.eq.s32 	%p259, %r1682, 60;
	mov.f32 	%f6621, 0f00000000;
	mov.f32 	%f6622, %f6621;
	mov.f32 	%f6623, %f6621;
	mov.f32 	%f6624, %f6621;
	@%p259 bra 	$L__BB2_219;
	ld.param.u32 	%r1538, [_Z24A12_trsm_kernel_half_optILi64EEvP6__halfiiiii_param_4];
	ld.param.u32 	%r1372, [_Z24A12_trsm_kernel_half_optILi64EEvP6__halfiiiii_param_2];
	ld.param.u32 	%r1243, [_Z24A12_trsm_kernel_half_optILi64EEvP6__halfiiiii_param_1];
	setp.ge.s32 	%p260, %r19, %r1372;
	add.s32 	%r101, %r1538, 60;
	setp.ge.s32 	%p261, %r101, %r1243;
	mov.f32 	%f6624, 0f00000000;
	or.pred  	%p262, %p261, %p260;
	@%p262 bra 	$L__BB2_210;
	ld.param.u32 	%r1539, [_Z24A12_trsm_kernel_half_optILi64EEvP6__halfiiiii_param_4];
	ld.param.u32 	%r1449, [_Z24A12_trsm_kernel_half_optILi64EEvP6__halfiiiii_param_3];
	ld.param.u64 	%rd191, [_Z24A12_trsm_kernel_half_optILi64EEvP6__halfiiiii_param_0];
	cvta.to.global.u64 	%rd66, %rd191;
	mul.wide.s32 	%rd67, %r19, %r1449;
	cvt.s64.s32 	%rd68, %r1539;
	add.s64 	%rd69, %rd67, %rd68;
	shl.b64 	%rd70, %rd69, 1;
	add.s64 	%rd71, %rd66, %rd70;
	ld.global.u16 	%rs77, [%rd71+120];
	// begin inline asm
	{  cvt.f32.f16 %f6624, %rs77;}

	// end inline asm
$L__BB2_210:
	ld.param.u32 	%r1683, [_Z24A12_trsm_kernel_half_optILi64EEvP6__halfiiiii_param_5];
	setp.eq.s32 	%p263, %r1683, 61;
	mov.f32 	%f6621, 0f00000000;
	mov.f32 	%f6622, %f6621;
	mov.f32 	%f6623, %f6621;
	@%p263 bra 	$L__BB2_219;
	ld.param.u32 	%r1540, [_Z24A12_trsm_kernel_half_optILi64EEvP6__halfiiiii_param_4];
	ld.param.u32 	%r1373, [_Z24A12_trsm_kernel_half_optILi64EEvP6__halfiiiii_param_2];
	ld.param.u32 	%r1244, [_Z24A12_trsm_kernel_half_optILi64EEvP6__halfiiiii_param_1];
	setp.ge.s32 	%p264, %r19, %r1373;
	add.s32 	%r102, %r1540, 61;
	setp.ge.s32 	%p265, %r102, %r1244;
	mov.f32 	%f6623, 0f00000000;
	or.pred  	%p266, %p265, %p264;
	@%p266 bra 	$L__BB2_213;
	ld.param.u32 	%r1541, [_Z24A12_trsm_kernel_half_optILi64EEvP6__halfiiiii_param_4];
	ld.param.u32 	%r1450, [_Z24A12_trsm_kernel_half_optILi64EEvP6__halfiiiii_param_3];
	ld.param.u64 	%rd192, [_Z24A12_trsm_kernel_half_optILi64EEvP6__halfiiiii_param_0];
	cvta.to.global.u64 	%rd72, %rd192;
	mul.wide.s32 	%rd73, %r19, %r1450;
	cvt.s64.s32 	%rd74, %r1541;
	add.s64 	%rd75, %rd73, %rd74;
	shl.b64 	%rd76, %rd75, 1;
	add.s64 	%rd77, %rd72, %rd76;
	ld.global.u16 	%rs78, [%rd77+122];
	// begin inline asm
	{  cvt.f32.f16 %f6623, %rs78;}

	// end inline asm
$L__BB2_213:
	ld.param.u32 	%r1684, [_Z24A12_trsm_kernel_half_optILi64EEvP6__halfiiiii_param_5];
	setp.eq.s32 	%p267, %r1684, 62;
	mov.f32 	%f6621, 0f00000000;
	mov.f32 	%f6622, %f6621;
	@%p267 bra 	$L__BB2_219;
	ld.param.u32 	%r1542, [_Z24A12_trsm_kernel_half_optILi64EEvP6__halfiiiii_param_4];
	ld.param.u32 	%r1374, [_Z24A12_trsm_kernel_half_optILi64EEvP6__halfiiiii_param_2];
	ld.param.u32 	%r1245, [_Z24A12_trsm_kernel_half_optILi64EEvP6__halfiiiii_param_1];
	setp.ge.s32 	%p268, %r19, %r1374;
	add.s32 	%r103, %r1542, 62;
	setp.ge.s32 	%p269, %r103, %r1245;
	mov.f32 	%f6622, 0f00000000;
	or.pred  	%p270, %p269, %p268;
	@%p270 bra 	$L__BB2_216;
	ld.param.u32 	%r1543, [_Z24A12_trsm_kernel_half_optILi64EEvP6__halfiiiii_param_4];
	ld.param.u32 	%r1451, [_Z24A12_trsm_kernel_half_optILi64EEvP6__halfiiiii_param_3];
	ld.param.u64 	%rd193, [_Z24A12_trsm_kernel_half_optILi64EEvP6__halfiiiii_param_0];
	cvta.to.global.u64 	%rd78, %rd193;
	mul.wide.s32 	%rd79, %r19, %r1451;
	cvt.s64.s32 	%rd80, %r1543;
	add.s64 	%rd81, %rd79, %rd80;
	shl.b64 	%rd82, %rd81, 1;
	add.s64 	%rd83, %rd78, %rd82;
	ld.global.u16 	%rs79, [%rd83+124];
	// begin inline asm
	{  cvt.f32.f16 %f6622, %rs79;}

	// end inline asm
$L__BB2_216:
	ld.param.u32 	%r1685, [_Z24A12_trsm_kernel_half_optILi64EEvP6__halfiiiii_param_5];
	setp.eq.s32 	%p271, %r1685, 63;
	mov.f32 	%f6621, 0f00000000;
	@%p271 bra 	$L__BB2_219;
	ld.param.u32 	%r1544, [_Z24A12_trsm_kernel_half_optILi64EEvP6__halfiiiii_param_4];
	ld.param.u32 	%r1375, [_Z24A12_trsm_kernel_half_optILi64EEvP6__halfiiiii_param_2];
	ld.param.u32 	%r1246, [_Z24A12_trsm_kernel_half_optILi64EEvP6__halfiiiii_param_1];
	setp.ge.s32 	%p272, %r19, %r1375;
	add.s32 	%r104, %r1544, 63;
	setp.ge.s32 	%p273, %r104, %r1246;
	or.pred  	%p274, %p273, %p272;
	@%p274 bra 	$L__BB2_219;
	ld.param.u32 	%r1545, [_Z24A12_trsm_kernel_half_optILi64EEvP6__halfiiiii_param_4];
	ld.param.u32 	%r1452, [_Z24A12_trsm_kernel_half_optILi64EEvP6__halfiiiii_param_3];
	ld.param.u64 	%rd194, [_Z24A12_trsm_kernel_half_optILi64EEvP6__halfiiiii_param_0];
	cvta.to.global.u64 	%rd84, %rd194;
	mul.wide.s32 	%rd85, %r19, %r1452;
	cvt.s64.s32 	%rd86, %r1545;
	add.s64 	%rd87, %rd85, %rd86;
	shl.b64 	%rd88, %rd87, 1;
	add.s64 	%rd89, %rd84, %rd88;
	ld.global.u16 	%rs80, [%rd89+126];
	// begin inline asm
	{  cvt.f32.f16 %f6621, %rs80;}

	// end inline asm
$L__BB2_219:
	ld.param.u32 	%r1686, [_Z24A12_trsm_kernel_half_optILi64EEvP6__halfiiiii_param_5];
	setp.eq.s32 	%p275, %r1686, 1;
	@%p275 bra 	$L__BB2_283;
	ld.param.u32 	%r1687, [_Z24A12_trsm_kernel_half_optILi64EEvP6__halfiiiii_param_5];
	ld.shared.u16 	%rs81, [shmem_h+128];
	// begin inline asm
	{  cvt.f32.f16 %f509, %rs81;}

	// end inline asm
	mul.f32 	%f510, %f509, %f6558;
	sub.f32 	%f6683, %f6683, %f510;
	setp.eq.s32 	%p276, %r1687, 2;
	@%p276 bra 	$L__BB2_283;
	ld.param.u32 	%r1688, [_Z24A12_trsm_kernel_half_optILi64EEvP6__halfiiiii_param_5];
	ld.shared.u32 	%r105, [shmem_h+256];
	mov.b32 	{%rs82, %rs83}, %r105;
	// begin inline asm
	{  cvt.f32.f16 %f511, %rs82;}

	// end inline asm
	mul.f32 	%f513, %f511, %f6558;
	sub.f32 	%f514, %f6682, %f513;
	// begin inline asm
	{  cvt.f32.f16 %f512, %rs83;}

	// end inline asm
	mul.f32 	%f515, %f512, %f6683;
	sub.f32 	%f6682, %f514, %f515;
	setp.eq.s32 	%p277, %r1688, 3;
	@%p277 bra 	$L__BB2_283;
	ld.param.u32 	%r1689, [_Z24A12_trsm_kernel_half_optILi64EEvP6__halfiiiii_param_5];
	.pragma "used_bytes_mask 63";
	ld.shared.v4.u16 	{%rs84, %rs85, %rs86, %rs87}, [shmem_h+384];
	// begin inline asm
	{  cvt.f32.f16 %f516, %rs84;}

	// end inline asm
	mul.f32 	%f519, %f516, %f6558;
	sub.f32 	%f520, %f6681, %f519;
	// begin inline asm
	{  cvt.f32.f16 %f517, %rs85;}

	// end inline asm
	mul.f32 	%f521, %f517, %f6683;
	sub.f32 	%f522, %f520, %f521;
	// begin inline asm
	{  cvt.f32.f16 %f518, %rs86;}

	// end inline asm
	mul.f32 	%f523, %f518, %f6682;
	sub.f32 	%f6681, %f522, %f523;
	setp.eq.s32 	%p278, %r1689, 4;
	@%p278 bra 	$L__BB2_283;
	ld.param.u32 	%r1690, [_Z24A12_trsm_kernel_half_optILi64EEvP6__halfiiiii_param_5];
	ld.shared.v4.u16 	{%rs88, %rs89, %rs90, %rs91}, [shmem_h+512];
	// begin inline asm
	{  cvt.f32.f16 %f524, %rs88;}

	// end inline asm
	mul.f32 	%f528, %f524, %f6558;
	sub.f32 	%f529, %f6680, %f528;
	// begin inline asm
	{  cvt.f32.f16 %f525, %rs89;}

	// end inline asm
	mul.f32 	%f530, %f525, %f6683;
	sub.f32 	%f531, %f529, %f530;
	// begin inline asm
	{  cvt.f32.f16 %f526, %rs90;}

	// end inline asm
	mul.f32 	%f532, %f526, %f6682;
	sub.f32 	%f533, %f531, %f532;
	// begin inline asm
	{  cvt.f32.f16 %f527, %rs91;}

	// end inline asm
	mul.f32 	%f534, %f527, %f6681;
	sub.f32 	%f6680, %f533, %f534;
	setp.eq.s32 	%p279, %r1690, 5;
	@%p279 bra 	$L__BB2_283;
	ld.param.u32 	%r1691, [_Z24A12_trsm_kernel_half_optILi64EEvP6__halfiiiii_param_5];
	.pragma "used_bytes_mask 1023";
	ld.shared.v4.b32 	{%r106, %r107, %r108, %r109}, [shmem_h+640];
	{ .reg .b16 tmp; mov.b32 {%rs96, tmp}, %r108; }
	mov.b32 	{%rs94, %rs95}, %r107;
	mov.b32 	{%rs92, %rs93}, %r106;
	// begin inline asm
	{  cvt.f32.f16 %f535, %rs92;}

	// end inline asm
	mul.f32 	%f540, %f535, %f6558;
	sub.f32 	%f541, %f6679, %f540;
	// begin inline asm
	{  cvt.f32.f16 %f536, %rs93;}

	// end inline asm
	mul.f32 	%f542, %f536, %f6683;
	sub.f32 	%f543, %f541, %f542;
	// begin inline asm
	{  cvt.f32.f16 %f537, %rs94;}

	// end inline asm
	mul.f32 	%f544, %f537, %f6682;
	sub.f32 	%f545, %f543, %f544;
	// begin inline asm
	{  cvt.f32.f16 %f538, %rs95;}

	// end inline asm
	mul.f32 	%f546, %f538, %f6681;
	sub.f32 	%f547, %f545, %f546;
	// begin inline asm
	{  cvt.f32.f16 %f539, %rs96;}

	// end inline asm
	mul.f32 	%f548, %f539, %f6680;
	sub.f32 	%f6679, %f547, %f548;
	setp.eq.s32 	%p280, %r1691, 6;
	@%p280 bra 	$L__BB2_283;
	ld.param.u32 	%r1692, [_Z24A12_trsm_kernel_half_optILi64EEvP6__halfiiiii_param_5];
	ld.shared.v4.b32 	{%r110, %r111, %r112, %r113}, [shmem_h+768];
	mov.b64 	%rd90, {%r112, %r114};
	{ .reg .b16 tmp; mov.b32 {%rs101, tmp}, %r112; }
	mov.b32 	{%rs99, %rs100}, %r111;
	mov.b32 	{%rs97, %rs98}, %r110;
	// begin inline asm
	{  cvt.f32.f16 %f549, %rs97;}

	// end inline asm
	mul.f32 	%f555, %f549, %f6558;
	sub.f32 	%f556, %f6678, %f555;
	// begin inline asm
	{  cvt.f32.f16 %f550, %rs98;}

	// end inline asm
	mul.f32 	%f557, %f550, %f6683;
	sub.f32 	%f558, %f556, %f557;
	// begin inline asm
	{  cvt.f32.f16 %f551, %rs99;}

	// end inline asm
	mul.f32 	%f559, %f551, %f6682;
	sub.f32 	%f560, %f558, %f559;
	// begin inline asm
	{  cvt.f32.f16 %f552, %rs100;}

	// end inline asm
	mul.f32 	%f561, %f552, %f6681;
	sub.f32 	%f562, %f560, %f561;
	// begin inline asm
	{  cvt.f32.f16 %f553, %rs101;}

	// end inline asm
	mul.f32 	%f563, %f553, %f6680;
	sub.f32 	%f564, %f562, %f563;
	shr.u64 	%rd91, %rd90, 16;
	cvt.u16.u64 	%rs102, %rd91;
	// begin inline asm
	{  cvt.f32.f16 %f554, %rs102;}

	// end inline asm
	mul.f32 	%f565, %f554, %f6679;
	sub.f32 	%f6678, %f564, %f565;
	setp.eq.s32 	%p281, %r1692, 7;
	@%p281 bra 	$L__BB2_283;
	ld.param.u32 	%r1693, [_Z24A12_trsm_kernel_half_optILi64EEvP6__halfiiiii_param_5];
	.pragma "used_bytes_mask 16383";
	ld.shared.v4.b32 	{%r115, %r116, %r117, %r118}, [shmem_h+896];
	{ .reg .b16 tmp; mov.b32 {%rs109, tmp}, %r118; }
	mov.b32 	{%rs107, %rs108}, %r117;
	mov.b32 	{%rs105, %rs106}, %r116;
	mov.b32 	{%rs103, %rs104}, %r115;
	// begin inline asm
	{  cvt.f32.f16 %f566, %rs103;}

	// end inline asm
	mul.f32 	%f573, %f566, %f6558;
	sub.f32 	%f574, %f6677, %f573;
	// begin inline asm
	{  cvt.f32.f16 %f567, %rs104;}

	// end inline asm
	mul.f32 	%f575, %f567, %f6683;
	sub.f32 	%f576, %f574, %f575;
	// begin inline asm
	{  cvt.f32.f16 %f568, %rs105;}

	// end inline asm
	mul.f32 	%f577, %f568, %f6682;
	sub.f32 	%f578, %f576, %f577;
	// begin inline asm
	{  cvt.f32.f16 %f569, %rs106;}

	// end inline asm
	mul.f32 	%f579, %f569, %f6681;
	sub.f32 	%f580, %f578, %f579;
	// begin inline asm
	{  cvt.f32.f16 %f570, %rs107;}

	// end inline asm
	mul.f32 	%f581, %f570, %f6680;
	sub.f32 	%f582, %f580, %f581;
	// begin inline asm
	{  cvt.f32.f16 %f571, %rs108;}

	// end inline asm
	mul.f32 	%f583, %f571, %f6679;
	sub.f32 	%f584, %f582, %f583;
	// begin inline asm
	{  cvt.f32.f16 %f572, %rs109;}

	// end inline asm
	mul.f32 	%f585, %f572, %f6678;
	sub.f32 	%f6677, %f584, %f585;
	setp.eq.s32 	%p282, %r1693, 8;
	@%p282 bra 	$L__BB2_283;
	ld.param.u32 	%r1694, [_Z24A12_trsm_kernel_half_optILi64EEvP6__halfiiiii_param_5];
	ld.shared.v4.b32 	{%r119, %r120, %r121, %r122}, [shmem_h+1024];
	mov.b32 	{%rs116, %rs117}, %r122;
	mov.b32 	{%rs114, %rs115}, %r121;
	mov.b32 	{%rs112, %rs113}, %r120;
	mov.b32 	{%rs110, %rs111}, %r119;
	// begin inline asm
	{  cvt.f32.f16 %f586, %rs110;}

	// end inline asm
	mul.f32 	%f594, %f586, %f6558;
	sub.f32 	%f595, %f6676, %f594;
	// begin inline asm
	{  cvt.f32.f16 %f587, %rs111;}

	// end inline asm
	mul.f32 	%f596, %f587, %f6683;
	sub.f32 	%f597, %f595, %f596;
	// begin inline asm
	{  cvt.f32.f16 %f588, %rs112;}

	// end inline asm
	mul.f32 	%f598, %f588, %f6682;
	sub.f32 	%f599, %f597, %f598;
	// begin inline asm
	{  cvt.f32.f16 %f589, %rs113;}

	// end inline asm
	mul.f32 	%f600, %f589, %f6681;
	sub.f32 	%f601, %f599, %f600;
	// begin inline asm
	{  cvt.f32.f16 %f590, %rs114;}

	// end inline asm
	mul.f32 	%f602, %f590, %f6680;
	sub.f32 	%f603, %f601, %f602;
	// begin inline asm
	{  cvt.f32.f16 %f591, %rs115;}

	// end inline asm
	mul.f32 	%f604, %f591, %f6679;
	sub.f32 	%f605, %f603, %f604;
	// begin inline asm
	{  cvt.f32.f16 %f592, %rs116;}

	// end inline asm
	mul.f32 	%f606, %f592, %f6678;
	sub.f32 	%f607, %f605, %f606;
	// begin inline asm
	{  cvt.f32.f16 %f593, %rs117;}

	// end inline asm
	mul.f32 	%f608, %f593, %f6677;
	sub.f32 	%f6676, %f607, %f608;
	setp.eq.s32 	%p283, %r1694, 9;
	@%p283 bra 	$L__BB2_283;
	ld.param.u32 	%r1695, [_Z24A12_trsm_kernel_half_optILi64EEvP6__halfiiiii_param_5];
	ld.shared.v4.b32 	{%r123, %r124, %r125, %r126}, [shmem_h+1152];
	mov.b32 	{%rs124, %rs125}, %r126;
	mov.b32 	{%rs122, %rs123}, %r125;
	mov.b32 	{%rs120, %rs121}, %r124;
	mov.b32 	{%rs118, %rs119}, %r123;
	// begin inline asm
	{  cvt.f32.f16 %f609, %rs118;}

	// end inline asm
	mul.f32 	%f618, %f609, %f6558;
	sub.f32 	%f619, %f6675, %f618;
	// begin inline asm
	{  cvt.f32.f16 %f610, %rs119;}

	// end inline asm
	mul.f32 	%f620, %f610, %f6683;
	sub.f32 	%f621, %f619, %f620;
	// begin inline asm
	{  cvt.f32.f16 %f611, %rs120;}

	// end inline asm
	mul.f32 	%f622, %f611, %f6682;
	sub.f32 	%f623, %f621, %f622;
	// begin inline asm
	{  cvt.f32.f16 %f612, %rs121;}

	// end inline asm
	mul.f32 	%f624, %f612, %f6681;
	sub.f32 	%f625, %f623, %f624;
	// begin inline asm
	{  cvt.f32.f16 %f613, %rs122;}

	// end inline asm
	mul.f32 	%f626, %f613, %f6680;
	sub.f32 	%f627, %f625, %f626;
	// begin inline asm
	{  cvt.f32.f16 %f614, %rs123;}

	// end inline asm
	mul.f32 	%f628, %f614, %f6679;
	sub.f32 	%f629, %f627, %f628;
	// begin inline asm
	{  cvt.f32.f16 %f615, %rs124;}

	// end inline asm
	mul.f32 	%f630, %f615, %f6678;
	sub.f32 	%f631, %f629, %f630;
	// begin inline asm
	{  cvt.f32.f16 %f616, %rs125;}

	// end inline asm
	mul.f32 	%f632, %f616, %f6677;
	sub.f32 	%f633, %f631, %f632;
	ld.shared.u16 	%rs126, [shmem_h+1168];
	// begin inline asm
	{  cvt.f32.f16 %f617, %rs126;}

	// end inline asm
	mul.f32 	%f634, %f617, %f6676;
	sub.f32 	%f6675, %f633, %f634;
	setp.eq.s32 	%p284, %r1695, 10;
	@%p284 bra 	$L__BB2_283;
	ld.param.u32 	%r1696, [_Z24A12_trsm_kernel_half_optILi64EEvP6__halfiiiii_param_5];
	ld.shared.v4.b32 	{%r127, %r128, %r129, %r130}, [shmem_h+1280];
	mov.b32 	{%rs133, %rs134}, %r130;
	mov.b32 	{%rs131, %rs132}, %r129;
	mov.b32 	{%rs129, %rs130}, %r128;
	mov.b32 	{%rs127, %rs128}, %r127;
	// begin inline asm
	{  cvt.f32.f16 %f635, %rs127;}

	// end inline asm
	mul.f32 	%f645, %f635, %f6558;
	sub.f32 	%f646, %f6674, %f645;
	// begin inline asm
	{  cvt.f32.f16 %f636, %rs128;}

	// end inline asm
	mul.f32 	%f647, %f636, %f6683;
	sub.f32 	%f648, %f646, %f647;
	// begin inline asm
	{  cvt.f32.f16 %f637, %rs129;}

	// end inline asm
	mul.f32 	%f649, %f637, %f6682;
	sub.f32 	%f650, %f648, %f649;
	// begin inline asm
	{  cvt.f32.f16 %f638, %rs130;}

	// end inline asm
	mul.f32 	%f651, %f638, %f6681;
	sub.f32 	%f652, %f650, %f651;
	// begin inline asm
	{  cvt.f32.f16 %f639, %rs131;}

	// end inline asm
	mul.f32 	%f653, %f639, %f6680;
	sub.f32 	%f654, %f652, %f653;
	// begin inline asm
	{  cvt.f32.f16 %f640, %rs132;}

	// end inline asm
	mul.f32 	%f655, %f640, %f6679;
	sub.f32 	%f656, %f654, %f655;
	// begin inline asm
	{  cvt.f32.f16 %f641, %rs133;}

	// end inline asm
	mul.f32 	%f657, %f641, %f6678;
	sub.f32 	%f658, %f656, %f657;
	// begin inline asm
	{  cvt.f32.f16 %f642, %rs134;}

	// end inline asm
	mul.f32 	%f659, %f642, %f6677;
	sub.f32 	%f660, %f658, %f659;
	ld.shared.u32 	%r131, [shmem_h+1296];
	mov.b32 	{%rs135, %rs136}, %r131;
	// begin inline asm
	{  cvt.f32.f16 %f643, %rs135;}

	// end inline asm
	mul.f32 	%f661, %f643, %f6676;
	sub.f32 	%f662, %f660, %f661;
	// begin inline asm
	{  cvt.f32.f16 %f644, %rs136;}

	// end inline asm
	mul.f32 	%f663, %f644, %f6675;
	sub.f32 	%f6674, %f662, %f663;
	setp.eq.s32 	%p285, %r1696, 11;
	@%p285 bra 	$L__BB2_283;
	ld.param.u32 	%r1697, [_Z24A12_trsm_kernel_half_optILi64EEvP6__halfiiiii_param_5];
	ld.shared.v4.b32 	{%r132, %r133, %r134, %r135}, [shmem_h+1408];
	mov.b32 	{%rs143, %rs144}, %r135;
	mov.b32 	{%rs141, %rs142}, %r134;
	mov.b32 	{%rs139, %rs140}, %r133;
	mov.b32 	{%rs137, %rs138}, %r132;
	// begin inline asm
	{  cvt.f32.f16 %f664, %rs137;}

	// end inline asm
	mul.f32 	%f675, %f664, %f6558;
	sub.f32 	%f676, %f6673, %f675;
	// begin inline asm
	{  cvt.f32.f16 %f665, %rs138;}

	// end inline asm
	mul.f32 	%f677, %f665, %f6683;
	sub.f32 	%f678, %f676, %f677;
	// begin inline asm
	{  cvt.f32.f16 %f666, %rs139;}

	// end inline asm
	mul.f32 	%f679, %f666, %f6682;
	sub.f32 	%f680, %f678, %f679;
	// begin inline asm
	{  cvt.f32.f16 %f667, %rs140;}

	// end inline asm
	mul.f32 	%f681, %f667, %f6681;
	sub.f32 	%f682, %f680, %f681;
	// begin inline asm
	{  cvt.f32.f16 %f668, %rs141;}

	// end inline asm
	mul.f32 	%f683, %f668, %f6680;
	sub.f32 	%f684, %f682, %f683;
	// begin inline asm
	{  cvt.f32.f16 %f669, %rs142;}

	// end inline asm
	mul.f32 	%f685, %f669, %f6679;
	sub.f32 	%f686, %f684, %f685;
	// begin inline asm
	{  cvt.f32.f16 %f670, %rs143;}

	// end inline asm
	mul.f32 	%f687, %f670, %f6678;
	sub.f32 	%f688, %f686, %f687;
	// begin inline asm
	{  cvt.f32.f16 %f671, %rs144;}

	// end inline asm
	mul.f32 	%f689, %f671, %f6677;
	sub.f32 	%f690, %f688, %f689;
	.pragma "used_bytes_mask 63";
	ld.shared.v4.u16 	{%rs145, %rs146, %rs147, %rs148}, [shmem_h+1424];
	// begin inline asm
	{  cvt.f32.f16 %f672, %rs145;}

	// end inline asm
	mul.f32 	%f691, %f672, %f6676;
	sub.f32 	%f692, %f690, %f691;
	// begin inline asm
	{  cvt.f32.f16 %f673, %rs146;}

	// end inline asm
	mul.f32 	%f693, %f673, %f6675;
	sub.f32 	%f694, %f692, %f693;
	// begin inline asm
	{  cvt.f32.f16 %f674, %rs147;}

	// end inline asm
	mul.f32 	%f695, %f674, %f6674;
	sub.f32 	%f6673, %f694, %f695;
	setp.eq.s32 	%p286, %r1697, 12;
	@%p286 bra 	$L__BB2_283;
	ld.param.u32 	%r1698, [_Z24A12_trsm_kernel_half_optILi64EEvP6__halfiiiii_param_5];
	ld.shared.v4.b32 	{%r136, %r137, %r138, %r139}, [shmem_h+1536];
	mov.b32 	{%rs155, %rs156}, %r139;
	mov.b32 	{%rs153, %rs154}, %r138;
	mov.b32 	{%rs151, %rs152}, %r137;
	mov.b32 	{%rs149, %rs150}, %r136;
	// begin inline asm
	{  cvt.f32.f16 %f696, %rs149;}

	// end inline asm
	mul.f32 	%f708, %f696, %f6558;
	sub.f32 	%f709, %f6672, %f708;
	// begin inline asm
	{  cvt.f32.f16 %f697, %rs150;}

	// end inline asm
	mul.f32 	%f710, %f697, %f6683;
	sub.f32 	%f711, %f709, %f710;
	// begin inline asm
	{  cvt.f32.f16 %f698, %rs151;}

	// end inline asm
	mul.f32 	%f712, %f698, %f6682;
	sub.f32 	%f713, %f711, %f712;
	// begin inline asm
	{  cvt.f32.f16 %f699, %rs152;}

	// end inline asm
	mul.f32 	%f714, %f699, %f6681;
	sub.f32 	%f715, %f713, %f714;
	// begin inline asm
	{  cvt.f32.f16 %f700, %rs153;}

	// end inline asm
	mul.f32 	%f716, %f700, %f6680;
	sub.f32 	%f717, %f715, %f716;
	// begin inline asm
	{  cvt.f32.f16 %f701, %rs154;}

	// end inline asm
	mul.f32 	%f718, %f701, %f6679;
	sub.f32 	%f719, %f717, %f718;
	// begin inline asm
	{  cvt.f32.f16 %f702, %rs155;}

	// end inline asm
	mul.f32 	%f720, %f702, %f6678;
	sub.f32 	%f721, %f719, %f720;
	// begin inline asm
	{  cvt.f32.f16 %f703, %rs156;}

	// end inline asm
	mul.f32 	%f722, %f703, %f6677;
	sub.f32 	%f723, %f721, %f722;
	ld.shared.v4.u16 	{%rs157, %rs158, %rs159, %rs160}, [shmem_h+1552];
	// begin inline asm
	{  cvt.f32.f16 %f704, %rs157;}

	// end inline asm
	mul.f32 	%f724, %f704, %f6676;
	sub.f32 	%f725, %f723, %f724;
	// begin inline asm
	{  cvt.f32.f16 %f705, %rs158;}

	// end inline asm
	mul.f32 	%f726, %f705, %f6675;
	sub.f32 	%f727, %f725, %f726;
	// begin inline asm
	{  cvt.f32.f16 %f706, %rs159;}

	// end inline asm
	mul.f32 	%f728, %f706, %f6674;
	sub.f32 	%f729, %f727, %f728;
	// begin inline asm
	{  cvt.f32.f16 %f707, %rs160;}

	// end inline asm
	mul.f32 	%f730, %f707, %f6673;
	sub.f32 	%f6672, %f729, %f730;
	setp.eq.s32 	%p287, %r1698, 13;
	@%p287 bra 	$L__BB2_283;
	ld.param.u32 	%r1699, [_Z24A12_trsm_kernel_half_optILi64EEvP6__halfiiiii_param_5];
	ld.shared.v4.b32 	{%r140, %r141, %r142, %r143}, [shmem_h+1664];
	mov.b32 	{%rs167, %rs168}, %r143;
	mov.b32 	{%rs165, %rs166}, %r142;
	mov.b32 	{%rs163, %rs164}, %r141;
	mov.b32 	{%rs161, %rs162}, %r140;
	// begin inline asm
	{  cvt.f32.f16 %f731, %rs161;}

	// end inline asm
	mul.f32 	%f744, %f731, %f6558;
	sub.f32 	%f745, %f6671, %f744;
	// begin inline asm
	{  cvt.f32.f16 %f732, %rs162;}

	// end inline asm
	mul.f32 	%f746, %f732, %f6683;
	sub.f32 	%f747, %f745, %f746;
	// begin inline asm
	{  cvt.f32.f16 %f733, %rs163;}

	// end inline asm
	mul.f32 	%f748, %f733, %f6682;
	sub.f32 	%f749, %f747, %f748;
	// begin inline asm
	{  cvt.f32.f16 %f734, %rs164;}

	// end inline asm
	mul.f32 	%f750, %f734, %f6681;
	sub.f32 	%f751, %f749, %f750;
	// begin inline asm
	{  cvt.f32.f16 %f735, %rs165;}

	// end inline asm
	mul.f32 	%f752, %f735, %f6680;
	sub.f32 	%f753, %f751, %f752;
	// begin inline asm
	{  cvt.f32.f16 %f736, %rs166;}

	// end inline asm
	mul.f32 	%f754, %f736, %f6679;
	sub.f32 	%f755, %f753, %f754;
	// begin inline asm
	{  cvt.f32.f16 %f737, %rs167;}

	// end inline asm
	mul.f32 	%f756, %f737, %f6678;
	sub.f32 	%f757, %f755, %f756;
	// begin inline asm
	{  cvt.f32.f16 %f738, %rs168;}

	// end inline asm
	mul.f32 	%f758, %f738, %f6677;
	sub.f32 	%f759, %f757, %f758;
	.pragma "used_bytes_mask 1023";
	ld.shared.v4.b32 	{%r144, %r145, %r146, %r147}, [shmem_h+1680];
	{ .reg .b16 tmp; mov.b32 {%rs173, tmp}, %r146; }
	mov.b32 	{%rs171, %rs172}, %r145;
	mov.b32 	{%rs169, %rs170}, %r144;
	// begin inline asm
	{  cvt.f32.f16 %f739, %rs169;}

	// end inline asm
	mul.f32 	%f760, %f739, %f6676;
	sub.f32 	%f761, %f759, %f760;
	// begin inline asm
	{  cvt.f32.f16 %f740, %rs170;}

	// end inline asm
	mul.f32 	%f762, %f740, %f6675;
	sub.f32 	%f763, %f761, %f762;
	// begin inline asm
	{  cvt.f32.f16 %f741, %rs171;}

	// end inline asm
	mul.f32 	%f764, %f741, %f6674;
	sub.f32 	%f765, %f763, %f764;
	// begin inline asm
	{  cvt.f32.f16 %f742, %rs172;}

	// end inline asm
	mul.f32 	%f766, %f742, %f6673;
	sub.f32 	%f767, %f765, %f766;
	// begin inline asm
	{  cvt.f32.f16 %f743, %rs173;}

	// end inline asm
	mul.f32 	%f768, %f743, %f6672;
	sub.f32 	%f6671, %f767, %f768;
	setp.eq.s32 	%p288, %r1699, 14;
	@%p288 bra 	$L__BB2_283;
	ld.param.u32 	%r1700, [_Z24A12_trsm_kernel_half_optILi64EEvP6__halfiiiii_param_5];
	ld.shared.v4.b32 	{%r148, %r149, %r150, %r151}, [shmem_h+1792];
	mov.b32 	{%rs180, %rs181}, %r151;
	mov.b32 	{%rs178, %rs179}, %r150;
	mov.b32 	{%rs176, %rs177}, %r149;
	mov.b32 	{%rs174, %rs175}, %r148;
	// begin inline asm
	{  cvt.f32.f16 %f769, %rs174;}

	// end inline asm
	mul.f32 	%f783, %f769, %f6558;
	sub.f32 	%f784, %f6670, %f783;
	// begin inline asm
	{  cvt.f32.f16 %f770, %rs175;}

	// end inline asm
	mul.f32 	%f785, %f770, %f6683;
	sub.f32 	%f786, %f784, %f785;
	// begin inline asm
	{  cvt.f32.f16 %f771, %rs176;}

	// end inline asm
	mul.f32 	%f787, %f771, %f6682;
	sub.f32 	%f788, %f786, %f787;
	// begin inline asm
	{  cvt.f32.f16 %f772, %rs177;}

	// end inline asm
	mul.f32 	%f789, %f772, %f6681;
	sub.f32 	%f790, %f788, %f789;
	// begin inline asm
	{  cvt.f32.f16 %f773, %rs178;}

	// end inline asm
	mul.f32 	%f791, %f773, %f6680;
	sub.f32 	%f792, %f790, %f791;
	// begin inline asm
	{  cvt.f32.f16 %f774, %rs179;}

	// end inline asm
	mul.f32 	%f793, %f774, %f6679;
	sub.f32 	%f794, %f792, %f793;
	// begin inline asm
	{  cvt.f32.f16 %f775, %rs180;}

	// end inline asm
	mul.f32 	%f795, %f775, %f6678;
	sub.f32 	%f796, %f794, %f795;
	// begin inline asm
	{  cvt.f32.f16 %f776, %rs181;}

	// end inline asm
	mul.f32 	%f797, %f776, %f6677;
	sub.f32 	%f798, %f796, %f797;
	ld.shared.v4.b32 	{%r152, %r153, %r154, %r155}, [shmem_h+1808];
	mov.b64 	%rd92, {%r154, %r156};
	{ .reg .b16 tmp; mov.b32 {%rs186, tmp}, %r154; }
	mov.b32 	{%rs184, %rs185}, %r153;
	mov.b32 	{%rs182, %rs183}, %r152;
	// begin inline asm
	{  cvt.f32.f16 %f777, %rs182;}

	// end inline asm
	mul.f32 	%f799, %f777, %f6676;
	sub.f32 	%f800, %f798, %f799;
	// begin inline asm
	{  cvt.f32.f16 %f778, %rs183;}

	// end inline asm
	mul.f32 	%f801, %f778, %f6675;
	sub.f32 	%f802, %f800, %f801;
	// begin inline asm
	{  cvt.f32.f16 %f779, %rs184;}

	// end inline asm
	mul.f32 	%f803, %f779, %f6674;
	sub.f32 	%f804, %f802, %f803;
	// begin inline asm
	{  cvt.f32.f16 %f780, %rs185;}

	// end inline asm
	mul.f32 	%f805, %f780, %f6673;
	sub.f32 	%f806, %f804, %f805;
	// begin inline asm
	{  cvt.f32.f16 %f781, %rs186;}

	// end inline asm
	mul.f32 	%f807, %f781, %f6672;
	sub.f32 	%f808, %f806, %f807;
	shr.u64 	%rd93, %rd92, 16;
	cvt.u16.u64 	%rs187, %rd93;
	// begin inline asm
	{  cvt.f32.f16 %f782, %rs187;}

	// end inline asm
	mul.f32 	%f809, %f782, %f6671;
	sub.f32 	%f6670, %f808, %f809;
	setp.eq.s32 	%p289, %r1700, 15;
	@%p289 bra 	$L__BB2_283;
	ld.param.u32 	%r1701, [_Z24A12_trsm_kernel_half_optILi64EEvP6__halfiiiii_param_5];
	ld.shared.v4.b32 	{%r157, %r158, %r159, %r160}, [shmem_h+1920];
	mov.b32 	{%rs194, %rs195}, %r160;
	mov.b32 	{%rs192, %rs193}, %r159;
	mov.b32 	{%rs190, %rs191}, %r158;
	mov.b32 	{%rs188, %rs189}, %r157;
	// begin inline asm
	{  cvt.f32.f16 %f810, %rs188;}

	// end inline asm
	mul.f32 	%f825, %f810, %f6558;
	sub.f32 	%f826, %f6669, %f825;
	// begin inline asm
	{  cvt.f32.f16 %f811, %rs189;}

	// end inline asm
	mul.f32 	%f827, %f811, %f6683;
	sub.f32 	%f828, %f826, %f827;
	// begin inline asm
	{  cvt.f32.f16 %f812, %rs190;}

	// end inline asm
	mul.f32 	%f829, %f812, %f6682;
	sub.f32 	%f830, %f828, %f829;
	// begin inline asm
	{  cvt.f32.f16 %f813, %rs191;}

	// end inline asm
	mul.f32 	%f831, %f813, %f6681;
	sub.f32 	%f832, %f830, %f831;
	// begin inline asm
	{  cvt.f32.f16 %f814, %rs192;}

	// end inline asm
	mul.f32 	%f833, %f814, %f6680;
	sub.f32 	%f834, %f832, %f833;
	// begin inline asm
	{  cvt.f32.f16 %f815, %rs193;}

	// end inline asm
	mul.f32 	%f835, %f815, %f6679;
	sub.f32 	%f836, %f834, %f835;
	// begin inline asm
	{  cvt.f32.f16 %f816, %rs194;}

	// end inline asm
	mul.f32 	%f837, %f816, %f6678;
	sub.f32 	%f838, %f836, %f837;
	// begin inline asm
	{  cvt.f32.f16 %f817, %rs195;}

	// end inline asm
	mul.f32 	%f839, %f817, %f6677;
	sub.f32 	%f840, %f838, %f839;
	.pragma "used_bytes_mask 16383";
	ld.shared.v4.b32 	{%r161, %r162, %r163, %r164}, [shmem_h+1936];
	{ .reg .b16 tmp; mov.b32 {%rs202, tmp}, %r164; }
	mov.b32 	{%rs200, %rs201}, %r163;
	mov.b32 	{%rs198, %rs199}, %r162;
	mov.b32 	{%rs196, %rs197}, %r161;
	// begin inline asm
	{  cvt.f32.f16 %f818, %rs196;}

	// end inline asm
	mul.f32 	%f841, %f818, %f6676;
	sub.f32 	%f842, %f840, %f841;
	// begin inline asm
	{  cvt.f32.f16 %f819, %rs197;}

	// end inline asm
	mul.f32 	%f843, %f819, %f6675;
	sub.f32 	%f844, %f842, %f843;
	// begin inline asm
	{  cvt.f32.f16 %f820, %rs198;}

	// end inline asm
	mul.f32 	%f845, %f820, %f6674;
	sub.f32 	%f846, %f844, %f845;
	// begin inline asm
	{  cvt.f32.f16 %f821, %rs199;}

	// end inline asm
	mul.f32 	%f847, %f821, %f6673;
	sub.f32 	%f848, %f846, %f847;
	// begin inline asm
	{  cvt.f32.f16 %f822, %rs200;}

	// end inline asm
	mul.f32 	%f849, %f822, %f6672;
	sub.f32 	%f850, %f848, %f849;
	// begin inline asm
	{  cvt.f32.f16 %f823, %rs201;}

	// end inline asm
	mul.f32 	%f851, %f823, %f6671;
	sub.f32 	%f852, %f850, %f851;
	// begin inline asm
	{  cvt.f32.f16 %f824, %rs202;}

	// end inline asm
	mul.f32 	%f853, %f824, %f6670;
	sub.f32 	%f6669, %f852, %f853;
	setp.eq.s32 	%p290, %r1701, 16;
	@%p290 bra 	$L__BB2_283;
	ld.param.u32 	%r1702, [_Z24A12_trsm_kernel_half_optILi64EEvP6__halfiiiii_param_5];
	ld.shared.v4.b32 	{%r165, %r166, %r167, %r168}, [shmem_h+2048];
	mov.b32 	{%rs209, %rs210}, %r168;
	mov.b32 	{%rs207, %rs208}, %r167;
	mov.b32 	{%rs205, %rs206}, %r166;
	mov.b32 	{%rs203, %rs204}, %r165;
	// begin inline asm
	{  cvt.f32.f16 %f854, %rs203;}

	// end inline asm
	mul.f32 	%f870, %f854, %f6558;
	sub.f32 	%f871, %f6668, %f870;
	// begin inline asm
	{  cvt.f32.f16 %f855, %rs204;}

	// end inline asm
	mul.f32 	%f872, %f855, %f6683;
	sub.f32 	%f873, %f871, %f872;
	// begin inline asm
	{  cvt.f32.f16 %f856, %rs205;}

	// end inline asm
	mul.f32 	%f874, %f856, %f6682;
	sub.f32 	%f875, %f873, %f874;
	// begin inline asm
	{  cvt.f32.f16 %f857, %rs206;}

	// end inline asm
	mul.f32 	%f876, %f857, %f6681;
	sub.f32 	%f877, %f875, %f876;
	// begin inline asm
	{  cvt.f32.f16 %f858, %rs207;}

	// end inline asm
	mul.f32 	%f878, %f858, %f6680;
	sub.f32 	%f879, %f877, %f878;
	// begin inline asm
	{  cvt.f32.f16 %f859, %rs208;}

	// end inline asm
	mul.f32 	%f880, %f859, %f6679;
	sub.f32 	%f881, %f879, %f880;
	// begin inline asm
	{  cvt.f32.f16 %f860, %rs209;}

	// end inline asm
	mul.f32 	%f882, %f860, %f6678;
	sub.f32 	%f883, %f881, %f882;
	// begin inline asm
	{  cvt.f32.f16 %f861, %rs210;}

	// end inline asm
	mul.f32 	%f884, %f861, %f6677;
	sub.f32 	%f885, %f883, %f884;
	ld.shared.v4.b32 	{%r169, %r170, %r171, %r172}, [shmem_h+2064];
	mov.b32 	{%rs217, %rs218}, %r172;
	mov.b32 	{%rs215, %rs216}, %r171;
	mov.b32 	{%rs213, %rs214}, %r170;
	mov.b32 	{%rs211, %rs212}, %r169;
	// begin inline asm
	{  cvt.f32.f16 %f862, %rs211;}

	// end inline asm
	mul.f32 	%f886, %f862, %f6676;
	sub.f32 	%f887, %f885, %f886;
	// begin inline asm
	{  cvt.f32.f16 %f863, %rs212;}

	// end inline asm
	mul.f32 	%f888, %f863, %f6675;
	sub.f32 	%f889, %f887, %f888;
	// begin inline asm
	{  cvt.f32.f16 %f864, %rs213;}

	// end inline asm
	mul.f32 	%f890, %f864, %f6674;
	sub.f32 	%f891, %f889, %f890;
	// begin inline asm
	{  cvt.f32.f16 %f865, %rs214;}

	// end inline asm
	mul.f32 	%f892, %f865, %f6673;
	sub.f32 	%f893, %f891, %f892;
	// begin inline asm
	{  cvt.f32.f16 %f866, %rs215;}

	// end inline asm
	mul.f32 	%f894, %f866, %f6672;
	sub.f32 	%f895, %f893, %f894;
	// begin inline asm
	{  cvt.f32.f16 %f867, %rs216;}

	// end inline asm
	mul.f32 	%f896, %f867, %f6671;
	sub.f32 	%f897, %f895, %f896;
	// begin inline asm
	{  cvt.f32.f16 %f868, %rs217;}

	// end inline asm
	mul.f32 	%f898, %f868, %f6670;
	sub.f32 	%f899, %f897, %f898;
	// begin inline asm
	{  cvt.f32.f16 %f869, %rs218;}

	// end inline asm
	mul.f32 	%f900, %f869, %f6669;
	sub.f32 	%f6668, %f899, %f900;
	setp.eq.s32 	%p291, %r1702, 17;
	@%p291 bra 	$L__BB2_283;
	ld.param.u32 	%r1703, [_Z24A12_trsm_kernel_half_optILi64EEvP6__halfiiiii_param_5];
	ld.shared.v4.b32 	{%r173, %r174, %r175, %r176}, [shmem_h+2176];
	mov.b32 	{%rs225, %rs226}, %r176;
	mov.b32 	{%rs223, %rs224}, %r175;
	mov.b32 	{%rs221, %rs222}, %r174;
	mov.b32 	{%rs219, %rs220}, %r173;
	// begin inline asm
	{  cvt.f32.f16 %f901, %rs219;}

	// end inline asm
	mul.f32 	%f918, %f901, %f6558;
	sub.f32 	%f919, %f6667, %f918;
	// begin inline asm
	{  cvt.f32.f16 %f902, %rs220;}

	// end inline asm
	mul.f32 	%f920, %f902, %f6683;
	sub.f32 	%f921, %f919, %f920;
	// begin inline asm
	{  cvt.f32.f16 %f903, %rs221;}

	// end inline asm
	mul.f32 	%f922, %f903, %f6682;
	sub.f32 	%f923, %f921, %f922;
	// begin inline asm
	{  cvt.f32.f16 %f904, %rs222;}

	// end inline asm
	mul.f32 	%f924, %f904, %f6681;
	sub.f32 	%f925, %f923, %f924;
	// begin inline asm
	{  cvt.f32.f16 %f905, %rs223;}

	// end inline asm
	mul.f32 	%f926, %f905, %f6680;
	sub.f32 	%f927, %f925, %f926;
	// begin inline asm
	{  cvt.f32.f16 %f906, %rs224;}

	// end inline asm
	mul.f32 	%f928, %f906, %f6679;
	sub.f32 	%f929, %f927, %f928;
	// begin inline asm
	{  cvt.f32.f16 %f907, %rs225;}

	// end inline asm
	mul.f32 	%f930, %f907, %f6678;
	sub.f32 	%f931, %f929, %f930;
	// begin inline asm
	{  cvt.f32.f16 %f908, %rs226;}

	// end inline asm
	mul.f32 	%f932, %f908, %f6677;
	sub.f32 	%f933, %f931, %f932;
	ld.shared.v4.b32 	{%r177, %r178, %r179, %r180}, [shmem_h+2192];
	mov.b32 	{%rs233, %rs234}, %r180;
	mov.b32 	{%rs231, %rs232}, %r179;
	mov.b32 	{%rs229, %rs230}, %r178;
	mov.b32 	{%rs227, %rs228}, %r177;
	// begin inline asm
	{  cvt.f32.f16 %f909, %rs227;}

	// end inline asm
	mul.f32 	%f934, %f909, %f6676;
	sub.f32 	%f935, %f933, %f934;
	// begin inline asm
	{  cvt.f32.f16 %f910, %rs228;}

	// end inline asm
	mul.f32 	%f936, %f910, %f6675;
	sub.f32 	%f937, %f935, %f936;
	// begin inline asm
	{  cvt.f32.f16 %f911, %rs229;}

	// end inline asm
	mul.f32 	%f938, %f911, %f6674;
	sub.f32 	%f939, %f937, %f938;
	// begin inline asm
	{  cvt.f32.f16 %f912, %rs230;}

	// end inline asm
	mul.f32 	%f940, %f912, %f6673;
	sub.f32 	%f941, %f939, %f940;
	// begin inline asm
	{  cvt.f32.f16 %f913, %rs231;}

	// end inline asm
	mul.f32 	%f942, %f913, %f6672;
	sub.f32 	%f943, %f941, %f942;
	// begin inline asm
	{  cvt.f32.f16 %f914, %rs232;}

	// end inline asm
	mul.f32 	%f944, %f914, %f6671;
	sub.f32 	%f945, %f943, %f944;
	// begin inline asm
	{  cvt.f32.f16 %f915, %rs233;}

	// end inline asm
	mul.f32 	%f946, %f915, %f6670;
	sub.f32 	%f947, %f945, %f946;
	// begin inline asm
	{  cvt.f32.f16 %f916, %rs234;}

	// end inline asm
	mul.f32 	%f948, %f916, %f6669;
	sub.f32 	%f949, %f947, %f948;
	ld.shared.u16 	%rs235, [shmem_h+2208];
	// begin inline asm
	{  cvt.f32.f16 %f917, %rs235;}

	// end inline asm
	mul.f32 	%f950, %f917, %f6668;
	sub.f32 	%f6667, %f949, %f950;
	setp.eq.s32 	%p292, %r1703, 18;
	@%p292 bra 	$L__BB2_283;
	ld.param.u32 	%r1704, [_Z24A12_trsm_kernel_half_optILi64EEvP6__halfiiiii_param_5];
	ld.shared.v4.b32 	{%r181, %r182, %r183, %r184}, [shmem_h+2304];
	mov.b32 	{%rs242, %rs243}, %r184;
	mov.b32 	{%rs240, %rs241}, %r183;
	mov.b32 	{%rs238, %rs239}, %r182;
	mov.b32 	{%rs236, %rs237}, %r181;
	// begin inline asm
	{  cvt.f32.f16 %f951, %rs236;}

	// end inline asm
	mul.f32 	%f969, %f951, %f6558;
	sub.f32 	%f970, %f6666, %f969;
	// begin inline asm
	{  cvt.f32.f16 %f952, %rs237;}

	// end inline asm
	mul.f32 	%f971, %f952, %f6683;
	sub.f32 	%f972, %f970, %f971;
	// begin inline asm
	{  cvt.f32.f16 %f953, %rs238;}

	// end inline asm
	mul.f32 	%f973, %f953, %f6682;
	sub.f32 	%f974, %f972, %f973;
	// begin inline asm
	{  cvt.f32.f16 %f954, %rs239;}

	// end inline asm
	mul.f32 	%f975, %f954, %f6681;
	sub.f32 	%f976, %f974, %f975;
	// begin inline asm
	{  cvt.f32.f16 %f955, %rs240;}

	// end inline asm
	mul.f32 	%f977, %f955, %f6680;
	sub.f32 	%f978, %f976, %f977;
	// begin inline asm
	{  cvt.f32.f16 %f956, %rs241;}

	// end inline asm
	mul.f32 	%f979, %f956, %f6679;
	sub.f32 	%f980, %f978, %f979;
	// begin inline asm
	{  cvt.f32.f16 %f957, %rs242;}

	// end inline asm
	mul.f32 	%f981, %f957, %f6678;
	sub.f32 	%f982, %f980, %f981;
	// begin inline asm
	{  cvt.f32.f16 %f958, %rs243;}

	// end inline asm
	mul.f32 	%f983, %f958, %f6677;
	sub.f32 	%f984, %f982, %f983;
	ld.shared.v4.b32 	{%r185, %r186, %r187, %r188}, [shmem_h+2320];
	mov.b32 	{%rs250, %rs251}, %r188;
	mov.b32 	{%rs248, %rs249}, %r187;
	mov.b32 	{%rs246, %rs247}, %r186;
	mov.b32 	{%rs244, %rs245}, %r185;
	// begin inline asm
	{  cvt.f32.f16 %f959, %rs244;}

	// end inline asm
	mul.f32 	%f985, %f959, %f6676;
	sub.f32 	%f986, %f984, %f985;
	// begin inline asm
	{  cvt.f32.f16 %f960, %rs245;}

	// end inline asm
	mul.f32 	%f987, %f960, %f6675;
	sub.f32 	%f988, %f986, %f987;
	// begin inline asm
	{  cvt.f32.f16 %f961, %rs246;}

	// end inline asm
	mul.f32 	%f989, %f961, %f6674;
	sub.f32 	%f990, %f988, %f989;
	// begin inline asm
	{  cvt.f32.f16 %f962, %rs247;}

	// end inline asm
	mul.f32 	%f991, %f962, %f6673;
	sub.f32 	%f992, %f990, %f991;
	// begin inline asm
	{  cvt.f32.f16 %f963, %rs248;}

	// end inline asm
	mul.f32 	%f993, %f963, %f6672;
	sub.f32 	%f994, %f992, %f993;
	// begin inline asm
	{  cvt.f32.f16 %f964, %rs249;}

	// end inline asm
	mul.f32 	%f995, %f964, %f6671;
	sub.f32 	%f996, %f994, %f995;
	// begin inline asm
	{  cvt.f32.f16 %f965, %rs250;}

	// end inline asm
	mul.f32 	%f997, %f965, %f6670;
	sub.f32 	%f998, %f996, %f997;
	// begin inline asm
	{  cvt.f32.f16 %f966, %rs251;}

	// end inline asm
	mul.f32 	%f999, %f966, %f6669;
	sub.f32 	%f1000, %f998, %f999;
	ld.shared.u32 	%r189, [shmem_h+2336];
	mov.b32 	{%rs252, %rs253}, %r189;
	// begin inline asm
	{  cvt.f32.f16 %f967, %rs252;}

	// end inline asm
	mul.f32 	%f1001, %f967, %f6668;
	sub.f32 	%f1002, %f1000, %f1001;
	// begin inline asm
	{  cvt.f32.f16 %f968, %rs253;}

	// end inline asm
	mul.f32 	%f1003, %f968, %f6667;
	sub.f32 	%f6666, %f1002, %f1003;
	setp.eq.s32 	%p293, %r1704, 19;
	@%p293 bra 	$L__BB2_283;
	ld.param.u32 	%r1705, [_Z24A12_trsm_kernel_half_optILi64EEvP6__halfiiiii_param_5];
	ld.shared.v4.b32 	{%r190, %r191, %r192, %r193}, [shmem_h+2432];
	mov.b32 	{%rs260, %rs261}, %r193;
	mov.b32 	{%rs258, %rs259}, %r192;
	mov.b32 	{%rs256, %rs257}, %r191;
	mov.b32 	{%rs254, %rs255}, %r190;
	// begin inline asm
	{  cvt.f32.f16 %f1004, %rs254;}

	// end inline asm
	mul.f32 	%f1023, %f1004, %f6558;
	sub.f32 	%f1024, %f6665, %f1023;
	// begin inline asm
	{  cvt.f32.f16 %f1005, %rs255;}

	// end inline asm
	mul.f32 	%f1025, %f1005, %f6683;
	sub.f32 	%f1026, %f1024, %f1025;
	// begin inline asm
	{  cvt.f32.f16 %f1006, %rs256;}

	// end inline asm
	mul.f32 	%f1027, %f1006, %f6682;
	sub.f32 	%f1028, %f1026, %f1027;
	// begin inline asm
	{  cvt.f32.f16 %f1007, %rs257;}

	// end inline asm
	mul.f32 	%f1029, %f1007, %f6681;
	sub.f32 	%f1030, %f1028, %f1029;
	// begin inline asm
	{  cvt.f32.f16 %f1008, %rs258;}

	// end inline asm
	mul.f32 	%f1031, %f1008, %f6680;
	sub.f32 	%f1032, %f1030, %f1031;
	// begin inline asm
	{  cvt.f32.f16 %f1009, %rs259;}

	// end inline asm
	mul.f32 	%f1033, %f1009, %f6679;
	sub.f32 	%f1034, %f1032, %f1033;
	// begin inline asm
	{  cvt.f32.f16 %f1010, %rs260;}

	// end inline asm
	mul.f32 	%f1035, %f1010, %f6678;
	sub.f32 	%f1036, %f1034, %f1035;
	// begin inline asm
	{  cvt.f32.f16 %f1011, %rs261;}

	// end inline asm
	mul.f32 	%f1037, %f1011, %f6677;
	sub.f32 	%f1038, %f1036, %f1037;
	ld.shared.v4.b32 	{%r194, %r195, %r196, %r197}, [shmem_h+2448];
	mov.b32 	{%rs268, %rs269}, %r197;
	mov.b32 	{%rs266, %rs267}, %r196;
	mov.b32 	{%rs264, %rs265}, %r195;
	mov.b32 	{%rs262, %rs263}, %r194;
	// begin inline asm
	{  cvt.f32.f16 %f1012, %rs262;}

	// end inline asm
	mul.f32 	%f1039, %f1012, %f6676;
	sub.f32 	%f1040, %f1038, %f1039;
	// begin inline asm
	{  cvt.f32.f16 %f1013, %rs263;}

	// end inline asm
	mul.f32 	%f1041, %f1013, %f6675;
	sub.f32 	%f1042, %f1040, %f1041;
	// begin inline asm
	{  cvt.f32.f16 %f1014, %rs264;}

	// end inline asm
	mul.f32 	%f1043, %f1014, %f6674;
	sub.f32 	%f1044, %f1042, %f1043;
	// begin inline asm
	{  cvt.f32.f16 %f1015, %rs265;}

	// end inline asm
	mul.f32 	%f1045, %f1015, %f6673;
	sub.f32 	%f1046, %f1044, %f1045;
	// begin inline asm
	{  cvt.f32.f16 %f1016, %rs266;}

	// end inline asm
	mul.f32 	%f1047, %f1016, %f6672;
	sub.f32 	%f1048, %f1046, %f1047;
	// begin inline asm
	{  cvt.f32.f16 %f1017, %rs267;}

	// end inline asm
	mul.f32 	%f1049, %f1017, %f6671;
	sub.f32 	%f1050, %f1048, %f1049;
	// begin inline asm
	{  cvt.f32.f16 %f1018, %rs268;}

	// end inline asm
	mul.f32 	%f1051, %f1018, %f6670;
	sub.f32 	%f1052, %f1050, %f1051;
	// begin inline asm
	{  cvt.f32.f16 %f1019, %rs269;}

	// end inline asm
	mul.f32 	%f1053, %f1019, %f6669;
	sub.f32 	%f1054, %f1052, %f1053;
	.pragma "used_bytes_mask 63";
	ld.shared.v4.u16 	{%rs270, %rs271, %rs272, %rs273}, [shmem_h+2464];
	// begin inline asm
	{  cvt.f32.f16 %f1020, %rs270;}

	// end inline asm
	mul.f32 	%f1055, %f1020, %f6668;
	sub.f32 	%f1056, %f1054, %f1055;
	// begin inline asm
	{  cvt.f32.f16 %f1021, %rs271;}

	// end inline asm
	mul.f32 	%f1057, %f1021, %f6667;
	sub.f32 	%f1058, %f1056, %f1057;
	// begin inline asm
	{  cvt.f32.f16 %f1022, %rs272;}

	// end inline asm
	mul.f32 	%f1059, %f1022, %f6666;
	sub.f32 	%f6665, %f1058, %f1059;
	setp.eq.s32 	%p294, %r1705, 20;
	@%p294 bra 	$L__BB2_283;
	ld.param.u32 	%r1706, [_Z24A12_trsm_kernel_half_optILi64EEvP6__halfiiiii_param_5];
	ld.shared.v4.b32 	{%r198, %r199, %r200, %r201}, [shmem_h+2560];
	mov.b32 	{%rs280, %rs281}, %r201;
	mov.b32 	{%rs278, %rs279}, %r200;
	mov.b32 	{%rs276, %rs277}, %r199;
	mov.b32 	{%rs274, %rs275}, %r198;
	// begin inline asm
	{  cvt.f32.f16 %f1060, %rs274;}

	// end inline asm
	mul.f32 	%f1080, %f1060, %f6558;
	sub.f32 	%f1081, %f6664, %f1080;
	// begin inline asm
	{  cvt.f32.f16 %f1061, %rs275;}

	// end inline asm
	mul.f32 	%f1082, %f1061, %f6683;
	sub.f32 	%f1083, %f1081, %f1082;
	// begin inline asm
	{  cvt.f32.f16 %f1062, %rs276;}

	// end inline asm
	mul.f32 	%f1084, %f1062, %f6682;
	sub.f32 	%f1085, %f1083, %f1084;
	// begin inline asm
	{  cvt.f32.f16 %f1063, %rs277;}

	// end inline asm
	mul.f32 	%f1086, %f1063, %f6681;
	sub.f32 	%f1087, %f1085, %f1086;
	// begin inline asm
	{  cvt.f32.f16 %f1064, %rs278;}

	// end inline asm
	mul.f32 	%f1088, %f1064, %f6680;
	sub.f32 	%f1089, %f1087, %f1088;
	// begin inline asm
	{  cvt.f32.f16 %f1065, %rs279;}

	// end inline asm
	mul.f32 	%f1090, %f1065, %f6679;
	sub.f32 	%f1091, %f1089, %f1090;
	// begin inline asm
	{  cvt.f32.f16 %f1066, %rs280;}

	// end inline asm
	mul.f32 	%f1092, %f1066, %f6678;
	sub.f32 	%f1093, %f1091, %f1092;
	// begin inline asm
	{  cvt.f32.f16 %f1067, %rs281;}

	// end inline asm
	mul.f32 	%f1094, %f1067, %f6677;
	sub.f32 	%f1095, %f1093, %f1094;
	ld.shared.v4.b32 	{%r202, %r203, %r204, %r205}, [shmem_h+2576];
	mov.b32 	{%rs288, %rs289}, %r205;
	mov.b32 	{%rs286, %rs287}, %r204;
	mov.b32 	{%rs284, %rs285}, %r203;
	mov.b32 	{%rs282, %rs283}, %r202;
	// begin inline asm
	{  cvt.f32.f16 %f1068, %rs282;}

	// end inline asm
	mul.f32 	%f1096, %f1068, %f6676;
	sub.f32 	%f1097, %f1095, %f1096;
	// begin inline asm
	{  cvt.f32.f16 %f1069, %rs283;}

	// end inline asm
	mul.f32 	%f1098, %f1069, %f6675;
	sub.f32 	%f1099, %f1097, %f1098;
	// begin inline asm
	{  cvt.f32.f16 %f1070, %rs284;}

	// end inline asm
	mul.f32 	%f1100, %f1070, %f6674;
	sub.f32 	%f1101, %f1099, %f1100;
	// begin inline asm
	{  cvt.f32.f16 %f1071, %rs285;}

	// end inline asm
	mul.f32 	%f1102, %f1071, %f6673;
	sub.f32 	%f1103, %f1101, %f1102;
	// begin inline asm
	{  cvt.f32.f16 %f1072, %rs286;}

	// end inline asm
	mul.f32 	%f1104, %f1072, %f6672;
	sub.f32 	%f1105, %f1103, %f1104;
	// begin inline asm
	{  cvt.f32.f16 %f1073, %rs287;}

	// end inline asm
	mul.f32 	%f1106, %f1073, %f6671;
	sub.f32 	%f1107, %f1105, %f1106;
	// begin inline asm
	{  cvt.f32.f16 %f1074, %rs288;}

	// end inline asm
	mul.f32 	%f1108, %f1074, %f6670;
	sub.f32 	%f1109, %f1107, %f1108;
	// begin inline asm
	{  cvt.f32.f16 %f1075, %rs289;}

	// end inline asm
	mul.f32 	%f1110, %f1075, %f6669;
	sub.f32 	%f1111, %f1109, %f1110;
	ld.shared.v4.u16 	{%rs290, %rs291, %rs292, %rs293}, [shmem_h+2592];
	// begin inline asm
	{  cvt.f32.f16 %f1076, %rs290;}

	// end inline asm
	mul.f32 	%f1112, %f1076, %f6668;
	sub.f32 	%f1113, %f1111, %f1112;
	// begin inline asm
	{  cvt.f32.f16 %f1077, %rs291;}

	// end inline asm
	mul.f32 	%f1114, %f1077, %f6667;
	sub.f32 	%f1115, %f1113, %f1114;
	// begin inline asm
	{  cvt.f32.f16 %f1078, %rs292;}

	// end inline asm
	mul.f32 	%f1116, %f1078, %f6666;
	sub.f32 	%f1117, %f1115, %f1116;
	// begin inline asm
	{  cvt.f32.f16 %f1079, %rs293;}

	// end inline asm
	mul.f32 	%f1118, %f1079, %f6665;
	sub.f32 	%f6664, %f1117, %f1118;
	setp.eq.s32 	%p295, %r1706, 21;
	@%p295 bra 	$L__BB2_283;
	ld.param.u32 	%r1707, [_Z24A12_trsm_kernel_half_optILi64EEvP6__halfiiiii_param_5];
	ld.shared.v4.b32 	{%r206, %r207, %r208, %r209}, [shmem_h+2688];
	mov.b32 	{%rs300, %rs301}, %r209;
	mov.b32 	{%rs298, %rs299}, %r208;
	mov.b32 	{%rs296, %rs297}, %r207;
	mov.b32 	{%rs294, %rs295}, %r206;
	// begin inline asm
	{  cvt.f32.f16 %f1119, %rs294;}

	// end inline asm
	mul.f32 	%f1140, %f1119, %f6558;
	sub.f32 	%f1141, %f6663, %f1140;
	// begin inline asm
	{  cvt.f32.f16 %f1120, %rs295;}

	// end inline asm
	mul.f32 	%f1142, %f1120, %f6683;
	sub.f32 	%f1143, %f1141, %f1142;
	// begin inline asm
	{  cvt.f32.f16 %f1121, %rs296;}

	// end inline asm
	mul.f32 	%f1144, %f1121, %f6682;
	sub.f32 	%f1145, %f1143, %f1144;
	// begin inline asm
	{  cvt.f32.f16 %f1122, %rs297;}

	// end inline asm
	mul.f32 	%f1146, %f1122, %f6681;
	sub.f32 	%f1147, %f1145, %f1146;
	// begin inline asm
	{  cvt.f32.f16 %f1123, %rs298;}

	// end inline asm
	mul.f32 	%f1148, %f1123, %f6680;
	sub.f32 	%f1149, %f1147, %f1148;
	// begin inline asm
	{  cvt.f32.f16 %f1124, %rs299;}

	// end inline asm
	mul.f32 	%f1150, %f1124, %f6679;
	sub.f32 	%f1151, %f1149, %f1150;
	// begin inline asm
	{  cvt.f32.f16 %f1125, %rs300;}

	// end inline asm
	mul.f32 	%f1152, %f1125, %f6678;
	sub.f32 	%f1153, %f1151, %f1152;
	// begin inline asm
	{  cvt.f32.f16 %f1126, %rs301;}

	// end inline asm
	mul.f32 	%f1154, %f1126, %f6677;
	sub.f32 	%f1155, %f1153, %f1154;
	ld.shared.v4.b32 	{%r210, %r211, %r212, %r213}, [shmem_h+2704];
	mov.b32 	{%rs308, %rs309}, %r213;
	mov.b32 	{%rs306, %rs307}, %r212;
	mov.b32 	{%rs304, %rs305}, %r211;
	mov.b32 	{%rs302, %rs303}, %r210;
	// begin inline asm
	{  cvt.f32.f16 %f1127, %rs302;}

	// end inline asm
	mul.f32 	%f1156, %f1127, %f6676;
	sub.f32 	%f1157, %f1155, %f1156;
	// begin inline asm
	{  cvt.f32.f16 %f1128, %rs303;}

	// end inline asm
	mul.f32 	%f1158, %f1128, %f6675;
	sub.f32 	%f1159, %f1157, %f1158;
	// begin inline asm
	{  cvt.f32.f16 %f1129, %rs304;}

	// end inline asm
	mul.f32 	%f1160, %f1129, %f6674;
	sub.f32 	%f1161, %f1159, %f1160;
	// begin inline asm
	{  cvt.f32.f16 %f1130, %rs305;}

	// end inline asm
	mul.f32 	%f1162, %f1130, %f6673;
	sub.f32 	%f1163, %f1161, %f1162;
	// begin inline asm
	{  cvt.f32.f16 %f1131, %rs306;}

	// end inline asm
	mul.f32 	%f1164, %f1131, %f6672;
	sub.f32 	%f1165, %f1163, %f1164;
	// begin inline asm
	{  cvt.f32.f16 %f1132, %rs307;}

	// end inline asm
	mul.f32 	%f1166, %f1132, %f6671;
	sub.f32 	%f1167, %f1165, %f1166;
	// begin inline asm
	{  cvt.f32.f16 %f1133, %rs308;}

	// end inline asm
	mul.f32 	%f1168, %f1133, %f6670;
	sub.f32 	%f1169, %f1167, %f1168;
	// begin inline asm
	{  cvt.f32.f16 %f1134, %rs309;}

	// end inline asm
	mul.f32 	%f1170, %f1134, %f6669;
	sub.f32 	%f1171, %f1169, %f1170;
	.pragma "used_bytes_mask 1023";
	ld.shared.v4.b32 	{%r214, %r215, %r216, %r217}, [shmem_h+2720];
	{ .reg .b16 tmp; mov.b32 {%rs314, tmp}, %r216; }
	mov.b32 	{%rs312, %rs313}, %r215;
	mov.b32 	{%rs310, %rs311}, %r214;
	// begin inline asm
	{  cvt.f32.f16 %f1135, %rs310;}

	// end inline asm
	mul.f32 	%f1172, %f1135, %f6668;
	sub.f32 	%f1173, %f1171, %f1172;
	// begin inline asm
	{  cvt.f32.f16 %f1136, %rs311;}

	// end inline asm
	mul.f32 	%f1174, %f1136, %f6667;
	sub.f32 	%f1175, %f1173, %f1174;
	// begin inline asm
	{  cvt.f32.f16 %f1137, %rs312;}

	// end inline asm
	mul.f32 	%f1176, %f1137, %f6666;
	sub.f32 	%f1177, %f1175, %f1176;
	// begin inline asm
	{  cvt.f32.f16 %f1138, %rs313;}

	// end inline asm
	mul.f32 	%f1178, %f1138, %f6665;
	sub.f32 	%f1179, %f1177, %f1178;
	// begin inline asm
	{  cvt.f32.f16 %f1139, %rs314;}

	// end inline asm
	mul.f32 	%f1180, %f1139, %f6664;
	sub.f32 	%f6663, %f1179, %f1180;
	setp.eq.s32 	%p296, %r1707, 22;
	@%p296 bra 	$L__BB2_283;
	ld.param.u32 	%r1708, [_Z24A12_trsm_kernel_half_optILi64EEvP6__halfiiiii_param_5];
	ld.shared.v4.b32 	{%r218, %r219, %r220, %r221}, [shmem_h+2816];
	mov.b32 	{%rs321, %rs322}, %r221;
	mov.b32 	{%rs319, %rs320}, %r220;
	mov.b32 	{%rs317, %rs318}, %r219;
	mov.b32 	{%rs315, %rs316}, %r218;
	// begin inline asm
	{  cvt.f32.f16 %f1181, %rs315;}

	// end inline asm
	mul.f32 	%f1203, %f1181, %f6558;
	sub.f32 	%f1204, %f6662, %f1203;
	// begin inline asm
	{  cvt.f32.f16 %f1182, %rs316;}

	// end inline asm
	mul.f32 	%f1205, %f1182, %f6683;
	sub.f32 	%f1206, %f1204, %f1205;
	// begin inline asm
	{  cvt.f32.f16 %f1183, %rs317;}

	// end inline asm
	mul.f32 	%f1207, %f1183, %f6682;
	sub.f32 	%f1208, %f1206, %f1207;
	// begin inline asm
	{  cvt.f32.f16 %f1184, %rs318;}

	// end inline asm
	mul.f32 	%f1209, %f1184, %f6681;
	sub.f32 	%f1210, %f1208, %f1209;
	// begin inline asm
	{  cvt.f32.f16 %f1185, %rs319;}

	// end inline asm
	mul.f32 	%f1211, %f1185, %f6680;
	sub.f32 	%f1212, %f1210, %f1211;
	// begin inline asm
	{  cvt.f32.f16 %f1186, %rs320;}

	// end inline asm
	mul.f32 	%f1213, %f1186, %f6679;
	sub.f32 	%f1214, %f1212, %f1213;
	// begin inline asm
	{  cvt.f32.f16 %f1187, %rs321;}

	// end inline asm
	mul.f32 	%f1215, %f1187, %f6678;
	sub.f32 	%f1216, %f1214, %f1215;
	// begin inline asm
	{  cvt.f32.f16 %f1188, %rs322;}

	// end inline asm
	mul.f32 	%f1217, %f1188, %f6677;
	sub.f32 	%f1218, %f1216, %f1217;
	ld.shared.v4.b32 	{%r222, %r223, %r224, %r225}, [shmem_h+2832];
	mov.b32 	{%rs329, %rs330}, %r225;
	mov.b32 	{%rs327, %rs328}, %r224;
	mov.b32 	{%rs325, %rs326}, %r223;
	mov.b32 	{%rs323, %rs324}, %r222;
	// begin inline asm
	{  cvt.f32.f16 %f1189, %rs323;}

	// end inline asm
	mul.f32 	%f1219, %f1189, %f6676;
	sub.f32 	%f1220, %f1218, %f1219;
	// begin inline asm
	{  cvt.f32.f16 %f1190, %rs324;}

	// end inline asm
	mul.f32 	%f1221, %f1190, %f6675;
	sub.f32 	%f1222, %f1220, %f1221;
	// begin inline asm
	{  cvt.f32.f16 %f1191, %rs325;}

	// end inline asm
	mul.f32 	%f1223, %f1191, %f6674;
	sub.f32 	%f1224, %f1222, %f1223;
	// begin inline asm
	{  cvt.f32.f16 %f1192, %rs326;}

	// end inline asm
	mul.f32 	%f1225, %f1192, %f6673;
	sub.f32 	%f1226, %f1224, %f1225;
	// begin inline asm
	{  cvt.f32.f16 %f1193, %rs327;}

	// end inline asm
	mul.f32 	%f1227, %f1193, %f6672;
	sub.f32 	%f1228, %f1226, %f1227;
	// begin inline asm
	{  cvt.f32.f16 %f1194, %rs328;}

	// end inline asm
	mul.f32 	%f1229, %f1194, %f6671;
	sub.f32 	%f1230, %f1228, %f1229;
	// begin inline asm
	{  cvt.f32.f16 %f1195, %rs329;}

	// end inline asm
	mul.f32 	%f1231, %f1195, %f6670;
	sub.f32 	%f1232, %f1230, %f1231;
	// begin inline asm
	{  cvt.f32.f16 %f1196, %rs330;}

	// end inline asm
	mul.f32 	%f1233, %f1196, %f6669;
	sub.f32 	%f1234, %f1232, %f1233;
	ld.shared.v4.b32 	{%r226, %r227, %r228, %r229}, [shmem_h+2848];
	mov.b64 	%rd94, {%r228, %r230};
	{ .reg .b16 tmp; mov.b32 {%rs335, tmp}, %r228; }
	mov.b32 	{%rs333, %rs334}, %r227;
	mov.b32 	{%rs331, %rs332}, %r226;
	// begin inline asm
	{  cvt.f32.f16 %f1197, %rs331;}

	// end inline asm
	mul.f32 	%f1235, %f1197, %f6668;
	sub.f32 	%f1236, %f1234, %f1235;
	// begin inline asm
	{  cvt.f32.f16 %f1198, %rs332;}

	// end inline asm
	mul.f32 	%f1237, %f1198, %f6667;
	sub.f32 	%f1238, %f1236, %f1237;
	// begin inline asm
	{  cvt.f32.f16 %f1199, %rs333;}

	// end inline asm
	mul.f32 	%f1239, %f1199, %f6666;
	sub.f32 	%f1240, %f1238, %f1239;
	// begin inline asm
	{  cvt.f32.f16 %f1200, %rs334;}

	// end inline asm
	mul.f32 	%f1241, %f1200, %f6665;
	sub.f32 	%f1242, %f1240, %f1241;
	// begin inline asm
	{  cvt.f32.f16 %f1201, %rs335;}

	// end inline asm
	mul.f32 	%f1243, %f1201, %f6664;
	sub.f32 	%f1244, %f1242, %f1243;
	shr.u64 	%rd95, %rd94, 16;
	cvt.u16.u64 	%rs336, %rd95;
	// begin inline asm
	{  cvt.f32.f16 %f1202, %rs336;}

	// end inline asm
	mul.f32 	%f1245, %f1202, %f6663;
	sub.f32 	%f6662, %f1244, %f1245;
	setp.eq.s32 	%p297, %r1708, 23;
	@%p297 bra 	$L__BB2_283;
	ld.param.u32 	%r1709, [_Z24A12_trsm_kernel_half_optILi64EEvP6__halfiiiii_param_5];
	ld.shared.v4.b32 	{%r231, %r232, %r233, %r234}, [shmem_h+2944];
	mov.b32 	{%rs343, %rs344}, %r234;
	mov.b32 	{%rs341, %rs342}, %r233;
	mov.b32 	{%rs339, %rs340}, %r232;
	mov.b32 	{%rs337, %rs338}, %r231;
	// begin inline asm
	{  cvt.f32.f16 %f1246, %rs337;}

	// end inline asm
	mul.f32 	%f1269, %f1246, %f6558;
	sub.f32 	%f1270, %f6661, %f1269;
	// begin inline asm
	{  cvt.f32.f16 %f1247, %rs338;}

	// end inline asm
	mul.f32 	%f1271, %f1247, %f6683;
	sub.f32 	%f1272, %f1270, %f1271;
	// begin inline asm
	{  cvt.f32.f16 %f1248, %rs339;}

	// end inline asm
	mul.f32 	%f1273, %f1248, %f6682;
	sub.f32 	%f1274, %f1272, %f1273;
	// begin inline asm
	{  cvt.f32.f16 %f1249, %rs340;}

	// end inline asm
	mul.f32 	%f1275, %f1249, %f6681;
	sub.f32 	%f1276, %f1274, %f1275;
	// begin inline asm
	{  cvt.f32.f16 %f1250, %rs341;}

	// end inline asm
	mul.f32 	%f1277, %f1250, %f6680;
	sub.f32 	%f1278, %f1276, %f1277;
	// begin inline asm
	{  cvt.f32.f16 %f1251, %rs342;}

	// end inline asm
	mul.f32 	%f1279, %f1251, %f6679;
	sub.f32 	%f1280, %f1278, %f1279;
	// begin inline asm
	{  cvt.f32.f16 %f1252, %rs343;}

	// end inline asm
	mul.f32 	%f1281, %f1252, %f6678;
	sub.f32 	%f1282, %f1280, %f1281;
	// begin inline asm
	{  cvt.f32.f16 %f1253, %rs344;}

	// end inline asm
	mul.f32 	%f1283, %f1253, %f6677;
	sub.f32 	%f1284, %f1282, %f1283;
	ld.shared.v4.b32 	{%r235, %r236, %r237, %r238}, [shmem_h+2960];
	mov.b32 	{%rs351, %rs352}, %r238;
	mov.b32 	{%rs349, %rs350}, %r237;
	mov.b32 	{%rs347, %rs348}, %r236;
	mov.b32 	{%rs345, %rs346}, %r235;
	// begin inline asm
	{  cvt.f32.f16 %f1254, %rs345;}

	// end inline asm
	mul.f32 	%f1285, %f1254, %f6676;
	sub.f32 	%f1286, %f1284, %f1285;
	// begin inline asm
	{  cvt.f32.f16 %f1255, %rs346;}

	// end inline asm
	mul.f32 	%f1287, %f1255, %f6675;
	sub.f32 	%f1288, %f1286, %f1287;
	// begin inline asm
	{  cvt.f32.f16 %f1256, %rs347;}

	// end inline asm
	mul.f32 	%f1289, %f1256, %f6674;
	sub.f32 	%f1290, %f1288, %f1289;
	// begin inline asm
	{  cvt.f32.f16 %f1257, %rs348;}

	// end inline asm
	mul.f32 	%f1291, %f1257, %f6673;
	sub.f32 	%f1292, %f1290, %f1291;
	// begin inline asm
	{  cvt.f32.f16 %f1258, %rs349;}

	// end inline asm
	mul.f32 	%f1293, %f1258, %f6672;
	sub.f32 	%f1294, %f1292, %f1293;
	// begin inline asm
	{  cvt.f32.f16 %f1259, %rs350;}

	// end inline asm
	mul.f32 	%f1295, %f1259, %f6671;
	sub.f32 	%f1296, %f1294, %f1295;
	// begin inline asm
	{  cvt.f32.f16 %f1260, %rs351;}

	// end inline asm
	mul.f32 	%f1297, %f1260, %f6670;
	sub.f32 	%f1298, %f1296, %f1297;
	// begin inline asm
	{  cvt.f32.f16 %f1261, %rs352;}

	// end inline asm
	mul.f32 	%f1299, %f1261, %f6669;
	sub.f32 	%f1300, %f1298, %f1299;
	.pragma "used_bytes_mask 16383";
	ld.shared.v4.b32 	{%r239, %r240, %r241, %r242}, [shmem_h+2976];
	{ .reg .b16 tmp; mov.b32 {%rs359, tmp}, %r242; }
	mov.b32 	{%rs357, %rs358}, %r241;
	mov.b32 	{%rs355, %rs356}, %r240;
	mov.b32 	{%rs353, %rs354}, %r239;
	// begin inline asm
	{  cvt.f32.f16 %f1262, %rs353;}

	// end inline asm
	mul.f32 	%f1301, %f1262, %f6668;
	sub.f32 	%f1302, %f1300, %f1301;
	// begin inline asm
	{  cvt.f32.f16 %f1263, %rs354;}

	// end inline asm
	mul.f32 	%f1303, %f1263, %f6667;
	sub.f32 	%f1304, %f1302, %f1303;
	// begin inline asm
	{  cvt.f32.f16 %f1264, %rs355;}

	// end inline asm
	mul.f32 	%f1305, %f1264, %f6666;
	sub.f32 	%f1306, %f1304, %f1305;
	// begin inline asm
	{  cvt.f32.f16 %f1265, %rs356;}

	// end inline asm
	mul.f32 	%f1307, %f1265, %f6665;
	sub.f32 	%f1308, %f1306, %f1307;
	// begin inline asm
	{  cvt.f32.f16 %f1266, %rs357;}

	// end inline asm
	mul.f32 	%f1309, %f1266, %f6664;
	sub.f32 	%f1310, %f1308, %f1309;
	// begin inline asm
	{  cvt.f32.f16 %f1267, %rs358;}

	// end inline asm
	mul.f32 	%f1311, %f1267, %f6663;
	sub.f32 	%f1312, %f1310, %f1311;
	// begin inline asm
	{  cvt.f32.f16 %f1268, %rs359;}

	// end inline asm
	mul.f32 	%f1313, %f1268, %f6662;
	sub.f32 	%f6661, %f1312, %f1313;
	setp.eq.s32 	%p298, %r1709, 24;
	@%p298 bra 	$L__BB2_283;
	ld.param.u32 	%r1710, [_Z24A12_trsm_kernel_half_optILi64EEvP6__halfiiiii_param_5];
	ld.shared.v4.b32 	{%r243, %r244, %r245, %r246}, [shmem_h+3072];
	mov.b32 	{%rs366, %rs367}, %r246;
	mov.b32 	{%rs364, %rs365}, %r245;
	mov.b32 	{%rs362, %rs363}, %r244;
	mov.b32 	{%rs360, %rs361}, %r243;
	// begin inline asm
	{  cvt.f32.f16 %f1314, %rs360;}

	// end inline asm
	mul.f32 	%f1338, %f1314, %f6558;
	sub.f32 	%f1339, %f6660, %f1338;
	// begin inline asm
	{  cvt.f32.f16 %f1315, %rs361;}

	// end inline asm
	mul.f32 	%f1340, %f1315, %f6683;
	sub.f32 	%f1341, %f1339, %f1340;
	// begin inline asm
	{  cvt.f32.f16 %f1316, %rs362;}

	// end inline asm
	mul.f32 	%f1342, %f1316, %f6682;
	sub.f32 	%f1343, %f1341, %f1342;
	// begin inline asm
	{  cvt.f32.f16 %f1317, %rs363;}

	// end inline asm
	mul.f32 	%f1344, %f1317, %f6681;
	sub.f32 	%f1345, %f1343, %f1344;
	// begin inline asm
	{  cvt.f32.f16 %f1318, %rs364;}

	// end inline asm
	mul.f32 	%f1346, %f1318, %f6680;
	sub.f32 	%f1347, %f1345, %f1346;
	// begin inline asm
	{  cvt.f32.f16 %f1319, %rs365;}

	// end inline asm
	mul.f32 	%f1348, %f1319, %f6679;
	sub.f32 	%f1349, %f1347, %f1348;
	// begin inline asm
	{  cvt.f32.f16 %f1320, %rs366;}

	// end inline asm
	mul.f32 	%f1350, %f1320, %f6678;
	sub.f32 	%f1351, %f1349, %f1350;
	// begin inline asm
	{  cvt.f32.f16 %f1321, %rs367;}

	// end inline asm
	mul.f32 	%f1352, %f1321, %f6677;
	sub.f32 	%f1353, %f1351, %f1352;
	ld.shared.v4.b32 	{%r247, %r248, %r249, %r250}, [shmem_h+3088];
	mov.b32 	{%rs374, %rs375}, %r250;
	mov.b32 	{%rs372, %rs373}, %r249;
	mov.b32 	{%rs370, %rs371}, %r248;
	mov.b32 	{%rs368, %rs369}, %r247;
	// begin inline asm
	{  cvt.f32.f16 %f1322, %rs368;}

	// end inline asm
	mul.f32 	%f1354, %f1322, %f6676;
	sub.f32 	%f1355, %f1353, %f1354;
	// begin inline asm
	{  cvt.f32.f16 %f1323, %rs369;}

	// end inline asm
	mul.f32 	%f1356, %f1323, %f6675;
	sub.f32 	%f1357, %f1355, %f1356;
	// begin inline asm
	{  cvt.f32.f16 %f1324, %rs370;}

	// end inline asm
	mul.f32 	%f1358, %f1324, %f6674;
	sub.f32 	%f1359, %f1357, %f1358;
	// begin inline asm
	{  cvt.f32.f16 %f1325, %rs371;}

	// end inline asm
	mul.f32 	%f1360, %f1325, %f6673;
	sub.f32 	%f1361, %f1359, %f1360;
	// begin inline asm
	{  cvt.f32.f16 %f1326, %rs372;}

	// end inline asm
	mul.f32 	%f1362, %f1326, %f6672;
	sub.f32 	%f1363, %f1361, %f1362;
	// begin inline asm
	{  cvt.f32.f16 %f1327, %rs373;}

	// end inline asm
	mul.f32 	%f1364, %f1327, %f6671;
	sub.f32 	%f1365, %f1363, %f1364;
	// begin inline asm
	{  cvt.f32.f16 %f1328, %rs374;}

	// end inline asm
	mul.f32 	%f1366, %f1328, %f6670;
	sub.f32 	%f1367, %f1365, %f1366;
	// begin inline asm
	{  cvt.f32.f16 %f1329, %rs375;}

	// end inline asm
	mul.f32 	%f1368, %f1329, %f6669;
	sub.f32 	%f1369, %f1367, %f1368;
	ld.shared.v4.b32 	{%r251, %r252, %r253, %r254}, [shmem_h+3104];
	mov.b32 	{%rs382, %rs383}, %r254;
	mov.b32 	{%rs380, %rs381}, %r253;
	mov.b32 	{%rs378, %rs379}, %r252;
	mov.b32 	{%rs376, %rs377}, %r251;
	// begin inline asm
	{  cvt.f32.f16 %f1330, %rs376;}

	// end inline asm
	mul.f32 	%f1370, %f1330, %f6668;
	sub.f32 	%f1371, %f1369, %f1370;
	// begin inline asm
	{  cvt.f32.f16 %f1331, %rs377;}

	// end inline asm
	mul.f32 	%f1372, %f1331, %f6667;
	sub.f32 	%f1373, %f1371, %f1372;
	// begin inline asm
	{  cvt.f32.f16 %f1332, %rs378;}

	// end inline asm
	mul.f32 	%f1374, %f1332, %f6666;
	sub.f32 	%f1375, %f1373, %f1374;
	// begin inline asm
	{  cvt.f32.f16 %f1333, %rs379;}

	// end inline asm
	mul.f32 	%f1376, %f1333, %f6665;
	sub.f32 	%f1377, %f1375, %f1376;
	// begin inline asm
	{  cvt.f32.f16 %f1334, %rs380;}

	// end inline asm
	mul.f32 	%f1378, %f1334, %f6664;
	sub.f32 	%f1379, %f1377, %f1378;
	// begin inline asm
	{  cvt.f32.f16 %f1335, %rs381;}

	// end inline asm
	mul.f32 	%f1380, %f1335, %f6663;
	sub.f32 	%f1381, %f1379, %f1380;
	// begin inline asm
	{  cvt.f32.f16 %f1336, %rs382;}

	// end inline asm
	mul.f32 	%f1382, %f1336, %f6662;
	sub.f32 	%f1383, %f1381, %f1382;
	// begin inline asm
	{  cvt.f32.f16 %f1337, %rs383;}

	// end inline asm
	mul.f32 	%f1384, %f1337, %f6661;
	sub.f32 	%f6660, %f1383, %f1384;
	setp.eq.s32 	%p299, %r1710, 25;
	@%p299 bra 	$L__BB2_283;
	ld.param.u32 	%r1711, [_Z24A12_trsm_kernel_half_optILi64EEvP6__halfiiiii_param_5];
	ld.shared.v4.b32 	{%r255, %r256, %r257, %r258}, [shmem_h+3200];
	mov.b32 	{%rs390, %rs391}, %r258;
	mov.b32 	{%rs388, %rs389}, %r257;
	mov.b32 	{%rs386, %rs387}, %r256;
	mov.b32 	{%rs384, %rs385}, %r255;
	// begin inline asm
	{  cvt.f32.f16 %f1385, %rs384;}

	// end inline asm
	mul.f32 	%f1410, %f1385, %f6558;
	sub.f32 	%f1411, %f6659, %f1410;
	// begin inline asm
	{  cvt.f32.f16 %f1386, %rs385;}

	// end inline asm
	mul.f32 	%f1412, %f1386, %f6683;
	sub.f32 	%f1413, %f1411, %f1412;
	// begin inline asm
	{  cvt.f32.f16 %f1387, %rs386;}

	// end inline asm
	mul.f32 	%f1414, %f1387, %f6682;
	sub.f32 	%f1415, %f1413, %f1414;
	// begin inline asm
	{  cvt.f32.f16 %f1388, %rs387;}

	// end inline asm
	mul.f32 	%f1416, %f1388, %f6681;
	sub.f32 	%f1417, %f1415, %f1416;
	// begin inline asm
	{  cvt.f32.f16 %f1389, %rs388;}

	// end inline asm
	mul.f32 	%f1418, %f1389, %f6680;
	sub.f32 	%f1419, %f1417, %f1418;
	// begin inline asm
	{  cvt.f32.f16 %f1390, %rs389;}

	// end inline asm
	mul.f32 	%f1420, %f1390, %f6679;
	sub.f32 	%f1421, %f1419, %f1420;
	// begin inline asm
	{  cvt.f32.f16 %f1391, %rs390;}

	// end inline asm
	mul.f32 	%f1422, %f1391, %f6678;
	sub.f32 	%f1423, %f1421, %f1422;
	// begin inline asm
	{  cvt.f32.f16 %f1392, %rs391;}

	// end inline asm
	mul.f32 	%f1424, %f1392, %f6677;
	sub.f32 	%f1425, %f1423, %f1424;
	ld.shared.v4.b32 	{%r259, %r260, %r261, %r262}, [shmem_h+3216];
	mov.b32 	{%rs398, %rs399}, %r262;
	mov.b32 	{%rs396, %rs397}, %r261;
	mov.b32 	{%rs394, %rs395}, %r260;
	mov.b32 	{%rs392, %rs393}, %r259;
	// begin inline asm
	{  cvt.f32.f16 %f1393, %rs392;}

	// end inline asm
	mul.f32 	%f1426, %f1393, %f6676;
	sub.f32 	%f1427, %f1425, %f1426;
	// begin inline asm
	{  cvt.f32.f16 %f1394, %rs393;}

	// end inline asm
	mul.f32 	%f1428, %f1394, %f6675;
	sub.f32 	%f1429, %f1427, %f1428;
	// begin inline asm
	{  cvt.f32.f16 %f1395, %rs394;}

	// end inline asm
	mul.f32 	%f1430, %f1395, %f6674;
	sub.f32 	%f1431, %f1429, %f1430;
	// begin inline asm
	{  cvt.f32.f16 %f1396, %rs395;}

	// end inline asm
	mul.f32 	%f1432, %f1396, %f6673;
	sub.f32 	%f1433, %f1431, %f1432;
	// begin inline asm
	{  cvt.f32.f16 %f1397, %rs396;}

	// end inline asm
	mul.f32 	%f1434, %f1397, %f6672;
	sub.f32 	%f1435, %f1433, %f1434;
	// begin inline asm
	{  cvt.f32.f16 %f1398, %rs397;}

	// end inline asm
	mul.f32 	%f1436, %f1398, %f6671;
	sub.f32 	%f1437, %f1435, %f1436;
	// begin inline asm
	{  cvt.f32.f16 %f1399, %rs398;}

	// end inline asm
	mul.f32 	%f1438, %f1399, %f6670;
	sub.f32 	%f1439, %f1437, %f1438;
	// begin inline asm
	{  cvt.f32.f16 %f1400, %rs399;}

	// end inline asm
	mul.f32 	%f1440, %f1400, %f6669;
	sub.f32 	%f1441, %f1439, %f1440;
	ld.shared.v4.b32 	{%r263, %r264, %r265, %r266}, [shmem_h+3232];
	mov.b32 	{%rs406, %rs407}, %r266;
	mov.b32 	{%rs404, %rs405}, %r265;
	mov.b32 	{%rs402, %rs403}, %r264;
	mov.b32 	{%rs400, %rs401}, %r263;
	// begin inline asm
	{  cvt.f32.f16 %f1401, %rs400;}

	// end inline asm
	mul.f32 	%f1442, %f1401, %f6668;
	sub.f32 	%f1443, %f1441, %f1442;
	// begin inline asm
	{  cvt.f32.f16 %f1402, %rs401;}

	// end inline asm
	mul.f32 	%f1444, %f1402, %f6667;
	sub.f32 	%f1445, %f1443, %f1444;
	// begin inline asm
	{  cvt.f32.f16 %f1403, %rs402;}

	// end inline asm
	mul.f32 	%f1446, %f1403, %f6666;
	sub.f32 	%f1447, %f1445, %f1446;
	// begin inline asm
	{  cvt.f32.f16 %f1404, %rs403;}

	// end inline asm
	mul.f32 	%f1448, %f1404, %f6665;
	sub.f32 	%f1449, %f1447, %f1448;
	// begin inline asm
	{  cvt.f32.f16 %f1405, %rs404;}

	// end inline asm
	mul.f32 	%f1450, %f1405, %f6664;
	sub.f32 	%f1451, %f1449, %f1450;
	// begin inline asm
	{  cvt.f32.f16 %f1406, %rs405;}

	// end inline asm
	mul.f32 	%f1452, %f1406, %f6663;
	sub.f32 	%f1453, %f1451, %f1452;
	// begin inline asm
	{  cvt.f32.f16 %f1407, %rs406;}

	// end inline asm
	mul.f32 	%f1454, %f1407, %f6662;
	sub.f32 	%f1455, %f1453, %f1454;
	// begin inline asm
	{  cvt.f32.f16 %f1408, %rs407;}

	// end inline asm
	mul.f32 	%f1456, %f1408, %f6661;
	sub.f32 	%f1457, %f1455, %f1456;
	ld.shared.u16 	%rs408, [shmem_h+3248];
	// begin inline asm
	{  cvt.f32.f16 %f1409, %rs408;}

	// end inline asm
	mul.f32 	%f1458, %f1409, %f6660;
	sub.f32 	%f6659, %f1457, %f1458;
	setp.eq.s32 	%p300, %r1711, 26;
	@%p300 bra 	$L__BB2_283;
	ld.param.u32 	%r1712, [_Z24A12_trsm_kernel_half_optILi64EEvP6__halfiiiii_param_5];
	ld.shared.v4.b32 	{%r267, %r268, %r269, %r270}, [shmem_h+3328];
	mov.b32 	{%rs415, %rs416}, %r270;
	mov.b32 	{%rs413, %rs414}, %r269;
	mov.b32 	{%rs411, %rs412}, %r268;
	mov.b32 	{%rs409, %rs410}, %r267;
	// begin inline asm
	{  cvt.f32.f16 %f1459, %rs409;}

	// end inline asm
	mul.f32 	%f1485, %f1459, %f6558;
	sub.f32 	%f1486, %f6658, %f1485;
	// begin inline asm
	{  cvt.f32.f16 %f1460, %rs410;}

	// end inline asm
	mul.f32 	%f1487, %f1460, %f6683;
	sub.f32 	%f1488, %f1486, %f1487;
	// begin inline asm
	{  cvt.f32.f16 %f1461, %rs411;}

	// end inline asm
	mul.f32 	%f1489, %f1461, %f6682;
	sub.f32 	%f1490, %f1488, %f1489;
	// begin inline asm
	{  cvt.f32.f16 %f1462, %rs412;}

	// end inline asm
	mul.f32 	%f1491, %f1462, %f6681;
	sub.f32 	%f1492, %f1490, %f1491;
	// begin inline asm
	{  cvt.f32.f16 %f1463, %rs413;}

	// end inline asm
	mul.f32 	%f1493, %f1463, %f6680;
	sub.f32 	%f1494, %f1492, %f1493;
	// begin inline asm
	{  cvt.f32.f16 %f1464, %rs414;}

	// end inline asm
	mul.f32 	%f1495, %f1464, %f6679;
	sub.f32 	%f1496, %f1494, %f1495;
	// begin inline asm
	{  cvt.f32.f16 %f1465, %rs415;}

	// end inline asm
	mul.f32 	%f1497, %f1465, %f6678;
	sub.f32 	%f1498, %f1496, %f1497;
	// begin inline asm
	{  cvt.f32.f16 %f1466, %rs416;}

	// end inline asm
	mul.f32 	%f1499, %f1466, %f6677;
	sub.f32 	%f1500, %f1498, %f1499;
	ld.shared.v4.b32 	{%r271, %r272, %r273, %r274}, [shmem_h+3344];
	mov.b32 	{%rs423, %rs424}, %r274;
	mov.b32 	{%rs421, %rs422}, %r273;
	mov.b32 	{%rs419, %rs420}, %r272;
	mov.b32 	{%rs417, %rs418}, %r271;
	// begin inline asm
	{  cvt.f32.f16 %f1467, %rs417;}

	// end inline asm
	mul.f32 	%f1501, %f1467, %f6676;
	sub.f32 	%f1502, %f1500, %f1501;
	// begin inline asm
	{  cvt.f32.f16 %f1468, %rs418;}

	// end inline asm
	mul.f32 	%f1503, %f1468, %f6675;
	sub.f32 	%f1504, %f1502, %f1503;
	// begin inline asm
	{  cvt.f32.f16 %f1469, %rs419;}

	// end inline asm
	mul.f32 	%f1505, %f1469, %f6674;
	sub.f32 	%f1506, %f1504, %f1505;
	// begin inline asm
	{  cvt.f32.f16 %f1470, %rs420;}

	// end inline asm
	mul.f32 	%f1507, %f1470, %f6673;
	sub.f32 	%f1508, %f1506, %f1507;
	// begin inline asm
	{  cvt.f32.f16 %f1471, %rs421;}

	// end inline asm
	mul.f32 	%f1509, %f1471, %f6672;
	sub.f32 	%f1510, %f1508, %f1509;
	// begin inline asm
	{  cvt.f32.f16 %f1472, %rs422;}

	// end inline asm
	mul.f32 	%f1511, %f1472, %f6671;
	sub.f32 	%f1512, %f1510, %f1511;
	// begin inline asm
	{  cvt.f32.f16 %f1473, %rs423;}

	// end inline asm
	mul.f32 	%f1513, %f1473, %f6670;
	sub.f32 	%f1514, %f1512, %f1513;
	// begin inline asm
	{  cvt.f32.f16 %f1474, %rs424;}

	// end inline asm
	mul.f32 	%f1515, %f1474, %f6669;
	sub.f32 	%f1516, %f1514, %f1515;
	ld.shared.v4.b32 	{%r275, %r276, %r277, %r278}, [shmem_h+3360];
	mov.b32 	{%rs431, %rs432}, %r278;
	mov.b32 	{%rs429, %rs430}, %r277;
	mov.b32 	{%rs427, %rs428}, %r276;
	mov.b32 	{%rs425, %rs426}, %r275;
	// begin inline asm
	{  cvt.f32.f16 %f1475, %rs425;}

	// end inline asm
	mul.f32 	%f1517, %f1475, %f6668;
	sub.f32 	%f1518, %f1516, %f1517;
	// begin inline asm
	{  cvt.f32.f16 %f1476, %rs426;}

	// end inline asm
	mul.f32 	%f1519, %f1476, %f6667;
	sub.f32 	%f1520, %f1518, %f1519;
	// begin inline asm
	{  cvt.f32.f16 %f1477, %rs427;}

	// end inline asm
	mul.f32 	%f1521, %f1477, %f6666;
	sub.f32 	%f1522, %f1520, %f1521;
	// begin inline asm
	{  cvt.f32.f16 %f1478, %rs428;}

	// end inline asm
	mul.f32 	%f1523, %f1478, %f6665;
	sub.f32 	%f1524, %f1522, %f1523;
	// begin inline asm
	{  cvt.f32.f16 %f1479, %rs429;}

	// end inline asm
	mul.f32 	%f1525, %f1479, %f6664;
	sub.f32 	%f1526, %f1524, %f1525;
	// begin inline asm
	{  cvt.f32.f16 %f1480, %rs430;}

	// end inline asm
	mul.f32 	%f1527, %f1480, %f6663;
	sub.f32 	%f1528, %f1526, %f1527;
	// begin inline asm
	{  cvt.f32.f16 %f1481, %rs431;}

	// end inline asm
	mul.f32 	%f1529, %f1481, %f6662;
	sub.f32 	%f1530, %f1528, %f1529;
	// begin inline asm
	{  cvt.f32.f16 %f1482, %rs432;}

	// end inline asm
	mul.f32 	%f1531, %f1482, %f6661;
	sub.f32 	%f1532, %f1530, %f1531;
	ld.shared.u32 	%r279, [shmem_h+3376];
	mov.b32 	{%rs433, %rs434}, %r279;
	// begin inline asm
	{  cvt.f32.f16 %f1483, %rs433;}

	// end inline asm
	mul.f32 	%f1533, %f1483, %f6660;
	sub.f32 	%f1534, %f1532, %f1533;
	// begin inline asm
	{  cvt.f32.f16 %f1484, %rs434;}

	// end inline asm
	mul.f32 	%f1535, %f1484, %f6659;
	sub.f32 	%f6658, %f1534, %f1535;
	setp.eq.s32 	%p301, %r1712, 27;
	@%p301 bra 	$L__BB2_283;
	ld.param.u32 	%r1713, [_Z24A12_trsm_kernel_half_optILi64EEvP6__halfiiiii_param_5];
	ld.shared.v4.b32 	{%r280, %r281, %r282, %r283}, [shmem_h+3456];
	mov.b32 	{%rs441, %rs442}, %r283;
	mov.b32 	{%rs439, %rs440}, %r282;
	mov.b32 	{%rs437, %rs438}, %r281;
	mov.b32 	{%rs435, %rs436}, %r280;
	// begin inline asm
	{  cvt.f32.f16 %f1536, %rs435;}

	// end inline asm
	mul.f32 	%f1563, %f1536, %f6558;
	sub.f32 	%f1564, %f6657, %f1563;
	// begin inline asm
	{  cvt.f32.f16 %f1537, %rs436;}

	// end inline asm
	mul.f32 	%f1565, %f1537, %f6683;
	sub.f32 	%f1566, %f1564, %f1565;
	// begin inline asm
	{  cvt.f32.f16 %f1538, %rs437;}

	// end inline asm
	mul.f32 	%f1567, %f1538, %f6682;
	sub.f32 	%f1568, %f1566, %f1567;
	// begin inline asm
	{  cvt.f32.f16 %f1539, %rs438;}

	// end inline asm
	mul.f32 	%f1569, %f1539, %f6681;
	sub.f32 	%f1570, %f1568, %f1569;
	// begin inline asm
	{  cvt.f32.f16 %f1540, %rs439;}

	// end inline asm
	mul.f32 	%f1571, %f1540, %f6680;
	sub.f32 	%f1572, %f1570, %f1571;
	// begin inline asm
	{  cvt.f32.f16 %f1541, %rs440;}

	// end inline asm
	mul.f32 	%f1573, %f1541, %f6679;
	sub.f32 	%f1574, %f1572, %f1573;
	// begin inline asm
	{  cvt.f32.f16 %f1542, %rs441;}

	// end inline asm
	mul.f32 	%f1575, %f1542, %f6678;
	sub.f32 	%f1576, %f1574, %f1575;
	// begin inline asm
	{  cvt.f32.f16 %f1543, %rs442;}

	// end inline asm
	mul.f32 	%f1577, %f1543, %f6677;
	sub.f32 	%f1578, %f1576, %f1577;
	ld.shared.v4.b32 	{%r284, %r285, %r286, %r287}, [shmem_h+3472];
	mov.b32 	{%rs449, %rs450}, %r287;
	mov.b32 	{%rs447, %rs448}, %r286;
	mov.b32 	{%rs445, %rs446}, %r285;
	mov.b32 	{%rs443, %rs444}, %r284;
	// begin inline asm
	{  cvt.f32.f16 %f1544, %rs443;}

	// end inline asm
	mul.f32 	%f1579, %f1544, %f6676;
	sub.f32 	%f1580, %f1578, %f1579;
	// begin inline asm
	{  cvt.f32.f16 %f1545, %rs444;}

	// end inline asm
	mul.f32 	%f1581, %f1545, %f6675;
	sub.f32 	%f1582, %f1580, %f1581;
	// begin inline asm
	{  cvt.f32.f16 %f1546, %rs445;}

	// end inline asm
	mul.f32 	%f1583, %f1546, %f6674;
	sub.f32 	%f1584, %f1582, %f1583;
	// begin inline asm
	{  cvt.f32.f16 %f1547, %rs446;}

	// end inline asm
	mul.f32 	%f1585, %f1547, %f6673;
	sub.f32 	%f1586, %f1584, %f1585;
	// begin inline asm
	{  cvt.f32.f16 %f1548, %rs447;}

	// end inline asm
	mul.f32 	%f1587, %f1548, %f6672;
	sub.f32 	%f1588, %f1586, %f1587;
	// begin inline asm
	{  cvt.f32.f16 %f1549, %rs448;}

	// end inline asm
	mul.f32 	%f1589, %f1549, %f6671;
	sub.f32 	%f1590, %f1588, %f1589;
	// begin inline asm
	{  cvt.f32.f16 %f1550, %rs449;}

	// end inline asm
	mul.f32 	%f1591, %f1550, %f6670;
	sub.f32 	%f1592, %f1590, %f1591;
	// begin inline asm
	{  cvt.f32.f16 %f1551, %rs450;}

	// end inline asm
	mul.f32 	%f1593, %f1551, %f6669;
	sub.f32 	%f1594, %f1592, %f1593;
	ld.shared.v4.b32 	{%r288, %r289, %r290, %r291}, [shmem_h+3488];
	mov.b32 	{%rs457, %rs458}, %r291;
	mov.b32 	{%rs455, %rs456}, %r290;
	mov.b32 	{%rs453, %rs454}, %r289;
	mov.b32 	{%rs451, %rs452}, %r288;
	// begin inline asm
	{  cvt.f32.f16 %f1552, %rs451;}

	// end inline asm
	mul.f32 	%f1595, %f1552, %f6668;
	sub.f32 	%f1596, %f1594, %f1595;
	// begin inline asm
	{  cvt.f32.f16 %f1553, %rs452;}

	// end inline asm
	mul.f32 	%f1597, %f1553, %f6667;
	sub.f32 	%f1598, %f1596, %f1597;
	// begin inline asm
	{  cvt.f32.f16 %f1554, %rs453;}

	// end inline asm
	mul.f32 	%f1599, %f1554, %f6666;
	sub.f32 	%f1600, %f1598, %f1599;
	// begin inline asm
	{  cvt.f32.f16 %f1555, %rs454;}

	// end inline asm
	mul.f32 	%f1601, %f1555, %f6665;
	sub.f32 	%f1602, %f1600, %f1601;
	// begin inline asm
	{  cvt.f32.f16 %f1556, %rs455;}

	// end inline asm
	mul.f32 	%f1603, %f1556, %f6664;
	sub.f32 	%f1604, %f1602, %f1603;
	// begin inline asm
	{  cvt.f32.f16 %f1557, %rs456;}

	// end inline asm
	mul.f32 	%f1605, %f1557, %f6663;
	sub.f32 	%f1606, %f1604, %f1605;
	// begin inline asm
	{  cvt.f32.f16 %f1558, %rs457;}

	// end inline asm
	mul.f32 	%f1607, %f1558, %f6662;
	sub.f32 	%f1608, %f1606, %f1607;
	// begin inline asm
	{  cvt.f32.f16 %f1559, %rs458;}

	// end inline asm
	mul.f32 	%f1609, %f1559, %f6661;
	sub.f32 	%f1610, %f1608, %f1609;
	.pragma "used_bytes_mask 63";
	ld.shared.v4.u16 	{%rs459, %rs460, %rs461, %rs462}, [shmem_h+3504];
	// begin inline asm
	{  cvt.f32.f16 %f1560, %rs459;}

	// end inline asm
	mul.f32 	%f1611, %f1560, %f6660;
	sub.f32 	%f1612, %f1610, %f1611;
	// begin inline asm
	{  cvt.f32.f16 %f1561, %rs460;}

	// end inline asm
	mul.f32 	%f1613, %f1561, %f6659;
	sub.f32 	%f1614, %f1612, %f1613;
	// begin inline asm
	{  cvt.f32.f16 %f1562, %rs461;}

	// end inline asm
	mul.f32 	%f1615, %f1562, %f6658;
	sub.f32 	%f6657, %f1614, %f1615;
	setp.eq.s32 	%p302, %r1713, 28;
	@%p302 bra 	$L__BB2_283;
	ld.param.u32 	%r1714, [_Z24A12_trsm_kernel_half_optILi64EEvP6__halfiiiii_param_5];
	ld.shared.v4.b32 	{%r292, %r293, %r294, %r295}, [shmem_h+3584];
	mov.b32 	{%rs469, %rs470}, %r295;
	mov.b32 	{%rs467, %rs468}, %r294;
	mov.b32 	{%rs465, %rs466}, %r293;
	mov.b32 	{%rs463, %rs464}, %r292;
	// begin inline asm
	{  cvt.f32.f16 %f1616, %rs463;}

	// end inline asm
	mul.f32 	%f1644, %f1616, %f6558;
	sub.f32 	%f1645, %f6656, %f1644;
	// begin inline asm
	{  cvt.f32.f16 %f1617, %rs464;}

	// end inline asm
	mul.f32 	%f1646, %f1617, %f6683;
	sub.f32 	%f1647, %f1645, %f1646;
	// begin inline asm
	{  cvt.f32.f16 %f1618, %rs465;}

	// end inline asm
	mul.f32 	%f1648, %f1618, %f6682;
	sub.f32 	%f1649, %f1647, %f1648;
	// begin inline asm
	{  cvt.f32.f16 %f1619, %rs466;}

	// end inline asm
	mul.f32 	%f1650, %f1619, %f6681;
	sub.f32 	%f1651, %f1649, %f1650;
	// begin inline asm
	{  cvt.f32.f16 %f1620, %rs467;}

	// end inline asm
	mul.f32 	%f1652, %f1620, %f6680;
	sub.f32 	%f1653, %f1651, %f1652;
	// begin inline asm
	{  cvt.f32.f16 %f1621, %rs468;}

	// end inline asm
	mul.f32 	%f1654, %f1621, %f6679;
	sub.f32 	%f1655, %f1653, %f1654;
	// begin inline asm
	{  cvt.f32.f16 %f1622, %rs469;}

	// end inline asm
	mul.f32 	%f1656, %f1622, %f6678;
	sub.f32 	%f1657, %f1655, %f1656;
	// begin inline asm
	{  cvt.f32.f16 %f1623, %rs470;}

	// end inline asm
	mul.f32 	%f1658, %f1623, %f6677;
	sub.f32 	%f1659, %f1657, %f1658;
	ld.shared.v4.b32 	{%r296, %r297, %r298, %r299}, [shmem_h+3600];
	mov.b32 	{%rs477, %rs478}, %r299;
	mov.b32 	{%rs475, %rs476}, %r298;
	mov.b32 	{%rs473, %rs474}, %r297;
	mov.b32 	{%rs471, %rs472}, %r296;
	// begin inline asm
	{  cvt.f32.f16 %f1624, %rs471;}

	// end inline asm
	mul.f32 	%f1660, %f1624, %f6676;
	sub.f32 	%f1661, %f1659, %f1660;
	// begin inline asm
	{  cvt.f32.f16 %f1625, %rs472;}

	// end inline asm
	mul.f32 	%f1662, %f1625, %f6675;
	sub.f32 	%f1663, %f1661, %f1662;
	// begin inline asm
	{  cvt.f32.f16 %f1626, %rs473;}

	// end inline asm
	mul.f32 	%f1664, %f1626, %f6674;
	sub.f32 	%f1665, %f1663, %f1664;
	// begin inline asm
	{  cvt.f32.f16 %f1627, %rs474;}

	// end inline asm
	mul.f32 	%f1666, %f1627, %f6673;
	sub.f32 	%f1667, %f1665, %f1666;
	// begin inline asm
	{  cvt.f32.f16 %f1628, %rs475;}

	// end inline asm
	mul.f32 	%f1668, %f1628, %f6672;
	sub.f32 	%f1669, %f1667, %f1668;
	// begin inline asm
	{  cvt.f32.f16 %f1629, %rs476;}

	// end inline asm
	mul.f32 	%f1670, %f1629, %f6671;
	sub.f32 	%f1671, %f1669, %f1670;
	// begin inline asm
	{  cvt.f32.f16 %f1630, %rs477;}

	// end inline asm
	mul.f32 	%f1672, %f1630, %f6670;
	sub.f32 	%f1673, %f1671, %f1672;
	// begin inline asm
	{  cvt.f32.f16 %f1631, %rs478;}

	// end inline asm
	mul.f32 	%f1674, %f1631, %f6669;
	sub.f32 	%f1675, %f1673, %f1674;
	ld.shared.v4.b32 	{%r300, %r301, %r302, %r303}, [shmem_h+3616];
	mov.b32 	{%rs485, %rs486}, %r303;
	mov.b32 	{%rs483, %rs484}, %r302;
	mov.b32 	{%rs481, %rs482}, %r301;
	mov.b32 	{%rs479, %rs480}, %r300;
	// begin inline asm
	{  cvt.f32.f16 %f1632, %rs479;}

	// end inline asm
	mul.f32 	%f1676, %f1632, %f6668;
	sub.f32 	%f1677, %f1675, %f1676;
	// begin inline asm
	{  cvt.f32.f16 %f1633, %rs480;}

	// end inline asm
	mul.f32 	%f1678, %f1633, %f6667;
	sub.f32 	%f1679, %f1677, %f1678;
	// begin inline asm
	{  cvt.f32.f16 %f1634, %rs481;}

	// end inline asm
	mul.f32 	%f1680, %f1634, %f6666;
	sub.f32 	%f1681, %f1679, %f1680;
	// begin inline asm
	{  cvt.f32.f16 %f1635, %rs482;}

	// end inline asm
	mul.f32 	%f1682, %f1635, %f6665;
	sub.f32 	%f1683, %f1681, %f1682;
	// begin inline asm
	{  cvt.f32.f16 %f1636, %rs483;}

	// end inline asm
	mul.f32 	%f1684, %f1636, %f6664;
	sub.f32 	%f1685, %f1683, %f1684;
	// begin inline asm
	{  cvt.f32.f16 %f1637, %rs484;}

	// end inline asm
	mul.f32 	%f1686, %f1637, %f6663;
	sub.f32 	%f1687, %f1685, %f1686;
	// begin inline asm
	{  cvt.f32.f16 %f1638, %rs485;}

	// end inline asm
	mul.f32 	%f1688, %f1638, %f6662;
	sub.f32 	%f1689, %f1687, %f1688;
	// begin inline asm
	{  cvt.f32.f16 %f1639, %rs486;}

	// end inline asm
	mul.f32 	%f1690, %f1639, %f6661;
	sub.f32 	%f1691, %f1689, %f1690;
	ld.shared.v4.u16 	{%rs487, %rs488, %rs489, %rs490}, [shmem_h+3632];
	// begin inline asm
	{  cvt.f32.f16 %f1640, %rs487;}

	// end inline asm
	mul.f32 	%f1692, %f1640, %f6660;
	sub.f32 	%f1693, %f1691, %f1692;
	// begin inline asm
	{  cvt.f32.f16 %f1641, %rs488;}

	// end inline asm
	mul.f32 	%f1694, %f1641, %f6659;
	sub.f32 	%f1695, %f1693, %f1694;
	// begin inline asm
	{  cvt.f32.f16 %f1642, %rs489;}

	// end inline asm
	mul.f32 	%f1696, %f1642, %f6658;
	sub.f32 	%f1697, %f1695, %f1696;
	// begin inline asm
	{  cvt.f32.f16 %f1643, %rs490;}

	// end inline asm
	mul.f32 	%f1698, %f1643, %f6657;
	sub.f32 	%f6656, %f1697, %f1698;
	setp.eq.s32 	%p303, %r1714, 29;
	@%p303 bra 	$L__BB2_283;
	ld.param.u32 	%r1715, [_Z24A12_trsm_kernel_half_optILi64EEvP6__halfiiiii_param_5];
	ld.shared.v4.b32 	{%r304, %r305, %r306, %r307}, [shmem_h+3712];
	mov.b32 	{%rs497, %rs498}, %r307;
	mov.b32 	{%rs495, %rs496}, %r306;
	mov.b32 	{%rs493, %rs494}, %r305;
	mov.b32 	{%rs491, %rs492}, %r304;
	// begin inline asm
	{  cvt.f32.f16 %f1699, %rs491;}

	// end inline asm
	mul.f32 	%f1728, %f1699, %f6558;
	sub.f32 	%f1729, %f6655, %f1728;
	// begin inline asm
	{  cvt.f32.f16 %f1700, %rs492;}

	// end inline asm
	mul.f32 	%f1730, %f1700, %f6683;
	sub.f32 	%f1731, %f1729, %f1730;
	// begin inline asm
	{  cvt.f32.f16 %f1701, %rs493;}

	// end inline asm
	mul.f32 	%f1732, %f1701, %f6682;
	sub.f32 	%f1733, %f1731, %f1732;
	// begin inline asm
	{  cvt.f32.f16 %f1702, %rs494;}

	// end inline asm
	mul.f32 	%f1734, %f1702, %f6681;
	sub.f32 	%f1735, %f1733, %f1734;
	// begin inline asm
	{  cvt.f32.f16 %f1703, %rs495;}

	// end inline asm
	mul.f32 	%f1736, %f1703, %f6680;
	sub.f32 	%f1737, %f1735, %f1736;
	// begin inline asm
	{  cvt.f32.f16 %f1704, %rs496;}

	// end inline asm
	mul.f32 	%f1738, %f1704, %f6679;
	sub.f32 	%f1739, %f1737, %f1738;
	// begin inline asm
	{  cvt.f32.f16 %f1705, %rs497;}

	// end inline asm
	mul.f32 	%f1740, %f1705, %f6678;
	sub.f32 	%f1741, %f1739, %f1740;
	// begin inline asm
	{  cvt.f32.f16 %f1706, %rs498;}

	// end inline asm
	mul.f32 	%f1742, %f1706, %f6677;
	sub.f32 	%f1743, %f1741, %f1742;
	ld.shared.v4.b32 	{%r308, %r309, %r310, %r311}, [shmem_h+3728];
	mov.b32 	{%rs505, %rs506}, %r311;
	mov.b32 	{%rs503, %rs504}, %r310;
	mov.b32 	{%rs501, %rs502}, %r309;
	mov.b32 	{%rs499, %rs500}, %r308;
	// begin inline asm
	{  cvt.f32.f16 %f1707, %rs499;}

	// end inline asm
	mul.f32 	%f1744, %f1707, %f6676;
	sub.f32 	%f1745, %f1743, %f1744;
	// begin inline asm
	{  cvt.f32.f16 %f1708, %rs500;}

	// end inline asm
	mul.f32 	%f1746, %f1708, %f6675;
	sub.f32 	%f1747, %f1745, %f1746;
	// begin inline asm
	{  cvt.f32.f16 %f1709, %rs501;}

	// end inline asm
	mul.f32 	%f1748, %f1709, %f6674;
	sub.f32 	%f1749, %f1747, %f1748;
	// begin inline asm
	{  cvt.f32.f16 %f1710, %rs502;}

	// end inline asm
	mul.f32 	%f1750, %f1710, %f6673;
	sub.f32 	%f1751, %f1749, %f1750;
	// begin inline asm
	{  cvt.f32.f16 %f1711, %rs503;}

	// end inline asm
	mul.f32 	%f1752, %f1711, %f6672;
	sub.f32 	%f1753, %f1751, %f1752;
	// begin inline asm
	{  cvt.f32.f16 %f1712, %rs504;}

	// end inline asm
	mul.f32 	%f1754, %f1712, %f6671;
	sub.f32 	%f1755, %f1753, %f1754;
	// begin inline asm
	{  cvt.f32.f16 %f1713, %rs505;}

	// end inline asm
	mul.f32 	%f1756, %f1713, %f6670;
	sub.f32 	%f1757, %f1755, %f1756;
	// begin inline asm
	{  cvt.f32.f16 %f1714, %rs506;}

	// end inline asm
	mul.f32 	%f1758, %f1714, %f6669;
	sub.f32 	%f1759, %f1757, %f1758;
	ld.shared.v4.b32 	{%r312, %r313, %r314, %r315}, [shmem_h+3744];
	mov.b32 	{%rs513, %rs514}, %r315;
	mov.b32 	{%rs511, %rs512}, %r314;
	mov.b32 	{%rs509, %rs510}, %r313;
	mov.b32 	{%rs507, %rs508}, %r312;
	// begin inline asm
	{  cvt.f32.f16 %f1715, %rs507;}

	// end inline asm
	mul.f32 	%f1760, %f1715, %f6668;
	sub.f32 	%f1761, %f1759, %f1760;
	// begin inline asm
	{  cvt.f32.f16 %f1716, %rs508;}

	// end inline asm
	mul.f32 	%f1762, %f1716, %f6667;
	sub.f32 	%f1763, %f1761, %f1762;
	// begin inline asm
	{  cvt.f32.f16 %f1717, %rs509;}

	// end inline asm
	mul.f32 	%f1764, %f1717, %f6666;
	sub.f32 	%f1765, %f1763, %f1764;
	// begin inline asm
	{  cvt.f32.f16 %f1718, %rs510;}

	// end inline asm
	mul.f32 	%f1766, %f1718, %f6665;
	sub.f32 	%f1767, %f1765, %f1766;
	// begin inline asm
	{  cvt.f32.f16 %f1719, %rs511;}

	// end inline asm
	mul.f32 	%f1768, %f1719, %f6664;
	sub.f32 	%f1769, %f1767, %f1768;
	// begin inline asm
	{  cvt.f32.f16 %f1720, %rs512;}

	// end inline asm
	mul.f32 	%f1770, %f1720, %f6663;
	sub.f32 	%f1771, %f1769, %f1770;
	// begin inline asm
	{  cvt.f32.f16 %f1721, %rs513;}

	// end inline asm
	mul.f32 	%f1772, %f1721, %f6662;
	sub.f32 	%f1773, %f1771, %f1772;
	// begin inline asm
	{  cvt.f32.f16 %f1722, %rs514;}

	// end inline asm
	mul.f32 	%f1774, %f1722, %f6661;
	sub.f32 	%f1775, %f1773, %f1774;
	.pragma "used_bytes_mask 1023";
	ld.shared.v4.b32 	{%r316, %r317, %r318, %r319}, [shmem_h+3760];
	{ .reg .b16 tmp; mov.b32 {%rs519, tmp}, %r318; }
	mov.b32 	{%rs517, %rs518}, %r317;
	mov.b32 	{%rs515, %rs516}, %r316;
	// begin inline asm
	{  cvt.f32.f16 %f1723, %rs515;}

	// end inline asm
	mul.f32 	%f1776, %f1723, %f6660;
	sub.f32 	%f1777, %f1775, %f1776;
	// begin inline asm
	{  cvt.f32.f16 %f1724, %rs516;}

	// end inline asm
	mul.f32 	%f1778, %f1724, %f6659;
	sub.f32 	%f1779, %f1777, %f1778;
	// begin inline asm
	{  cvt.f32.f16 %f1725, %rs517;}

	// end inline asm
	mul.f32 	%f1780, %f1725, %f6658;
	sub.f32 	%f1781, %f1779, %f1780;
	// begin inline asm
	{  cvt.f32.f16 %f1726, %rs518;}

	// end inline asm
	mul.f32 	%f1782, %f1726, %f6657;
	sub.f32 	%f1783, %f1781, %f1782;
	// begin inline asm
	{  cvt.f32.f16 %f1727, %rs519;}

	// end inline asm
	mul.f32 	%f1784, %f1727, %f6656;
	sub.f32 	%f6655, %f1783, %f1784;
	setp.eq.s32 	%p304, %r1715, 30;
	@%p304 bra 	$L__BB2_283;
	ld.param.u32 	%r1716, [_Z24A12_trsm_kernel_half_optILi64EEvP6__halfiiiii_param_5];
	ld.shared.v4.b32 	{%r320, %r321, %r322, %r323}, [shmem_h+3840];
	mov.b32 	{%rs526, %rs527}, %r323;
	mov.b32 	{%rs524, %rs525}, %r322;
	mov.b32 	{%rs522, %rs523}, %r321;
	mov.b32 	{%rs520, %rs521}, %r320;
	// begin inline asm
	{  cvt.f32.f16 %f1785, %rs520;}

	// end inline asm
	mul.f32 	%f1815, %f1785, %f6558;
	sub.f32 	%f1816, %f6654, %f1815;
	// begin inline asm
	{  cvt.f32.f16 %f1786, %rs521;}

	// end inline asm
	mul.f32 	%f1817, %f1786, %f6683;
	sub.f32 	%f1818, %f1816, %f1817;
	// begin inline asm
	{  cvt.f32.f16 %f1787, %rs522;}

	// end inline asm
	mul.f32 	%f1819, %f1787, %f6682;
	sub.f32 	%f1820, %f1818, %f1819;
	// begin inline asm
	{  cvt.f32.f16 %f1788, %rs523;}

	// end inline asm
	mul.f32 	%f1821, %f1788, %f6681;
	sub.f32 	%f1822, %f1820, %f1821;
	// begin inline asm
	{  cvt.f32.f16 %f1789, %rs524;}

	// end inline asm
	mul.f32 	%f1823, %f1789, %f6680;
	sub.f32 	%f1824, %f1822, %f1823;
	// begin inline asm
	{  cvt.f32.f16 %f1790, %rs525;}

	// end inline asm
	mul.f32 	%f1825, %f1790, %f6679;
	sub.f32 	%f1826, %f1824, %f1825;
	// begin inline asm
	{  cvt.f32.f16 %f1791, %rs526;}

	// end inline asm
	mul.f32 	%f1827, %f1791, %f6678;
	sub.f32 	%f1828, %f1826, %f1827;
	// begin inline asm
	{  cvt.f32.f16 %f1792, %rs527;}

	// end inline asm
	mul.f32 	%f1829, %f1792, %f6677;
	sub.f32 	%f1830, %f1828, %f1829;
	ld.shared.v4.b32 	{%r324, %r325, %r326, %r327}, [shmem_h+3856];
	mov.b32 	{%rs534, %rs535}, %r327;
	mov.b32 	{%rs532, %rs533}, %r326;
	mov.b32 	{%rs530, %rs531}, %r325;
	mov.b32 	{%rs528, %rs529}, %r324;
	// begin inline asm
	{  cvt.f32.f16 %f1793, %rs528;}

	// end inline asm
	mul.f32 	%f1831, %f1793, %f6676;
	sub.f32 	%f1832, %f1830, %f1831;
	// begin inline asm
	{  cvt.f32.f16 %f1794, %rs529;}

	// end inline asm
	mul.f32 	%f1833, %f1794, %f6675;
	sub.f32 	%f1834, %f1832, %f1833;
	// begin inline asm
	{  cvt.f32.f16 %f1795, %rs530;}

	// end inline asm
	mul.f32 	%f1835, %f1795, %f6674;
	sub.f32 	%f1836, %f1834, %f1835;
	// begin inline asm
	{  cvt.f32.f16 %f1796, %rs531;}

	// end inline asm
	mul.f32 	%f1837, %f1796, %f6673;
	sub.f32 	%f1838, %f1836, %f1837;
	// begin inline asm
	{  cvt.f32.f16 %f1797, %rs532;}

	// end inline asm
	mul.f32 	%f1839, %f1797, %f6672;
	sub.f32 	%f1840, %f1838, %f1839;
	// begin inline asm
	{  cvt.f32.f16 %f1798, %rs533;}

	// end inline asm
	mul.f32 	%f1841, %f1798, %f6671;
	sub.f32 	%f1842, %f1840, %f1841;
	// begin inline asm
	{  cvt.f32.f16 %f1799, %rs534;}

	// end inline asm
	mul.f32 	%f1843, %f1799, %f6670;
	sub.f32 	%f1844, %f1842, %f1843;
	// begin inline asm
	{  cvt.f32.f16 %f1800, %rs535;}

	// end inline asm
	mul.f32 	%f1845, %f1800, %f6669;
	sub.f32 	%f1846, %f1844, %f1845;
	ld.shared.v4.b32 	{%r328, %r329, %r330, %r331}, [shmem_h+3872];
	mov.b32 	{%rs542, %rs543}, %r331;
	mov.b32 	{%rs540, %rs541}, %r330;
	mov.b32 	{%rs538, %rs539}, %r329;
	mov.b32 	{%rs536, %rs537}, %r328;
	// begin inline asm
	{  cvt.f32.f16 %f1801, %rs536;}

	// end inline asm
	mul.f32 	%f1847, %f1801, %f6668;
	sub.f32 	%f1848, %f1846, %f1847;
	// begin inline asm
	{  cvt.f32.f16 %f1802, %rs537;}

	// end inline asm
	mul.f32 	%f1849, %f1802, %f6667;
	sub.f32 	%f1850, %f1848, %f1849;
	// begin inline asm
	{  cvt.f32.f16 %f1803, %rs538;}

	// end inline asm
	mul.f32 	%f1851, %f1803, %f6666;
	sub.f32 	%f1852, %f1850, %f1851;
	// begin inline asm
	{  cvt.f32.f16 %f1804, %rs539;}

	// end inline asm
	mul.f32 	%f1853, %f1804, %f6665;
	sub.f32 	%f1854, %f1852, %f1853;
	// begin inline asm
	{  cvt.f32.f16 %f1805, %rs540;}

	// end inline asm
	mul.f32 	%f1855, %f1805, %f6664;
	sub.f32 	%f1856, %f1854, %f1855;
	// begin inline asm
	{  cvt.f32.f16 %f1806, %rs541;}

	// end inline asm
	mul.f32 	%f1857, %f1806, %f6663;
	sub.f32 	%f1858, %f1856, %f1857;
	// begin inline asm
	{  cvt.f32.f16 %f1807, %rs542;}

	// end inline asm
	mul.f32 	%f1859, %f1807, %f6662;
	sub.f32 	%f1860, %f1858, %f1859;
	// begin inline asm
	{  cvt.f32.f16 %f1808, %rs543;}

	// end inline asm
	mul.f32 	%f1861, %f1808, %f6661;
	sub.f32 	%f1862, %f1860, %f1861;
	ld.shared.v4.b32 	{%r332, %r333, %r334, %r335}, [shmem_h+3888];
	mov.b64 	%rd96, {%r334, %r336};
	{ .reg .b16 tmp; mov.b32 {%rs548, tmp}, %r334; }
	mov.b32 	{%rs546, %rs547}, %r333;
	mov.b32 	{%rs544, %rs545}, %r332;
	// begin inline asm
	{  cvt.f32.f16 %f1809, %rs544;}

	// end inline asm
	mul.f32 	%f1863, %f1809, %f6660;
	sub.f32 	%f1864, %f1862, %f1863;
	// begin inline asm
	{  cvt.f32.f16 %f1810, %rs545;}

	// end inline asm
	mul.f32 	%f1865, %f1810, %f6659;
	sub.f32 	%f1866, %f1864, %f1865;
	// begin inline asm
	{  cvt.f32.f16 %f1811, %rs546;}

	// end inline asm
	mul.f32 	%f1867, %f1811, %f6658;
	sub.f32 	%f1868, %f1866, %f1867;
	// begin inline asm
	{  cvt.f32.f16 %f1812, %rs547;}

	// end inline asm
	mul.f32 	%f1869, %f1812, %f6657;
	sub.f32 	%f1870, %f1868, %f1869;
	// begin inline asm
	{  cvt.f32.f16 %f1813, %rs548;}

	// end inline asm
	mul.f32 	%f1871, %f1813, %f6656;
	sub.f32 	%f1872, %f1870, %f1871;
	shr.u64 	%rd97, %rd96, 16;
	cvt.u16.u64 	%rs549, %rd97;
	// begin inline asm
	{  cvt.f32.f16 %f1814, %rs549;}

	// end inline asm
	mul.f32 	%f1873, %f1814, %f6655;
	sub.f32 	%f6654, %f1872, %f1873;
	setp.eq.s32 	%p305, %r1716, 31;
	@%p305 bra 	$L__BB2_283;
	ld.param.u32 	%r1717, [_Z24A12_trsm_kernel_half_optILi64EEvP6__halfiiiii_param_5];
	ld.shared.v4.b32 	{%r337, %r338, %r339, %r340}, [shmem_h+3968];
	mov.b32 	{%rs556, %rs557}, %r340;
	mov.b32 	{%rs554, %rs555}, %r339;
	mov.b32 	{%rs552, %rs553}, %r338;
	mov.b32 	{%rs550, %rs551}, %r337;
	// begin inline asm
	{  cvt.f32.f16 %f1874, %rs550;}

	// end inline asm
	mul.f32 	%f1905, %f1874, %f6558;
	sub.f32 	%f1906, %f6653, %f1905;
	// begin inline asm
	{  cvt.f32.f16 %f1875, %rs551;}

	// end inline asm
	mul.f32 	%f1907, %f1875, %f6683;
	sub.f32 	%f1908, %f1906, %f1907;
	// begin inline asm
	{  cvt.f32.f16 %f1876, %rs552;}

	// end inline asm
	mul.f32 	%f1909, %f1876, %f6682;
	sub.f32 	%f1910, %f1908, %f1909;
	// begin inline asm
	{  cvt.f32.f16 %f1877, %rs553;}

	// end inline asm
	mul.f32 	%f1911, %f1877, %f6681;
	sub.f32 	%f1912, %f1910, %f1911;
	// begin inline asm
	{  cvt.f32.f16 %f1878, %rs554;}

	// end inline asm
	mul.f32 	%f1913, %f1878, %f6680;
	sub.f32 	%f1914, %f1912, %f1913;
	// begin inline asm
	{  cvt.f32.f16 %f1879, %rs555;}

	// end inline asm
	mul.f32 	%f1915, %f1879, %f6679;
	sub.f32 	%f1916, %f1914, %f1915;
	// begin inline asm
	{  cvt.f32.f16 %f1880, %rs556;}

	// end inline asm
	mul.f32 	%f1917, %f1880, %f6678;
	sub.f32 	%f1918, %f1916, %f1917;
	// begin inline asm
	{  cvt.f32.f16 %f1881, %rs557;}

	// end inline asm
	mul.f32 	%f1919, %f1881, %f6677;
	sub.f32 	%f1920, %f1918, %f1919;
	ld.shared.v4.b32 	{%r341, %r342, %r343, %r344}, [shmem_h+3984];
	mov.b32 	{%rs564, %rs565}, %r344;
	mov.b32 	{%rs562, %rs563}, %r343;
	mov.b32 	{%rs560, %rs561}, %r342;
	mov.b32 	{%rs558, %rs559}, %r341;
	// begin inline asm
	{  cvt.f32.f16 %f1882, %rs558;}

	// end inline asm
	mul.f32 	%f1921, %f1882, %f6676;
	sub.f32 	%f1922, %f1920, %f1921;
	// begin inline asm
	{  cvt.f32.f16 %f1883, %rs559;}

	// end inline asm
	mul.f32 	%f1923, %f1883, %f6675;
	sub.f32 	%f1924, %f1922, %f1923;
	// begin inline asm
	{  cvt.f32.f16 %f1884, %rs560;}

	// end inline asm
	mul.f32 	%f1925, %f1884, %f6674;
	sub.f32 	%f1926, %f1924, %f1925;
	// begin inline asm
	{  cvt.f32.f16 %f1885, %rs561;}

	// end inline asm
	mul.f32 	%f1927, %f1885, %f6673;
	sub.f32 	%f1928, %f1926, %f1927;
	// begin inline asm
	{  cvt.f32.f16 %f1886, %rs562;}

	// end inline asm
	mul.f32 	%f1929, %f1886, %f6672;
	sub.f32 	%f1930, %f1928, %f1929;
	// begin inline asm
	{  cvt.f32.f16 %f1887, %rs563;}

	// end inline asm
	mul.f32 	%f1931, %f1887, %f6671;
	sub.f32 	%f1932, %f1930, %f1931;
	// begin inline asm
	{  cvt.f32.f16 %f1888, %rs564;}

	// end inline asm
	mul.f32 	%f1933, %f1888, %f6670;
	sub.f32 	%f1934, %f1932, %f1933;
	// begin inline asm
	{  cvt.f32.f16 %f1889, %rs565;}

	// end inline asm
	mul.f32 	%f1935, %f1889, %f6669;
	sub.f32 	%f1936, %f1934, %f1935;
	ld.shared.v4.b32 	{%r345, %r346, %r347, %r348}, [shmem_h+4000];
	mov.b32 	{%rs572, %rs573}, %r348;
	mov.b32 	{%rs570, %rs571}, %r347;
	mov.b32 	{%rs568, %rs569}, %r346;
	mov.b32 	{%rs566, %rs567}, %r345;
	// begin inline asm
	{  cvt.f32.f16 %f1890, %rs566;}

	// end inline asm
	mul.f32 	%f1937, %f1890, %f6668;
	sub.f32 	%f1938, %f1936, %f1937;
	// begin inline asm
	{  cvt.f32.f16 %f1891, %rs567;}

	// end inline asm
	mul.f32 	%f1939, %f1891, %f6667;
	sub.f32 	%f1940, %f1938, %f1939;
	// begin inline asm
	{  cvt.f32.f16 %f1892, %rs568;}

	// end inline asm
	mul.f32 	%f1941, %f1892, %f6666;
	sub.f32 	%f1942, %f1940, %f1941;
	// begin inline asm
	{  cvt.f32.f16 %f1893, %rs569;}

	// end inline asm
	mul.f32 	%f1943, %f1893, %f6665;
	sub.f32 	%f1944, %f1942, %f1943;
	// begin inline asm
	{  cvt.f32.f16 %f1894, %rs570;}

	// end inline asm
	mul.f32 	%f1945, %f1894, %f6664;
	sub.f32 	%f1946, %f1944, %f1945;
	// begin inline asm
	{  cvt.f32.f16 %f1895, %rs571;}

	// end inline asm
	mul.f32 	%f1947, %f1895, %f6663;
	sub.f32 	%f1948, %f1946, %f1947;
	// begin inline asm
	{  cvt.f32.f16 %f1896, %rs572;}

	// end inline asm
	mul.f32 	%f1949, %f1896, %f6662;
	sub.f32 	%f1950, %f1948, %f1949;
	// begin inline asm
	{  cvt.f32.f16 %f1897, %rs573;}

	// end inline asm
	mul.f32 	%f1951, %f1897, %f6661;
	sub.f32 	%f1952, %f1950, %f1951;
	.pragma "used_bytes_mask 16383";
	ld.shared.v4.b32 	{%r349, %r350, %r351, %r352}, [shmem_h+4016];
	{ .reg .b16 tmp; mov.b32 {%rs580, tmp}, %r352; }
	mov.b32 	{%rs578, %rs579}, %r351;
	mov.b32 	{%rs576, %rs577}, %r350;
	mov.b32 	{%rs574, %rs575}, %r349;
	// begin inline asm
	{  cvt.f32.f16 %f1898, %rs574;}

	// end inline asm
	mul.f32 	%f1953, %f1898, %f6660;
	sub.f32 	%f1954, %f1952, %f1953;
	// begin inline asm
	{  cvt.f32.f16 %f1899, %rs575;}

	// end inline asm
	mul.f32 	%f1955, %f1899, %f6659;
	sub.f32 	%f1956, %f1954, %f1955;
	// begin inline asm
	{  cvt.f32.f16 %f1900, %rs576;}

	// end inline asm
	mul.f32 	%f1957, %f1900, %f6658;
	sub.f32 	%f1958, %f1956, %f1957;
	// begin inline asm
	{  cvt.f32.f16 %f1901, %rs577;}

	// end inline asm
	mul.f32 	%f1959, %f1901, %f6657;
	sub.f32 	%f1960, %f1958, %f1959;
	// begin inline asm
	{  cvt.f32.f16 %f1902, %rs578;}

	// end inline asm
	mul.f32 	%f1961, %f1902, %f6656;
	sub.f32 	%f1962, %f1960, %f1961;
	// begin inline asm
	{  cvt.f32.f16 %f1903, %rs579;}

	// end inline asm
	mul.f32 	%f1963, %f1903, %f6655;
	sub.f32 	%f1964, %f1962, %f1963;
	// begin inline asm
	{  cvt.f32.f16 %f1904, %rs580;}

	// end inline asm
	mul.f32 	%f1965, %f1904, %f6654;
	sub.f32 	%f6653, %f1964, %f1965;
	setp.eq.s32 	%p306, %r1717, 32;
	@%p306 bra 	$L__BB2_283;
	ld.param.u32 	%r1718, [_Z24A12_trsm_kernel_half_optILi64EEvP6__halfiiiii_param_5];
	ld.shared.v4.b32 	{%r353, %r354, %r355, %r356}, [shmem_h+4096];
	mov.b32 	{%rs587, %rs588}, %r356;
	mov.b32 	{%rs585, %rs586}, %r355;
	mov.b32 	{%rs583, %rs584}, %r354;
	mov.b32 	{%rs581, %rs582}, %r353;
	// begin inline asm
	{  cvt.f32.f16 %f1966, %rs581;}

	// end inline asm
	mul.f32 	%f1998, %f1966, %f6558;
	sub.f32 	%f1999, %f6652, %f1998;
	// begin inline asm
	{  cvt.f32.f16 %f1967, %rs582;}

	// end inline asm
	mul.f32 	%f2000, %f1967, %f6683;
	sub.f32 	%f2001, %f1999, %f2000;
	// begin inline asm
	{  cvt.f32.f16 %f1968, %rs583;}

	// end inline asm
	mul.f32 	%f2002, %f1968, %f6682;
	sub.f32 	%f2003, %f2001, %f2002;
	// begin inline asm
	{  cvt.f32.f16 %f1969, %rs584;}

	// end inline asm
	mul.f32 	%f2004, %f1969, %f6681;
	sub.f32 	%f2005, %f2003, %f2004;
	// begin inline asm
	{  cvt.f32.f16 %f1970, %rs585;}

	// end inline asm
	mul.f32 	%f2006, %f1970, %f6680;
	sub.f32 	%f2007, %f2005, %f2006;
	// begin inline asm
	{  cvt.f32.f16 %f1971, %rs586;}

	// end inline asm
	mul.f32 	%f2008, %f1971, %f6679;
	sub.f32 	%f2009, %f2007, %f2008;
	// begin inline asm
	{  cvt.f32.f16 %f1972, %rs587;}

	// end inline asm
	mul.f32 	%f2010, %f1972, %f6678;
	sub.f32 	%f2011, %f2009, %f2010;
	// begin inline asm
	{  cvt.f32.f16 %f1973, %rs588;}

	// end inline asm
	mul.f32 	%f2012, %f1973, %f6677;
	sub.f32 	%f2013, %f2011, %f2012;
	ld.shared.v4.b32 	{%r357, %r358, %r359, %r360}, [shmem_h+4112];
	mov.b32 	{%rs595, %rs596}, %r360;
	mov.b32 	{%rs593, %rs594}, %r359;
	mov.b32 	{%rs591, %rs592}, %r358;
	mov.b32 	{%rs589, %rs590}, %r357;
	// begin inline asm
	{  cvt.f32.f16 %f1974, %rs589;}

	// end inline asm
	mul.f32 	%f2014, %f1974, %f6676;
	sub.f32 	%f2015, %f2013, %f2014;
	// begin inline asm
	{  cvt.f32.f16 %f1975, %rs590;}

	// end inline asm
	mul.f32 	%f2016, %f1975, %f6675;
	sub.f32 	%f2017, %f2015, %f2016;
	// begin inline asm
	{  cvt.f32.f16 %f1976, %rs591;}

	// end inline asm
	mul.f32 	%f2018, %f1976, %f6674;
	sub.f32 	%f2019, %f2017, %f2018;
	// begin inline asm
	{  cvt.f32.f16 %f1977, %rs592;}

	// end inline asm
	mul.f32 	%f2020, %f1977, %f6673;
	sub.f32 	%f2021, %f2019, %f2020;
	// begin inline asm
	{  cvt.f32.f16 %f1978, %rs593;}

	// end inline asm
	mul.f32 	%f2022, %f1978, %f6672;
	sub.f32 	%f2023, %f2021, %f2022;
	// begin inline asm
	{  cvt.f32.f16 %f1979, %rs594;}

	// end inline asm
	mul.f32 	%f2024, %f1979, %f6671;
	sub.f32 	%f2025, %f2023, %f2024;
	// begin inline asm
	{  cvt.f32.f16 %f1980, %rs595;}

	// end inline asm
	mul.f32 	%f2026, %f1980, %f6670;
	sub.f32 	%f2027, %f2025, %f2026;
	// begin inline asm
	{  cvt.f32.f16 %f1981, %rs596;}

	// end inline asm
	mul.f32 	%f2028, %f1981, %f6669;
	sub.f32 	%f2029, %f2027, %f2028;
	ld.shared.v4.b32 	{%r361, %r362, %r363, %r364}, [shmem_h+4128];
	mov.b32 	{%rs603, %rs604}, %r364;
	mov.b32 	{%rs601, %rs602}, %r363;
	mov.b32 	{%rs599, %rs600}, %r362;
	mov.b32 	{%rs597, %rs598}, %r361;
	// begin inline asm
	{  cvt.f32.f16 %f1982, %rs597;}

	// end inline asm
	mul.f32 	%f2030, %f1982, %f6668;
	sub.f32 	%f2031, %f2029, %f2030;
	// begin inline asm
	{  cvt.f32.f16 %f1983, %rs598;}

	// end inline asm
	mul.f32 	%f2032, %f1983, %f6667;
	sub.f32 	%f2033, %f2031, %f2032;
	// begin inline asm
	{  cvt.f32.f16 %f1984, %rs599;}

	// end inline asm
	mul.f32 	%f2034, %f1984, %f6666;
	sub.f32 	%f2035, %f2033, %f2034;
	// begin inline asm
	{  cvt.f32.f16 %f1985, %rs600;}

	// end inline asm
	mul.f32 	%f2036, %f1985, %f6665;
	sub.f32 	%f2037, %f2035, %f2036;
	// begin inline asm
	{  cvt.f32.f16 %f1986, %rs601;}

	// end inline asm
	mul.f32 	%f2038, %f1986, %f6664;
	sub.f32 	%f2039, %f2037, %f2038;
	// begin inline asm
	{  cvt.f32.f16 %f1987, %rs602;}

	// end inline asm
	mul.f32 	%f2040, %f1987, %f6663;
	sub.f32 	%f2041, %f2039, %f2040;
	// begin inline asm
	{  cvt.f32.f16 %f1988, %rs603;}

	// end inline asm
	mul.f32 	%f2042, %f1988, %f6662;
	sub.f32 	%f2043, %f2041, %f2042;
	// begin inline asm
	{  cvt.f32.f16 %f1989, %rs604;}

	// end inline asm
	mul.f32 	%f2044, %f1989, %f6661;
	sub.f32 	%f2045, %f2043, %f2044;
	ld.shared.v4.b32 	{%r365, %r366, %r367, %r368}, [shmem_h+4144];
	mov.b32 	{%rs611, %rs612}, %r368;
	mov.b32 	{%rs609, %rs610}, %r367;
	mov.b32 	{%rs607, %rs608}, %r366;
	mov.b32 	{%rs605, %rs606}, %r365;
	// begin inline asm
	{  cvt.f32.f16 %f1990, %rs605;}

	// end inline asm
	mul.f32 	%f2046, %f1990, %f6660;
	sub.f32 	%f2047, %f2045, %f2046;
	// begin inline asm
	{  cvt.f32.f16 %f1991, %rs606;}

	// end inline asm
	mul.f32 	%f2048, %f1991, %f6659;
	sub.f32 	%f2049, %f2047, %f2048;
	// begin inline asm
	{  cvt.f32.f16 %f1992, %rs607;}

	// end inline asm
	mul.f32 	%f2050, %f1992, %f6658;
	sub.f32 	%f2051, %f2049, %f2050;
	// begin inline asm
	{  cvt.f32.f16 %f1993, %rs608;}

	// end inline asm
	mul.f32 	%f2052, %f1993, %f6657;
	sub.f32 	%f2053, %f2051, %f2052;
	// begin inline asm
	{  cvt.f32.f16 %f1994, %rs609;}

	// end inline asm
	mul.f32 	%f2054, %f1994, %f6656;
	sub.f32 	%f2055, %f2053, %f2054;
	// begin inline asm
	{  cvt.f32.f16 %f1995, %rs610;}

	// end inline asm
	mul.f32 	%f2056, %f1995, %f6655;
	sub.f32 	%f2057, %f2055, %f2056;
	// begin inline asm
	{  cvt.f32.f16 %f1996, %rs611;}

	// end inline asm
	mul.f32 	%f2058, %f1996, %f6654;
	sub.f32 	%f2059, %f2057, %f2058;
	// begin inline asm
	{  cvt.f32.f16 %f1997, %rs612;}

	// end inline asm
	mul.f32 	%f2060, %f1997, %f6653;
	sub.f32 	%f6652, %f2059, %f2060;
	setp.eq.s32 	%p307, %r1718, 33;
	@%p307 bra 	$L__BB2_283;
	ld.param.u32 	%r1719, [_Z24A12_trsm_kernel_half_optILi64EEvP6__halfiiiii_param_5];
	ld.shared.v4.b32 	{%r369, %r370, %r371, %r372}, [shmem_h+4224];
	mov.b32 	{%rs619, %rs620}, %r372;
	mov.b32 	{%rs617, %rs618}, %r371;
	mov.b32 	{%rs615, %rs616}, %r370;
	mov.b32 	{%rs613, %rs614}, %r369;
	// begin inline asm
	{  cvt.f32.f16 %f2061, %rs613;}

	// end inline asm
	mul.f32 	%f2094, %f2061, %f6558;
	sub.f32 	%f2095, %f6651, %f2094;
	// begin inline asm
	{  cvt.f32.f16 %f2062, %rs614;}

	// end inline asm
	mul.f32 	%f2096, %f2062, %f6683;
	sub.f32 	%f2097, %f2095, %f2096;
	// begin inline asm
	{  cvt.f32.f16 %f2063, %rs615;}

	// end inline asm
	mul.f32 	%f2098, %f2063, %f6682;
	sub.f32 	%f2099, %f2097, %f2098;
	// begin inline asm
	{  cvt.f32.f16 %f2064, %rs616;}

	// end inline asm
	mul.f32 	%f2100, %f2064, %f6681;
	sub.f32 	%f2101, %f2099, %f2100;
	// begin inline asm
	{  cvt.f32.f16 %f2065, %rs617;}

	// end inline asm
	mul.f32 	%f2102, %f2065, %f6680;
	sub.f32 	%f2103, %f2101, %f2102;
	// begin inline asm
	{  cvt.f32.f16 %f2066, %rs618;}

	// end inline asm
	mul.f32 	%f2104, %f2066, %f6679;
	sub.f32 	%f2105, %f2103, %f2104;
	// begin inline asm
	{  cvt.f32.f16 %f2067, %rs619;}

	// end inline asm
	mul.f32 	%f2106, %f2067, %f6678;
	sub.f32 	%f2107, %f2105, %f2106;
	// begin inline asm
	{  cvt.f32.f16 %f2068, %rs620;}

	// end inline asm
	mul.f32 	%f2108, %f2068, %f6677;
	sub.f32 	%f2109, %f2107, %f2108;
	ld.shared.v4.b32 	{%r373, %r374, %r375, %r376}, [shmem_h+4240];
	mov.b32 	{%rs627, %rs628}, %r376;
	mov.b32 	{%rs625, %rs626}, %r375;
	mov.b32 	{%rs623, %rs624}, %r374;
	mov.b32 	{%rs621, %rs622}, %r373;
	// begin inline asm
	{  cvt.f32.f16 %f2069, %rs621;}

	// end inline asm
	mul.f32 	%f2110, %f2069, %f6676;
	sub.f32 	%f2111, %f2109, %f2110;
	// begin inline asm
	{  cvt.f32.f16 %f2070, %rs622;}

	// end inline asm
	mul.f32 	%f2112, %f2070, %f6675;
	sub.f32 	%f2113, %f2111, %f2112;
	// begin inline asm
	{  cvt.f32.f16 %f2071, %rs623;}

	// end inline asm
	mul.f32 	%f2114, %f2071, %f6674;
	sub.f32 	%f2115, %f2113, %f2114;
	// begin inline asm
	{  cvt.f32.f16 %f2072, %rs624;}

	// end inline asm
	mul.f32 	%f2116, %f2072, %f6673;
	sub.f32 	%f2117, %f2115, %f2116;
	// begin inline asm
	{  cvt.f32.f16 %f2073, %rs625;}

	// end inline asm
	mul.f32 	%f2118, %f2073, %f6672;
	sub.f32 	%f2119, %f2117, %f2118;
	// begin inline asm
	{  cvt.f32.f16 %f2074, %rs626;}

	// end inline asm
	mul.f32 	%f2120, %f2074, %f6671;
	sub.f32 	%f2121, %f2119, %f2120;
	// begin inline asm
	{  cvt.f32.f16 %f2075, %rs627;}

	// end inline asm
	mul.f32 	%f2122, %f2075, %f6670;
	sub.f32 	%f2123, %f2121, %f2122;
	// begin inline asm
	{  cvt.f32.f16 %f2076, %rs628;}

	// end inline asm
	mul.f32 	%f2124, %f2076, %f6669;
	sub.f32 	%f2125, %f2123, %f2124;
	ld.shared.v4.b32 	{%r377, %r378, %r379, %r380}, [shmem_h+4256];
	mov.b32 	{%rs635, %rs636}, %r380;
	mov.b32 	{%rs633, %rs634}, %r379;
	mov.b32 	{%rs631, %rs632}, %r378;
	mov.b32 	{%rs629, %rs630}, %r377;
	// begin inline asm
	{  cvt.f32.f16 %f2077, %rs629;}

	// end inline asm
	mul.f32 	%f2126, %f2077, %f6668;
	sub.f32 	%f2127, %f2125, %f2126;
	// begin inline asm
	{  cvt.f32.f16 %f2078, %rs630;}

	// end inline asm
	mul.f32 	%f2128, %f2078, %f6667;
	sub.f32 	%f2129, %f2127, %f2128;
	// begin inline asm
	{  cvt.f32.f16 %f2079, %rs631;}

	// end inline asm
	mul.f32 	%f2130, %f2079, %f6666;
	sub.f32 	%f2131, %f2129, %f2130;
	// begin inline asm
	{  cvt.f32.f16 %f2080, %rs632;}

	// end inline asm
	mul.f32 	%f2132, %f2080, %f6665;
	sub.f32 	%f2133, %f2131, %f2132;
	// begin inline asm
	{  cvt.f32.f16 %f2081, %rs633;}

	// end inline asm
	mul.f32 	%f2134, %f2081, %f6664;
	sub.f32 	%f2135, %f2133, %f2134;
	// begin inline asm
	{  cvt.f32.f16 %f2082, %rs634;}

	// end inline asm
	mul.f32 	%f2136, %f2082, %f6663;
	sub.f32 	%f2137, %f2135, %f2136;
	// begin inline asm
	{  cvt.f32.f16 %f2083, %rs635;}

	// end inline asm
	mul.f32 	%f2138, %f2083, %f6662;
	sub.f32 	%f2139, %f2137, %f2138;
	// begin inline asm
	{  cvt.f32.f16 %f2084, %rs636;}

	// end inline asm
	mul.f32 	%f2140, %f2084, %f6661;
	sub.f32 	%f2141, %f2139, %f2140;
	ld.shared.v4.b32 	{%r381, %r382, %r383, %r384}, [shmem_h+4272];
	mov.b32 	{%rs643, %rs644}, %r384;
	mov.b32 	{%rs641, %rs642}, %r383;
	mov.b32 	{%rs639, %rs640}, %r382;
	mov.b32 	{%rs637, %rs638}, %r381;
	// begin inline asm
	{  cvt.f32.f16 %f2085, %rs637;}

	// end inline asm
	mul.f32 	%f2142, %f2085, %f6660;
	sub.f32 	%f2143, %f2141, %f2142;
	// begin inline asm
	{  cvt.f32.f16 %f2086, %rs638;}

	// end inline asm
	mul.f32 	%f2144, %f2086, %f6659;
	sub.f32 	%f2145, %f2143, %f2144;
	// begin inline asm
	{  cvt.f32.f16 %f2087, %rs639;}

	// end inline asm
	mul.f32 	%f2146, %f2087, %f6658;
	sub.f32 	%f2147, %f2145, %f2146;
	// begin inline asm
	{  cvt.f32.f16 %f2088, %rs640;}

	// end inline asm
	mul.f32 	%f2148, %f2088, %f6657;
	sub.f32 	%f2149, %f2147, %f2148;
	// begin inline asm
	{  cvt.f32.f16 %f2089, %rs641;}

	// end inline asm
	mul.f32 	%f2150, %f2089, %f6656;
	sub.f32 	%f2151, %f2149, %f2150;
	// begin inline asm
	{  cvt.f32.f16 %f2090, %rs642;}

	// end inline asm
	mul.f32 	%f2152, %f2090, %f6655;
	sub.f32 	%f2153, %f2151, %f2152;
	// begin inline asm
	{  cvt.f32.f16 %f2091, %rs643;}

	// end inline asm
	mul.f32 	%f2154, %f2091, %f6654;
	sub.f32 	%f2155, %f2153, %f2154;
	// begin inline asm
	{  cvt.f32.f16 %f2092, %rs644;}

	// end inline asm
	mul.f32 	%f2156, %f2092, %f6653;
	sub.f32 	%f2157, %f2155, %f2156;
	ld.shared.u16 	%rs645, [shmem_h+4288];
	// begin inline asm
	{  cvt.f32.f16 %f2093, %rs645;}

	// end inline asm
	mul.f32 	%f2158, %f2093, %f6652;
	sub.f32 	%f6651, %f2157, %f2158;
	setp.eq.s32 	%p308, %r1719, 34;
	@%p308 bra 	$L__BB2_283;
	ld.param.u32 	%r1720, [_Z24A12_trsm_kernel_half_optILi64EEvP6__halfiiiii_param_5];
	ld.shared.v4.b32 	{%r385, %r386, %r387, %r388}, [shmem_h+4352];
	mov.b32 	{%rs652, %rs653}, %r388;
	mov.b32 	{%rs650, %rs651}, %r387;
	mov.b32 	{%rs648, %rs649}, %r386;
	mov.b32 	{%rs646, %rs647}, %r385;
	// begin inline asm
	{  cvt.f32.f16 %f2159, %rs646;}

	// end inline asm
	mul.f32 	%f2193, %f2159, %f6558;
	sub.f32 	%f2194, %f6650, %f2193;
	// begin inline asm
	{  cvt.f32.f16 %f2160, %rs647;}

	// end inline asm
	mul.f32 	%f2195, %f2160, %f6683;
	sub.f32 	%f2196, %f2194, %f2195;
	// begin inline asm
	{  cvt.f32.f16 %f2161, %rs648;}

	// end inline asm
	mul.f32 	%f2197, %f2161, %f6682;
	sub.f32 	%f2198, %f2196, %f2197;
	// begin inline asm
	{  cvt.f32.f16 %f2162, %rs649;}

	// end inline asm
	mul.f32 	%f2199, %f2162, %f6681;
	sub.f32 	%f2200, %f2198, %f2199;
	// begin inline asm
	{  cvt.f32.f16 %f2163, %rs650;}

	// end inline asm
	mul.f32 	%f2201, %f2163, %f6680;
	sub.f32 	%f2202, %f2200, %f2201;
	// begin inline asm
	{  cvt.f32.f16 %f2164, %rs651;}

	// end inline asm
	mul.f32 	%f2203, %f2164, %f6679;
	sub.f32 	%f2204, %f2202, %f2203;
	// begin inline asm
	{  cvt.f32.f16 %f2165, %rs652;}

	// end inline asm
	mul.f32 	%f2205, %f2165, %f6678;
	sub.f32 	%f2206, %f2204, %f2205;
	// begin inline asm
	{  cvt.f32.f16 %f2166, %rs653;}

	// end inline asm
	mul.f32 	%f2207, %f2166, %f6677;
	sub.f32 	%f2208, %f2206, %f2207;
	ld.shared.v4.b32 	{%r389, %r390, %r391, %r392}, [shmem_h+4368];
	mov.b32 	{%rs660, %rs661}, %r392;
	mov.b32 	{%rs658, %rs659}, %r391;
	mov.b32 	{%rs656, %rs657}, %r390;
	mov.b32 	{%rs654, %rs655}, %r389;
	// begin inline asm
	{  cvt.f32.f16 %f2167, %rs654;}

	// end inline asm
	mul.f32 	%f2209, %f2167, %f6676;
	sub.f32 	%f2210, %f2208, %f2209;
	// begin inline asm
	{  cvt.f32.f16 %f2168, %rs655;}

	// end inline asm
	mul.f32 	%f2211, %f2168, %f6675;
	sub.f32 	%f2212, %f2210, %f2211;
	// begin inline asm
	{  cvt.f32.f16 %f2169, %rs656;}

	// end inline asm
	mul.f32 	%f2213, %f2169, %f6674;
	sub.f32 	%f2214, %f2212, %f2213;
	// begin inline asm
	{  cvt.f32.f16 %f2170, %rs657;}

	// end inline asm
	mul.f32 	%f2215, %f2170, %f6673;
	sub.f32 	%f2216, %f2214, %f2215;
	// begin inline asm
	{  cvt.f32.f16 %f2171, %rs658;}

	// end inline asm
	mul.f32 	%f2217, %f2171, %f6672;
	sub.f32 	%f2218, %f2216, %f2217;
	// begin inline asm
	{  cvt.f32.f16 %f2172, %rs659;}

	// end inline asm
	mul.f32 	%f2219, %f2172, %f6671;
	sub.f32 	%f2220, %f2218, %f2219;
	// begin inline asm
	{  cvt.f32.f16 %f2173, %rs660;}

	// end inline asm
	mul.f32 	%f2221, %f2173, %f6670;
	sub.f32 	%f2222, %f2220, %f2221;
	// begin inline asm
	{  cvt.f32.f16 %f2174, %rs661;}

	// end inline asm
	mul.f32 	%f2223, %f2174, %f6669;
	sub.f32 	%f2224, %f2222, %f2223;
	ld.shared.v4.b32 	{%r393, %r394, %r395, %r396}, [shmem_h+4384];
	mov.b32 	{%rs668, %rs669}, %r396;
	mov.b32 	{%rs666, %rs667}, %r395;
	mov.b32 	{%rs664, %rs665}, %r394;
	mov.b32 	{%rs662, %rs663}, %r393;
	// begin inline asm
	{  cvt.f32.f16 %f2175, %rs662;}

	// end inline asm
	mul.f32 	%f2225, %f2175, %f6668;
	sub.f32 	%f2226, %f2224, %f2225;
	// begin inline asm
	{  cvt.f32.f16 %f2176, %rs663;}

	// end inline asm
	mul.f32 	%f2227, %f2176, %f6667;
	sub.f32 	%f2228, %f2226, %f2227;
	// begin inline asm
	{  cvt.f32.f16 %f2177, %rs664;}

	// end inline asm
	mul.f32 	%f2229, %f2177, %f6666;
	sub.f32 	%f2230, %f2228, %f2229;
	// begin inline asm
	{  cvt.f32.f16 %f2178, %rs665;}

	// end inline asm
	mul.f32 	%f2231, %f2178, %f6665;
	sub.f32 	%f2232, %f2230, %f2231;
	// begin inline asm
	{  cvt.f32.f16 %f2179, %rs666;}

	// end inline asm
	mul.f32 	%f2233, %f2179, %f6664;
	sub.f32 	%f2234, %f2232, %f2233;
	// begin inline asm
	{  cvt.f32.f16 %f2180, %rs667;}

	// end inline asm
	mul.f32 	%f2235, %f2180, %f6663;
	sub.f32 	%f2236, %f2234, %f2235;
	// begin inline asm
	{  cvt.f32.f16 %f2181, %rs668;}

	// end inline asm
	mul.f32 	%f2237, %f2181, %f6662;
	sub.f32 	%f2238, %f2236, %f2237;
	// begin inline asm
	{  cvt.f32.f16 %f2182, %rs669;}

	// end inline asm
	mul.f32 	%f2239, %f2182, %f6661;
	sub.f32 	%f2240, %f2238, %f2239;
	ld.shared.v4.b32 	{%r397, %r398, %r399, %r400}, [shmem_h+4400];
	mov.b32 	{%rs676, %rs677}, %r400;
	mov.b32 	{%rs674, %rs675}, %r399;
	mov.b32 	{%rs672, %rs673}, %r398;
	mov.b32 	{%rs670, %rs671}, %r397;
	// begin inline asm
	{  cvt.f32.f16 %f2183, %rs670;}

	// end inline asm
	mul.f32 	%f2241, %f2183, %f6660;
	sub.f32 	%f2242, %f2240, %f2241;
	// begin inline asm
	{  cvt.f32.f16 %f2184, %rs671;}

	// end inline asm
	mul.f32 	%f2243, %f2184, %f6659;
	sub.f32 	%f2244, %f2242, %f2243;
	// begin inline asm
	{  cvt.f32.f16 %f2185, %rs672;}

	// end inline asm
	mul.f32 	%f2245, %f2185, %f6658;
	sub.f32 	%f2246, %f2244, %f2245;
	// begin inline asm
	{  cvt.f32.f16 %f2186, %rs673;}

	// end inline asm
	mul.f32 	%f2247, %f2186, %f6657;
	sub.f32 	%f2248, %f2246, %f2247;
	// begin inline asm
	{  cvt.f32.f16 %f2187, %rs674;}

	// end inline asm
	mul.f32 	%f2249, %f2187, %f6656;
	sub.f32 	%f2250, %f2248, %f2249;
	// begin inline asm
	{  cvt.f32.f16 %f2188, %rs675;}

	// end inline asm
	mul.f32 	%f2251, %f2188, %f6655;
	sub.f32 	%f2252, %f2250, %f2251;
	// begin inline asm
	{  cvt.f32.f16 %f2189, %rs676;}

	// end inline asm
	mul.f32 	%f2253, %f2189, %f6654;
	sub.f32 	%f2254, %f2252, %f2253;
	// begin inline asm
	{  cvt.f32.f16 %f2190, %rs677;}

	// end inline asm
	mul.f32 	%f2255, %f2190, %f6653;
	sub.f32 	%f2256, %f2254, %f2255;
	ld.shared.u32 	%r401, [shmem_h+4416];
	mov.b32 	{%rs678, %rs679}, %r401;
	// begin inline asm
	{  cvt.f32.f16 %f2191, %rs678;}

	// end inline asm
	mul.f32 	%f2257, %f2191, %f6652;
	sub.f32 	%f2258, %f2256, %f2257;
	// begin inline asm
	{  cvt.f32.f16 %f2192, %rs679;}

	// end inline asm
	mul.f32 	%f2259, %f2192, %f6651;
	sub.f32 	%f6650, %f2258, %f2259;
	setp.eq.s32 	%p309, %r1720, 35;
	@%p309 bra 	$L__BB2_283;
	ld.param.u32 	%r1721, [_Z24A12_trsm_kernel_half_optILi64EEvP6__halfiiiii_param_5];
	ld.shared.v4.b32 	{%r402, %r403, %r404, %r405}, [shmem_h+4480];
	mov.b32 	{%rs686, %rs687}, %r405;
	mov.b32 	{%rs684, %rs685}, %r404;
	mov.b32 	{%rs682, %rs683}, %r403;
	mov.b32 	{%rs680, %rs681}, %r402;
	// begin inline asm
	{  cvt.f32.f16 %f2260, %rs680;}

	// end inline asm
	mul.f32 	%f2295, %f2260, %f6558;
	sub.f32 	%f2296, %f6649, %f2295;
	// begin inline asm
	{  cvt.f32.f16 %f2261, %rs681;}

	// end inline asm
	mul.f32 	%f2297, %f2261, %f6683;
	sub.f32 	%f2298, %f2296, %f2297;
	// begin inline asm
	{  cvt.f32.f16 %f2262, %rs682;}

	// end inline asm
	mul.f32 	%f2299, %f2262, %f6682;
	sub.f32 	%f2300, %f2298, %f2299;
	// begin inline asm
	{  cvt.f32.f16 %f2263, %rs683;}

	// end inline asm
	mul.f32 	%f2301, %f2263, %f6681;
	sub.f32 	%f2302, %f2300, %f2301;
	// begin inline asm
	{  cvt.f32.f16 %f2264, %rs684;}

	// end inline asm
	mul.f32 	%f2303, %f2264, %f6680;
	sub.f32 	%f2304, %f2302, %f2303;
	// begin inline asm
	{  cvt.f32.f16 %f2265, %rs685;}

	// end inline asm
	mul.f32 	%f2305, %f2265, %f6679;
	sub.f32 	%f2306, %f2304, %f2305;
	// begin inline asm
	{  cvt.f32.f16 %f2266, %rs686;}

	// end inline asm
	mul.f32 	%f2307, %f2266, %f6678;
	sub.f32 	%f2308, %f2306, %f2307;
	// begin inline asm
	{  cvt.f32.f16 %f2267, %rs687;}

	// end inline asm
	mul.f32 	%f2309, %f2267, %f6677;
	sub.f32 	%f2310, %f2308, %f2309;
	ld.shared.v4.b32 	{%r406, %r407, %r408, %r409}, [shmem_h+4496];
	mov.b32 	{%rs694, %rs695}, %r409;
	mov.b32 	{%rs692, %rs693}, %r408;
	mov.b32 	{%rs690, %rs691}, %r407;
	mov.b32 	{%rs688, %rs689}, %r406;
	// begin inline asm
	{  cvt.f32.f16 %f2268, %rs688;}

	// end inline asm
	mul.f32 	%f2311, %f2268, %f6676;
	sub.f32 	%f2312, %f2310, %f2311;
	// begin inline asm
	{  cvt.f32.f16 %f2269, %rs689;}

	// end inline asm
	mul.f32 	%f2313, %f2269, %f6675;
	sub.f32 	%f2314, %f2312, %f2313;
	// begin inline asm
	{  cvt.f32.f16 %f2270, %rs690;}

	// end inline asm
	mul.f32 	%f2315, %f2270, %f6674;
	sub.f32 	%f2316, %f2314, %f2315;
	// begin inline asm
	{  cvt.f32.f16 %f2271, %rs691;}

	// end inline asm
	mul.f32 	%f2317, %f2271, %f6673;
	sub.f32 	%f2318, %f2316, %f2317;
	// begin inline asm
	{  cvt.f32.f16 %f2272, %rs692;}

	// end inline asm
	mul.f32 	%f2319, %f2272, %f6672;
	sub.f32 	%f2320, %f2318, %f2319;
	// begin inline asm
	{  cvt.f32.f16 %f2273, %rs693;}

	// end inline asm
	mul.f32 	%f2321, %f2273, %f6671;
	sub.f32 	%f2322, %f2320, %f2321;
	// begin inline asm
	{  cvt.f32.f16 %f2274, %rs694;}

	// end inline asm
	mul.f32 	%f2323, %f2274, %f6670;
	sub.f32 	%f2324, %f2322, %f2323;
	// begin inline asm
	{  cvt.f32.f16 %f2275, %rs695;}

	// end inline asm
	mul.f32 	%f2325, %f2275, %f6669;
	sub.f32 	%f2326, %f2324, %f2325;
	ld.shared.v4.b32 	{%r410, %r411, %r412, %r413}, [shmem_h+4512];
	mov.b32 	{%rs702, %rs703}, %r413;
	mov.b32 	{%rs700, %rs701}, %r412;
	mov.b32 	{%rs698, %rs699}, %r411;
	mov.b32 	{%rs696, %rs697}, %r410;
	// begin inline asm
	{  cvt.f32.f16 %f2276, %rs696;}

	// end inline asm
	mul.f32 	%f2327, %f2276, %f6668;
	sub.f32 	%f2328, %f2326, %f2327;
	// begin inline asm
	{  cvt.f32.f16 %f2277, %rs697;}

	// end inline asm
	mul.f32 	%f2329, %f2277, %f6667;
	sub.f32 	%f2330, %f2328, %f2329;
	// begin inline asm
	{  cvt.f32.f16 %f2278, %rs698;}

	// end inline asm
	mul.f32 	%f2331, %f2278, %f6666;
	sub.f32 	%f2332, %f2330, %f2331;
	// begin inline asm
	{  cvt.f32.f16 %f2279, %rs699;}

	// end inline asm
	mul.f32 	%f2333, %f2279, %f6665;
	sub.f32 	%f2334, %f2332, %f2333;
	// begin inline asm
	{  cvt.f32.f16 %f2280, %rs700;}

	// end inline asm
	mul.f32 	%f2335, %f2280, %f6664;
	sub.f32 	%f2336, %f2334, %f2335;
	// begin inline asm
	{  cvt.f32.f16 %f2281, %rs701;}

	// end inline asm
	mul.f32 	%f2337, %f2281, %f6663;
	sub.f32 	%f2338, %f2336, %f2337;
	// begin inline asm
	{  cvt.f32.f16 %f2282, %rs702;}

	// end inline asm
	mul.f32 	%f2339, %f2282, %f6662;
	sub.f32 	%f2340, %f2338, %f2339;
	// begin inline asm
	{  cvt.f32.f16 %f2283, %rs703;}

	// end inline asm
	mul.f32 	%f2341, %f2283, %f6661;
	sub.f32 	%f2342, %f2340, %f2341;
	ld.shared.v4.b32 	{%r414, %r415, %r416, %r417}, [shmem_h+4528];
	mov.b32 	{%rs710, %rs711}, %r417;
	mov.b32 	{%rs708, %rs709}, %r416;
	mov.b32 	{%rs706, %rs707}, %r415;
	mov.b32 	{%rs704, %rs705}, %r414;
	// begin inline asm
	{  cvt.f32.f16 %f2284, %rs704;}

	// end inline asm
	mul.f32 	%f2343, %f2284, %f6660;
	sub.f32 	%f2344, %f2342, %f2343;
	// begin inline asm
	{  cvt.f32.f16 %f2285, %rs705;}

	// end inline asm
	mul.f32 	%f2345, %f2285, %f6659;
	sub.f32 	%f2346, %f2344, %f2345;
	// begin inline asm
	{  cvt.f32.f16 %f2286, %rs706;}

	// end inline asm
	mul.f32 	%f2347, %f2286, %f6658;
	sub.f32 	%f2348, %f2346, %f2347;
	// begin inline asm
	{  cvt.f32.f16 %f2287, %rs707;}

	// end inline asm
	mul.f32 	%f2349, %f2287, %f6657;
	sub.f32 	%f2350, %f2348, %f2349;
	// begin inline asm
	{  cvt.f32.f16 %f2288, %rs708;}

	// end inline asm
	mul.f32 	%f2351, %f2288, %f6656;
	sub.f32 	%f2352, %f2350, %f2351;
	// begin inline asm
	{  cvt.f32.f16 %f2289, %rs709;}

	// end inline asm
	mul.f32 	%f2353, %f2289, %f6655;
	sub.f32 	%f2354, %f2352, %f2353;
	// begin inline asm
	{  cvt.f32.f16 %f2290, %rs710;}

	// end inline asm
	mul.f32 	%f2355, %f2290, %f6654;
	sub.f32 	%f2356, %f2354, %f2355;
	// begin inline asm
	{  cvt.f32.f16 %f2291, %rs711;}

	// end inline asm
	mul.f32 	%f2357, %f2291, %f6653;
	sub.f32 	%f2358, %f2356, %f2357;
	.pragma "used_bytes_mask 63";
	ld.shared.v4.u16 	{%rs712, %rs713, %rs714, %rs715}, [shmem_h+4544];
	// begin inline asm
	{  cvt.f32.f16 %f2292, %rs712;}

	// end inline asm
	mul.f32 	%f2359, %f2292, %f6652;
	sub.f32 	%f2360, %f2358, %f2359;
	// begin inline asm
	{  cvt.f32.f16 %f2293, %rs713;}

	// end inline asm
	mul.f32 	%f2361, %f2293, %f6651;
	sub.f32 	%f2362, %f2360, %f2361;
	// begin inline asm
	{  cvt.f32.f16 %f2294, %rs714;}

	// end inline asm
	mul.f32 	%f2363, %f2294, %f6650;
	sub.f32 	%f6649, %f2362, %f2363;
	setp.eq.s32 	%p310, %r1721, 36;
	@%p310 bra 	$L__BB2_283;
	ld.param.u32 	%r1722, [_Z24A12_trsm_kernel_half_optILi64EEvP6__halfiiiii_param_5];
	ld.shared.v4.b32 	{%r418, %r419, %r420, %r421}, [shmem_h+4608];
	mov.b32 	{%rs722, %rs723}, %r421;
	mov.b32 	{%rs720, %rs721}, %r420;
	mov.b32 	{%rs718, %rs719}, %r419;
	mov.b32 	{%rs716, %rs717}, %r418;
	// begin inline asm
	{  cvt.f32.f16 %f2364, %rs716;}

	// end inline asm
	mul.f32 	%f2400, %f2364, %f6558;
	sub.f32 	%f2401, %f6648, %f2400;
	// begin inline asm
	{  cvt.f32.f16 %f2365, %rs717;}

	// end inline asm
	mul.f32 	%f2402, %f2365, %f6683;
	sub.f32 	%f2403, %f2401, %f2402;
	// begin inline asm
	{  cvt.f32.f16 %f2366, %rs718;}

	// end inline asm
	mul.f32 	%f2404, %f2366, %f6682;
	sub.f32 	%f2405, %f2403, %f2404;
	// begin inline asm
	{  cvt.f32.f16 %f2367, %rs719;}

	// end inline asm
	mul.f32 	%f2406, %f2367, %f6681;
	sub.f32 	%f2407, %f2405, %f2406;
	// begin inline asm
	{  cvt.f32.f16 %f2368, %rs720;}

	// end inline asm
	mul.f32 	%f2408, %f2368, %f6680;
	sub.f32 	%f2409, %f2407, %f2408;
	// begin inline asm
	{  cvt.f32.f16 %f2369, %rs721;}

	// end inline asm
	mul.f32 	%f2410, %f2369, %f6679;
	sub.f32 	%f2411, %f2409, %f2410;
	// begin inline asm
	{  cvt.f32.f16 %f2370, %rs722;}

	// end inline asm
	mul.f32 	%f2412, %f2370, %f6678;
	sub.f32 	%f2413, %f2411, %f2412;
	// begin inline asm
	{  cvt.f32.f16 %f2371, %rs723;}

	// end inline asm
	mul.f32 	%f2414, %f2371, %f6677;
	sub.f32 	%f2415, %f2413, %f2414;
	ld.shared.v4.b32 	{%r422, %r423, %r424, %r425}, [shmem_h+4624];
	mov.b32 	{%rs730, %rs731}, %r425;
	mov.b32 	{%rs728, %rs729}, %r424;
	mov.b32 	{%rs726, %rs727}, %r423;
	mov.b32 	{%rs724, %rs725}, %r422;
	// begin inline asm
	{  cvt.f32.f16 %f2372, %rs724;}

	// end inline asm
	mul.f32 	%f2416, %f2372, %f6676;
	sub.f32 	%f2417, %f2415, %f2416;
	// begin inline asm
	{  cvt.f32.f16 %f2373, %rs725;}

	// end inline asm
	mul.f32 	%f2418, %f2373, %f6675;
	sub.f32 	%f2419, %f2417, %f2418;
	// begin inline asm
	{  cvt.f32.f16 %f2374, %rs726;}

	// end inline asm
	mul.f32 	%f2420, %f2374, %f6674;
	sub.f32 	%f2421, %f2419, %f2420;
	// begin inline asm
	{  cvt.f32.f16 %f2375, %rs727;}

	// end inline asm
	mul.f32 	%f2422, %f2375, %f6673;
	sub.f32 	%f2423, %f2421, %f2422;
	// begin inline asm
	{  cvt.f32.f16 %f2376, %rs728;}

	// end inline asm
	mul.f32 	%f2424, %f2376, %f6672;
	sub.f32 	%f2425, %f2423, %f2424;
	// begin inline asm
	{  cvt.f32.f16 %f2377, %rs729;}

	// end inline asm
	mul.f32 	%f2426, %f2377, %f6671;
	sub.f32 	%f2427, %f2425, %f2426;
	// begin inline asm
	{  cvt.f32.f16 %f2378, %rs730;}

	// end inline asm
	mul.f32 	%f2428, %f2378, %f6670;
	sub.f32 	%f2429, %f2427, %f2428;
	// begin inline asm
	{  cvt.f32.f16 %f2379, %rs731;}

	// end inline asm
	mul.f32 	%f2430, %f2379, %f6669;
	sub.f32 	%f2431, %f2429, %f2430;
	ld.shared.v4.b32 	{%r426, %r427, %r428, %r429}, [shmem_h+4640];
	mov.b32 	{%rs738, %rs739}, %r429;
	mov.b32 	{%rs736, %rs737}, %r428;
	mov.b32 	{%rs734, %rs735}, %r427;
	mov.b32 	{%rs732, %rs733}, %r426;
	// begin inline asm
	{  cvt.f32.f16 %f2380, %rs732;}

	// end inline asm
	mul.f32 	%f2432, %f2380, %f6668;
	sub.f32 	%f2433, %f2431, %f2432;
	// begin inline asm
	{  cvt.f32.f16 %f2381, %rs733;}

	// end inline asm
	mul.f32 	%f2434, %f2381, %f6667;
	sub.f32 	%f2435, %f2433, %f2434;
	// begin inline asm
	{  cvt.f32.f16 %f2382, %rs734;}

	// end inline asm
	mul.f32 	%f2436, %f2382, %f6666;
	sub.f32 	%f2437, %f2435, %f2436;
	// begin inline asm
	{  cvt.f32.f16 %f2383, %rs735;}

	// end inline asm
	mul.f32 	%f2438, %f2383, %f6665;
	sub.f32 	%f2439, %f2437, %f2438;
	// begin inline asm
	{  cvt.f32.f16 %f2384, %rs736;}

	// end inline asm
	mul.f32 	%f2440, %f2384, %f6664;
	sub.f32 	%f2441, %f2439, %f2440;
	// begin inline asm
	{  cvt.f32.f16 %f2385, %rs737;}

	// end inline asm
	mul.f32 	%f2442, %f2385, %f6663;
	sub.f32 	%f2443, %f2441, %f2442;
	// begin inline asm
	{  cvt.f32.f16 %f2386, %rs738;}

	// end inline asm
	mul.f32 	%f2444, %f2386, %f6662;
	sub.f32 	%f2445, %f2443, %f2444;
	// begin inline asm
	{  cvt.f32.f16 %f2387, %rs739;}

	// end inline asm
	mul.f32 	%f2446, %f2387, %f6661;
	sub.f32 	%f2447, %f2445, %f2446;
	ld.shared.v4.b32 	{%r430, %r431, %r432, %r433}, [shmem_h+4656];
	mov.b32 	{%rs746, %rs747}, %r433;
	mov.b32 	{%rs744, %rs745}, %r432;
	mov.b32 	{%rs742, %rs743}, %r431;
	mov.b32 	{%rs740, %rs741}, %r430;
	// begin inline asm
	{  cvt.f32.f16 %f2388, %rs740;}

	// end inline asm
	mul.f32 	%f2448, %f2388, %f6660;
	sub.f32 	%f2449, %f2447, %f2448;
	// begin inline asm
	{  cvt.f32.f16 %f2389, %rs741;}

	// end inline asm
	mul.f32 	%f2450, %f2389, %f6659;
	sub.f32 	%f2451, %f2449, %f2450;
	// begin inline asm
	{  cvt.f32.f16 %f2390, %rs742;}

	// end inline asm
	mul.f32 	%f2452, %f2390, %f6658;
	sub.f32 	%f2453, %f2451, %f2452;
	// begin inline asm
	{  cvt.f32.f16 %f2391, %rs743;}

	// end inline asm
	mul.f32 	%f2454, %f2391, %f6657;
	sub.f32 	%f2455, %f2453, %f2454;
	// begin inline asm
	{  cvt.f32.f16 %f2392, %rs744;}

	// end inline asm
	mul.f32 	%f2456, %f2392, %f6656;
	sub.f32 	%f2457, %f2455, %f2456;
	// begin inline asm
	{  cvt.f32.f16 %f2393, %rs745;}

	// end inline asm
	mul.f32 	%f2458, %f2393, %f6655;
	sub.f32 	%f2459, %f2457, %f2458;
	// begin inline asm
	{  cvt.f32.f16 %f2394, %rs746;}

	// end inline asm
	mul.f32 	%f2460, %f2394, %f6654;
	sub.f32 	%f2461, %f2459, %f2460;
	// begin inline asm
	{  cvt.f32.f16 %f2395, %rs747;}

	// end inline asm
	mul.f32 	%f2462, %f2395, %f6653;
	sub.f32 	%f2463, %f2461, %f2462;
	ld.shared.v4.u16 	{%rs748, %rs749, %rs750, %rs751}, [shmem_h+4672];
	// begin inline asm
	{  cvt.f32.f16 %f2396, %rs748;}

	// end inline asm
	mul.f32 	%f2464, %f2396, %f6652;
	sub.f32 	%f2465, %f2463, %f2464;
	// begin inline asm
	{  cvt.f32.f16 %f2397, %rs749;}

	// end inline asm
	mul.f32 	%f2466, %f2397, %f6651;
	sub.f32 	%f2467, %f2465, %f2466;
	// begin inline asm
	{  cvt.f32.f16 %f2398, %rs750;}

	// end inline asm
	mul.f32 	%f2468, %f2398, %f6650;
	sub.f32 	%f2469, %f2467, %f2468;
	// begin inline asm
	{  cvt.f32.f16 %f2399, %rs751;}

	// end inline asm
	mul.f32 	%f2470, %f2399, %f6649;
	sub.f32 	%f6648, %f2469, %f2470;
	setp.eq.s32 	%p311, %r1722, 37;
	@%p311 bra 	$L__BB2_283;
	ld.param.u32 	%r1723, [_Z24A12_trsm_kernel_half_optILi64EEvP6__halfiiiii_param_5];
	ld.shared.v4.b32 	{%r434, %r435, %r436, %r437}, [shmem_h+4736];
	mov.b32 	{%rs758, %rs759}, %r437;
	mov.b32 	{%rs756, %rs757}, %r436;
	mov.b32 	{%rs754, %rs755}, %r435;
	mov.b32 	{%rs752, %rs753}, %r434;
	// begin inline asm
	{  cvt.f32.f16 %f2471, %rs752;}

	// end inline asm
	mul.f32 	%f2508, %f2471, %f6558;
	sub.f32 	%f2509, %f6647, %f2508;
	// begin inline asm
	{  cvt.f32.f16 %f2472, %rs753;}

	// end inline asm
	mul.f32 	%f2510, %f2472, %f6683;
	sub.f32 	%f2511, %f2509, %f2510;
	// begin inline asm
	{  cvt.f32.f16 %f2473, %rs754;}

	// end inline asm
	mul.f32 	%f2512, %f2473, %f6682;
	sub.f32 	%f2513, %f2511, %f2512;
	// begin inline asm
	{  cvt.f32.f16 %f2474, %rs755;}

	// end inline asm
	mul.f32 	%f2514, %f2474, %f6681;
	sub.f32 	%f2515, %f2513, %f2514;
	// begin inline asm
	{  cvt.f32.f16 %f2475, %rs756;}

	// end inline asm
	mul.f32 	%f2516, %f2475, %f6680;
	sub.f32 	%f2517, %f2515, %f2516;
	// begin inline asm
	{  cvt.f32.f16 %f2476, %rs757;}

	// end inline asm
	mul.f32 	%f2518, %f2476, %f6679;
	sub.f32 	%f2519, %f2517, %f2518;
	// begin inline asm
	{  cvt.f32.f16 %f2477, %rs758;}

	// end inline asm
	mul.f32 	%f2520, %f2477, %f6678;
	sub.f32 	%f2521, %f2519, %f2520;
	// begin inline asm
	{  cvt.f32.f16 %f2478, %rs759;}

	// end inline asm
	mul.f32 	%f2522, %f2478, %f6677;
	sub.f32 	%f2523, %f2521, %f2522;
	ld.shared.v4.b32 	{%r438, %r439, %r440, %r441}, [shmem_h+4752];
	mov.b32 	{%rs766, %rs767}, %r441;
	mov.b32 	{%rs764, %rs765}, %r440;
	mov.b32 	{%rs762, %rs763}, %r439;
	mov.b32 	{%rs760, %rs761}, %r438;
	// begin inline asm
	{  cvt.f32.f16 %f2479, %rs760;}

	// end inline asm
	mul.f32 	%f2524, %f2479, %f6676;
	sub.f32 	%f2525, %f2523, %f2524;
	// begin inline asm
	{  cvt.f32.f16 %f2480, %rs761;}

	// end inline asm
	mul.f32 	%f2526, %f2480, %f6675;
	sub.f32 	%f2527, %f2525, %f2526;
	// begin inline asm
	{  cvt.f32.f16 %f2481, %rs762;}

	// end inline asm
	mul.f32 	%f2528, %f2481, %f6674;
	sub.f32 	%f2529, %f2527, %f2528;
	// begin inline asm
	{  cvt.f32.f16 %f2482, %rs763;}

	// end inline asm
	mul.f32 	%f2530, %f2482, %f6673;
	sub.f32 	%f2531, %f2529, %f2530;
	// begin inline asm
	{  cvt.f32.f16 %f2483, %rs764;}

	// end inline asm
	mul.f32 	%f2532, %f2483, %f6672;
	sub.f32 	%f2533, %f2531, %f2532;
	// begin inline asm
	{  cvt.f32.f16 %f2484, %rs765;}

	// end inline asm
	mul.f32 	%f2534, %f2484, %f6671;
	sub.f32 	%f2535, %f2533, %f2534;
	// begin inline asm
	{  cvt.f32.f16 %f2485, %rs766;}

	// end inline asm
	mul.f32 	%f2536, %f2485, %f6670;
	sub.f32 	%f2537, %f2535, %f2536;
	// begin inline asm
	{  cvt.f32.f16 %f2486, %rs767;}

	// end inline asm
	mul.f32 	%f2538, %f2486, %f6669;
	sub.f32 	%f2539, %f2537, %f2538;
	ld.shared.v4.b32 	{%r442, %r443, %r444, %r445}, [shmem_h+4768];
	mov.b32 	{%rs774, %rs775}, %r445;
	mov.b32 	{%rs772, %rs773}, %r444;
	mov.b32 	{%rs770, %rs771}, %r443;
	mov.b32 	{%rs768, %rs769}, %r442;
	// begin inline asm
	{  cvt.f32.f16 %f2487, %rs768;}

	// end inline asm
	mul.f32 	%f2540, %f2487, %f6668;
	sub.f32 	%f2541, %f2539, %f2540;
	// begin inline asm
	{  cvt.f32.f16 %f2488, %rs769;}

	// end inline asm
	mul.f32 	%f2542, %f2488, %f6667;
	sub.f32 	%f2543, %f2541, %f2542;
	// begin inline asm
	{  cvt.f32.f16 %f2489, %rs770;}

	// end inline asm
	mul.f32 	%f2544, %f2489, %f6666;
	sub.f32 	%f2545, %f2543, %f2544;
	// begin inline asm
	{  cvt.f32.f16 %f2490, %rs771;}

	// end inline asm
	mul.f32 	%f2546, %f2490, %f6665;
	sub.f32 	%f2547, %f2545, %f2546;
	// begin inline asm
	{  cvt.f32.f16 %f2491, %rs772;}

	// end inline asm
	mul.f32 	%f2548, %f2491, %f6664;
	sub.f32 	%f2549, %f2547, %f2548;
	// begin inline asm
	{  cvt.f32.f16 %f2492, %rs773;}

	// end inline asm
	mul.f32 	%f2550, %f2492, %f6663;
	sub.f32 	%f2551, %f2549, %f2550;
	// begin inline asm
	{  cvt.f32.f16 %f2493, %rs774;}

	// end inline asm
	mul.f32 	%f2552, %f2493, %f6662;
	sub.f32 	%f2553, %f2551, %f2552;
	// begin inline asm
	{  cvt.f32.f16 %f2494, %rs775;}

	// end inline asm
	mul.f32 	%f2554, %f2494, %f6661;
	sub.f32 	%f2555, %f2553, %f2554;
	ld.shared.v4.b32 	{%r446, %r447, %r448, %r449}, [shmem_h+4784];
	mov.b32 	{%rs782, %rs783}, %r449;
	mov.b32 	{%rs780, %rs781}, %r448;
	mov.b32 	{%rs778, %rs779}, %r447;
	mov.b32 	{%rs776, %rs777}, %r446;
	// begin inline asm
	{  cvt.f32.f16 %f2495, %rs776;}

	// end inline asm
	mul.f32 	%f2556, %f2495, %f6660;
	sub.f32 	%f2557, %f2555, %f2556;
	// begin inline asm
	{  cvt.f32.f16 %f2496, %rs777;}

	// end inline asm
	mul.f32 	%f2558, %f2496, %f6659;
	sub.f32 	%f2559, %f2557, %f2558;
	// begin inline asm
	{  cvt.f32.f16 %f2497, %rs778;}

	// end inline asm
	mul.f32 	%f2560, %f2497, %f6658;
	sub.f32 	%f2561, %f2559, %f2560;
	// begin inline asm
	{  cvt.f32.f16 %f2498, %rs779;}

	// end inline asm
	mul.f32 	%f2562, %f2498, %f6657;
	sub.f32 	%f2563, %f2561, %f2562;
	// begin inline asm
	{  cvt.f32.f16 %f2499, %rs780;}

	// end inline asm
	mul.f32 	%f2564, %f2499, %f6656;
	sub.f32 	%f2565, %f2563, %f2564;
	// begin inline asm
	{  cvt.f32.f16 %f2500, %rs781;}

	// end inline asm
	mul.f32 	%f2566, %f2500, %f6655;
	sub.f32 	%f2567, %f2565, %f2566;
	// begin inline asm
	{  cvt.f32.f16 %f2501, %rs782;}

	// end inline asm
	mul.f32 	%f2568, %f2501, %f6654;
	sub.f32 	%f2569, %f2567, %f2568;
	// begin inline asm
	{  cvt.f32.f16 %f2502, %rs783;}

	// end inline asm
	mul.f32 	%f2570, %f2502, %f6653;
	sub.f32 	%f2571, %f2569, %f2570;
	.pragma "used_bytes_mask 1023";
	ld.shared.v4.b32 	{%r450, %r451, %r452, %r453}, [shmem_h+4800];
	{ .reg .b16 tmp; mov.b32 {%rs788, tmp}, %r452; }
	mov.b32 	{%rs786, %rs787}, %r451;
	mov.b32 	{%rs784, %rs785}, %r450;
	// begin inline asm
	{  cvt.f32.f16 %f2503, %rs784;}

	// end inline asm
	mul.f32 	%f2572, %f2503, %f6652;
	sub.f32 	%f2573, %f2571, %f2572;
	// begin inline asm
	{  cvt.f32.f16 %f2504, %rs785;}

	// end inline asm
	mul.f32 	%f2574, %f2504, %f6651;
	sub.f32 	%f2575, %f2573, %f2574;
	// begin inline asm
	{  cvt.f32.f16 %f2505, %rs786;}

	// end inline asm
	mul.f32 	%f2576, %f2505, %f6650;
	sub.f32 	%f2577, %f2575, %f2576;
	// begin inline asm
	{  cvt.f32.f16 %f2506, %rs787;}

	// end inline asm
	mul.f32 	%f2578, %f2506, %f6649;
	sub.f32 	%f2579, %f2577, %f2578;
	// begin inline asm
	{  cvt.f32.f16 %f2507, %rs788;}

	// end inline asm
	mul.f32 	%f2580, %f2507, %f6648;
	sub.f32 	%f6647, %f2579, %f2580;
	setp.eq.s32 	%p312, %r1723, 38;
	@%p312 bra 	$L__BB2_283;
	ld.param.u32 	%r1724, [_Z24A12_trsm_kernel_half_optILi64EEvP6__halfiiiii_param_5];
	ld.shared.v4.b32 	{%r454, %r455, %r456, %r457}, [shmem_h+4864];
	mov.b32 	{%rs795, %rs796}, %r457;
	mov.b32 	{%rs793, %rs794}, %r456;
	mov.b32 	{%rs791, %rs792}, %r455;
	mov.b32 	{%rs789, %rs790}, %r454;
	// begin inline asm
	{  cvt.f32.f16 %f2581, %rs789;}

	// end inline asm
	mul.f32 	%f2619, %f2581, %f6558;
	sub.f32 	%f2620, %f6646, %f2619;
	// begin inline asm
	{  cvt.f32.f16 %f2582, %rs790;}

	// end inline asm
	mul.f32 	%f2621, %f2582, %f6683;
	sub.f32 	%f2622, %f2620, %f2621;
	// begin inline asm
	{  cvt.f32.f16 %f2583, %rs791;}

	// end inline asm
	mul.f32 	%f2623, %f2583, %f6682;
	sub.f32 	%f2624, %f2622, %f2623;
	// begin inline asm
	{  cvt.f32.f16 %f2584, %rs792;}

	// end inline asm
	mul.f32 	%f2625, %f2584, %f6681;
	sub.f32 	%f2626, %f2624, %f2625;
	// begin inline asm
	{  cvt.f32.f16 %f2585, %rs793;}

	// end inline asm
	mul.f32 	%f2627, %f2585, %f6680;
	sub.f32 	%f2628, %f2626, %f2627;
	// begin inline asm
	{  cvt.f32.f16 %f2586, %rs794;}

	// end inline asm
	mul.f32 	%f2629, %f2586, %f6679;
	sub.f32 	%f2630, %f2628, %f2629;
	// begin inline asm
	{  cvt.f32.f16 %f2587, %rs795;}

	// end inline asm
	mul.f32 	%f2631, %f2587, %f6678;
	sub.f32 	%f2632, %f2630, %f2631;
	// begin inline asm
	{  cvt.f32.f16 %f2588, %rs796;}

	// end inline asm
	mul.f32 	%f2633, %f2588, %f6677;
	sub.f32 	%f2634, %f2632, %f2633;
	ld.shared.v4.b32 	{%r458, %r459, %r460, %r461}, [shmem_h+4880];
	mov.b32 	{%rs803, %rs804}, %r461;
	mov.b32 	{%rs801, %rs802}, %r460;
	mov.b32 	{%rs799, %rs800}, %r459;
	mov.b32 	{%rs797, %rs798}, %r458;
	// begin inline asm
	{  cvt.f32.f16 %f2589, %rs797;}

	// end inline asm
	mul.f32 	%f2635, %f2589, %f6676;
	sub.f32 	%f2636, %f2634, %f2635;
	// begin inline asm
	{  cvt.f32.f16 %f2590, %rs798;}

	// end inline asm
	mul.f32 	%f2637, %f2590, %f6675;
	sub.f32 	%f2638, %f2636, %f2637;
	// begin inline asm
	{  cvt.f32.f16 %f2591, %rs799;}

	// end inline asm
	mul.f32 	%f2639, %f2591, %f6674;
	sub.f32 	%f2640, %f2638, %f2639;
	// begin inline asm
	{  cvt.f32.f16 %f2592, %rs800;}

	// end inline asm
	mul.f32 	%f2641, %f2592, %f6673;
	sub.f32 	%f2642, %f2640, %f2641;
	// begin inline asm
	{  cvt.f32.f16 %f2593, %rs801;}

	// end inline asm
	mul.f32 	%f2643, %f2593, %f6672;
	sub.f32 	%f2644, %f2642, %f2643;
	// begin inline asm
	{  cvt.f32.f16 %f2594, %rs802;}

	// end inline asm
	mul.f32 	%f2645, %f2594, %f6671;
	sub.f32 	%f2646, %f2644, %f2645;
	// begin inline asm
	{  cvt.f32.f16 %f2595, %rs803;}

	// end inline asm
	mul.f32 	%f2647, %f2595, %f6670;
	sub.f32 	%f2648, %f2646, %f2647;
	// begin inline asm
	{  cvt.f32.f16 %f2596, %rs804;}

	// end inline asm
	mul.f32 	%f2649, %f2596, %f6669;
	sub.f32 	%f2650, %f2648, %f2649;
	ld.shared.v4.b32 	{%r462, %r463, %r464, %r465}, [shmem_h+4896];
	mov.b32 	{%rs811, %rs812}, %r465;
	mov.b32 	{%rs809, %rs810}, %r464;
	mov.b32 	{%rs807, %rs808}, %r463;
	mov.b32 	{%rs805, %rs806}, %r462;
	// begin inline asm
	{  cvt.f32.f16 %f2597, %rs805;}

	// end inline asm
	mul.f32 	%f2651, %f2597, %f6668;
	sub.f32 	%f2652, %f2650, %f2651;
	// begin inline asm
	{  cvt.f32.f16 %f2598, %rs806;}

	// end inline asm
	mul.f32 	%f2653, %f2598, %f6667;
	sub.f32 	%f2654, %f2652, %f2653;
	// begin inline asm
	{  cvt.f32.f16 %f2599, %rs807;}

	// end inline asm
	mul.f32 	%f2655, %f2599, %f6666;
	sub.f32 	%f2656, %f2654, %f2655;
	// begin inline asm
	{  cvt.f32.f16 %f2600, %rs808;}

	// end inline asm
	mul.f32 	%f2657, %f2600, %f6665;
	sub.f32 	%f2658, %f2656, %f2657;
	// begin inline asm
	{  cvt.f32.f16 %f2601, %rs809;}

	// end inline asm
	mul.f32 	%f2659, %f2601, %f6664;
	sub.f32 	%f2660, %f2658, %f2659;
	// begin inline asm
	{  cvt.f32.f16 %f2602, %rs810;}

	// end inline asm
	mul.f32 	%f2661, %f2602, %f6663;
	sub.f32 	%f2662, %f2660, %f2661;
	// begin inline asm
	{  cvt.f32.f16 %f2603, %rs811;}

	// end inline asm
	mul.f32 	%f2663, %f2603, %f6662;
	sub.f32 	%f2664, %f2662, %f2663;
	// begin inline asm
	{  cvt.f32.f16 %f2604, %rs812;}

	// end inline asm
	mul.f32 	%f2665, %f2604, %f6661;
	sub.f32 	%f2666, %f2664, %f2665;
	ld.shared.v4.b32 	{%r466, %r467, %r468, %r469}, [shmem_h+4912];
	mov.b32 	{%rs819, %rs820}, %r469;
	mov.b32 	{%rs817, %rs818}, %r468;
	mov.b32 	{%rs815, %rs816}, %r467;
	mov.b32 	{%rs813, %rs814}, %r466;
	// begin inline asm
	{  cvt.f32.f16 %f2605, %rs813;}

	// end inline asm
	mul.f32 	%f2667, %f2605, %f6660;
	sub.f32 	%f2668, %f2666, %f2667;
	// begin inline asm
	{  cvt.f32.f16 %f2606, %rs814;}

	// end inline asm
	mul.f32 	%f2669, %f2606, %f6659;
	sub.f32 	%f2670, %f2668, %f2669;
	// begin inline asm
	{  cvt.f32.f16 %f2607, %rs815;}

	// end inline asm
	mul.f32 	%f2671, %f2607, %f6658;
	sub.f32 	%f2672, %f2670, %f2671;
	// begin inline asm
	{  cvt.f32.f16 %f2608, %rs816;}

	// end inline asm
	mul.f32 	%f2673, %f2608, %f6657;
	sub.f32 	%f2674, %f2672, %f2673;
	// begin inline asm
	{  cvt.f32.f16 %f2609, %rs817;}

	// end inline asm
	mul.f32 	%f2675, %f2609, %f6656;
	sub.f32 	%f2676, %f2674, %f2675;
	// begin inline asm
	{  cvt.f32.f16 %f2610, %rs818;}

	// end inline asm
	mul.f32 	%f2677, %f2610, %f6655;
	sub.f32 	%f2678, %f2676, %f2677;
	// begin inline asm
	{  cvt.f32.f16 %f2611, %rs819;}

	// end inline asm
	mul.f32 	%f2679, %f2611, %f6654;
	sub.f32 	%f2680, %f2678, %f2679;
	// begin inline asm
	{  cvt.f32.f16 %f2612, %rs820;}

	// end inline asm
	mul.f32 	%f2681, %f2612, %f6653;
	sub.f32 	%f2682, %f2680, %f2681;
	ld.shared.v4.b32 	{%r470, %r471, %r472, %r473}, [shmem_h+4928];
	mov.b64 	%rd98, {%r472, %r474};
	{ .reg .b16 tmp; mov.b32 {%rs825, tmp}, %r472; }
	mov.b32 	{%rs823, %rs824}, %r471;
	mov.b32 	{%rs821, %rs822}, %r470;
	// begin inline asm
	{  cvt.f32.f16 %f2613, %rs821;}

	// end inline asm
	mul.f32 	%f2683, %f2613, %f6652;
	sub.f32 	%f2684, %f2682, %f2683;
	// begin inline asm
	{  cvt.f32.f16 %f2614, %rs822;}

	// end inline asm
	mul.f32 	%f2685, %f2614, %f6651;
	sub.f32 	%f2686, %f2684, %f2685;
	// begin inline asm
	{  cvt.f32.f16 %f2615, %rs823;}

	// end inline asm
	mul.f32 	%f2687, %f2615, %f6650;
	sub.f32 	%f2688, %f2686, %f2687;
	// begin inline asm
	{  cvt.f32.f16 %f2616, %rs824;}

	// end inline asm
	mul.f32 	%f2689, %f2616, %f6649;
	sub.f32 	%f2690, %f2688, %f2689;
	// begin inline asm
	{  cvt.f32.f16 %f2617, %rs825;}

	// end inline asm
	mul.f32 	%f2691, %f2617, %f6648;
	sub.f32 	%f2692, %f2690, %f2691;
	shr.u64 	%rd99, %rd98, 16;
	cvt.u16.u64 	%rs826, %rd99;
	// begin inline asm
	{  cvt.f32.f16 %f2618, %rs826;}

	// end inline asm
	mul.f32 	%f2693, %f2618, %f6647;
	sub.f32 	%f6646, %f2692, %f2693;
	setp.eq.s32 	%p313, %r1724, 39;
	@%p313 bra 	$L__BB2_283;
	ld.param.u32 	%r1725, [_Z24A12_trsm_kernel_half_optILi64EEvP6__halfiiiii_param_5];
	ld.shared.v4.b32 	{%r475, %r476, %r477, %r478}, [shmem_h+4992];
	mov.b32 	{%rs833, %rs834}, %r478;
	mov.b32 	{%rs831, %rs832}, %r477;
	mov.b32 	{%rs829, %rs830}, %r476;
	mov.b32 	{%rs827, %rs828}, %r475;
	// begin inline asm
	{  cvt.f32.f16 %f2694, %rs827;}

	// end inline asm
	mul.f32 	%f2733, %f2694, %f6558;
	sub.f32 	%f2734, %f6645, %f2733;
	// begin inline asm
	{  cvt.f32.f16 %f2695, %rs828;}

	// end inline asm
	mul.f32 	%f2735, %f2695, %f6683;
	sub.f32 	%f2736, %f2734, %f2735;
	// begin inline asm
	{  cvt.f32.f16 %f2696, %rs829;}

	// end inline asm
	mul.f32 	%f2737, %f2696, %f6682;
	sub.f32 	%f2738, %f2736, %f2737;
	// begin inline asm
	{  cvt.f32.f16 %f2697, %rs830;}

	// end inline asm
	mul.f32 	%f2739, %f2697, %f6681;
	sub.f32 	%f2740, %f2738, %f2739;
	// begin inline asm
	{  cvt.f32.f16 %f2698, %rs831;}

	// end inline asm
	mul.f32 	%f2741, %f2698, %f6680;
	sub.f32 	%f2742, %f2740, %f2741;
	// begin inline asm
	{  cvt.f32.f16 %f2699, %rs832;}

	// end inline asm
	mul.f32 	%f2743, %f2699, %f6679;
	sub.f32 	%f2744, %f2742, %f2743;
	// begin inline asm
	{  cvt.f32.f16 %f2700, %rs833;}

	// end inline asm
	mul.f32 	%f2745, %f2700, %f6678;
	sub.f32 	%f2746, %f2744, %f2745;
	// begin inline asm
	{  cvt.f32.f16 %f2701, %rs834;}

	// end inline asm
	mul.f32 	%f2747, %f2701, %f6677;
	sub.f32 	%f2748, %f2746, %f2747;
	ld.shared.v4.b32 	{%r479, %r480, %r481, %r482}, [shmem_h+5008];
	mov.b32 	{%rs841, %rs842}, %r482;
	mov.b32 	{%rs839, %rs840}, %r481;
	mov.b32 	{%rs837, %rs838}, %r480;
	mov.b32 	{%rs835, %rs836}, %r479;
	// begin inline asm
	{  cvt.f32.f16 %f2702, %rs835;}

	// end inline asm
	mul.f32 	%f2749, %f2702, %f6676;
	sub.f32 	%f2750, %f2748, %f2749;
	// begin inline asm
	{  cvt.f32.f16 %f2703, %rs836;}

	// end inline asm
	mul.f32 	%f2751, %f2703, %f6675;
	sub.f32 	%f2752, %f2750, %f2751;
	// begin inline asm
	{  cvt.f32.f16 %f2704, %rs837;}

	// end inline asm
	mul.f32 	%f2753, %f2704, %f6674;
	sub.f32 	%f2754, %f2752, %f2753;
	// begin inline asm
	{  cvt.f32.f16 %f2705, %rs838;}

	// end inline asm
	mul.f32 	%f2755, %f2705, %f6673;
	sub.f32 	%f2756, %f2754, %f2755;
	// begin inline asm
	{  cvt.f32.f16 %f2706, %rs839;}

	// end inline asm
	mul.f32 	%f2757, %f2706, %f6672;
	sub.f32 	%f2758, %f2756, %f2757;
	// begin inline asm
	{  cvt.f32.f16 %f2707, %rs840;}

	// end inline asm
	mul.f32 	%f2759, %f2707, %f6671;
	sub.f32 	%f2760, %f2758, %f2759;
	// begin inline asm
	{  cvt.f32.f16 %f2708, %rs841;}

	// end inline asm
	mul.f32 	%f2761, %f2708, %f6670;
	sub.f32 	%f2762, %f2760, %f2761;
	// begin inline asm
	{  cvt.f32.f16 %f2709, %rs842;}

	// end inline asm
	mul.f32 	%f2763, %f2709, %f6669;
	sub.f32 	%f2764, %f2762, %f2763;
	ld.shared.v4.b32 	{%r483, %r484, %r485, %r486}, [shmem_h+5024];
	mov.b32 	{%rs849, %rs850}, %r486;
	mov.b32 	{%rs847, %rs848}, %r485;
	mov.b32 	{%rs845, %rs846}, %r484;
	mov.b32 	{%rs843, %rs844}, %r483;
	// begin inline asm
	{  cvt.f32.f16 %f2710, %rs843;}

	// end inline asm
	mul.f32 	%f2765, %f2710, %f6668;
	sub.f32 	%f2766, %f2764, %f2765;
	// begin inline asm
	{  cvt.f32.f16 %f2711, %rs844;}

	// end inline asm
	mul.f32 	%f2767, %f2711, %f6667;
	sub.f32 	%f2768, %f2766, %f2767;
	// begin inline asm
	{  cvt.f32.f16 %f2712, %rs845;}

	// end inline asm
	mul.f32 	%f2769, %f2712, %f6666;
	sub.f32 	%f2770, %f2768, %f2769;
	// begin inline asm
	{  cvt.f32.f16 %f2713, %rs846;}

	// end inline asm
	mul.f32 	%f2771, %f2713, %f6665;
	sub.f32 	%f2772, %f2770, %f2771;
	// begin inline asm
	{  cvt.f32.f16 %f2714, %rs847;}

	// end inline asm
	mul.f32 	%f2773, %f2714, %f6664;
	sub.f32 	%f2774, %f2772, %f2773;
	// begin inline asm
	{  cvt.f32.f16 %f2715, %rs848;}

	// end inline asm
	mul.f32 	%f2775, %f2715, %f6663;
	sub.f32 	%f2776, %f2774, %f2775;
	// begin inline asm
	{  cvt.f32.f16 %f2716, %rs849;}

	// end inline asm
	mul.f32 	%f2777, %f2716, %f6662;
	sub.f32 	%f2778, %f2776, %f2777;
	// begin inline asm
	{  cvt.f32.f16 %f2717, %rs850;}

	// end inline asm
	mul.f32 	%f2779, %f2717, %f6661;
	sub.f32 	%f2780, %f2778, %f2779;
	ld.shared.v4.b32 	{%r487, %r488, %r489, %r490}, [shmem_h+5040];
	mov.b32 	{%rs857, %rs858}, %r490;
	mov.b32 	{%rs855, %rs856}, %r489;
	mov.b32 	{%rs853, %rs854}, %r488;
	mov.b32 	{%rs851, %rs852}, %r487;
	// begin inline asm
	{  cvt.f32.f16 %f2718, %rs851;}

	// end inline asm
	mul.f32 	%f2781, %f2718, %f6660;
	sub.f32 	%f2782, %f2780, %f2781;
	// begin inline asm
	{  cvt.f32.f16 %f2719, %rs852;}

	// end inline asm
	mul.f32 	%f2783, %f2719, %f6659;
	sub.f32 	%f2784, %f2782, %f2783;
	// begin inline asm
	{  cvt.f32.f16 %f2720, %rs853;}

	// end inline asm
	mul.f32 	%f2785, %f2720, %f6658;
	sub.f32 	%f2786, %f2784, %f2785;
	// begin inline asm
	{  cvt.f32.f16 %f2721, %rs854;}

	// end inline asm
	mul.f32 	%f2787, %f2721, %f6657;
	sub.f32 	%f2788, %f2786, %f2787;
	// begin inline asm
	{  cvt.f32.f16 %f2722, %rs855;}

	// end inline asm
	mul.f32 	%f2789, %f2722, %f6656;
	sub.f32 	%f2790, %f2788, %f2789;
	// begin inline asm
	{  cvt.f32.f16 %f2723, %rs856;}

	// end inline asm
	mul.f32 	%f2791, %f2723, %f6655;
	sub.f32 	%f2792, %f2790, %f2791;
	// begin inline asm
	{  cvt.f32.f16 %f2724, %rs857;}

	// end inline asm
	mul.f32 	%f2793, %f2724, %f6654;
	sub.f32 	%f2794, %f2792, %f2793;
	// begin inline asm
	{  cvt.f32.f16 %f2725, %rs858;}

	// end inline asm
	mul.f32 	%f2795, %f2725, %f6653;
	sub.f32 	%f2796, %f2794, %f2795;
	.pragma "used_bytes_mask 16383";
	ld.shared.v4.b32 	{%r491, %r492, %r493, %r494}, [shmem_h+5056];
	{ .reg .b16 tmp; mov.b32 {%rs865, tmp}, %r494; }
	mov.b32 	{%rs863, %rs864}, %r493;
	mov.b32 	{%rs861, %rs862}, %r492;
	mov.b32 	{%rs859, %rs860}, %r491;
	// begin inline asm
	{  cvt.f32.f16 %f2726, %rs859;}

	// end inline asm
	mul.f32 	%f2797, %f2726, %f6652;
	sub.f32 	%f2798, %f2796, %f2797;
	// begin inline asm
	{  cvt.f32.f16 %f2727, %rs860;}

	// end inline asm
	mul.f32 	%f2799, %f2727, %f6651;
	sub.f32 	%f2800, %f2798, %f2799;
	// begin inline asm
	{  cvt.f32.f16 %f2728, %rs861;}

	// end inline asm
	mul.f32 	%f2801, %f2728, %f6650;
	sub.f32 	%f2802, %f2800, %f2801;
	// begin inline asm
	{  cvt.f32.f16 %f2729, %rs862;}

	// end inline asm
	mul.f32 	%f2803, %f2729, %f6649;
	sub.f32 	%f2804, %f2802, %f2803;
	// begin inline asm
	{  cvt.f32.f16 %f2730, %rs863;}

	// end inline asm
	mul.f32 	%f2805, %f2730, %f6648;
	sub.f32 	%f2806, %f2804, %f2805;
	// begin inline asm
	{  cvt.f32.f16 %f2731, %rs864;}

	// end inline asm
	mul.f32 	%f2807, %f2731, %f6647;
	sub.f32 	%f2808, %f2806, %f2807;
	// begin inline asm
	{  cvt.f32.f16 %f2732, %rs865;}

	// end inline asm
	mul.f32 	%f2809, %f2732, %f6646;
	sub.f32 	%f6645, %f2808, %f2809;
	setp.eq.s32 	%p314, %r1725, 40;
	@%p314 bra 	$L__BB2_283;
	ld.param.u32 	%r1726, [_Z24A12_trsm_kernel_half_optILi64EEvP6__halfiiiii_param_5];
	ld.shared.v4.b32 	{%r495, %r496, %r497, %r498}, [shmem_h+5120];
	mov.b32 	{%rs872, %rs873}, %r498;
	mov.b32 	{%rs870, %rs871}, %r497;
	mov.b32 	{%rs868, %rs869}, %r496;
	mov.b32 	{%rs866, %rs867}, %r495;
	// begin inline asm
	{  cvt.f32.f16 %f2810, %rs866;}

	// end inline asm
	mul.f32 	%f2850, %f2810, %f6558;
	sub.f32 	%f2851, %f6644, %f2850;
	// begin inline asm
	{  cvt.f32.f16 %f2811, %rs867;}

	// end inline asm
	mul.f32 	%f2852, %f2811, %f6683;
	sub.f32 	%f2853, %f2851, %f2852;
	// begin inline asm
	{  cvt.f32.f16 %f2812, %rs868;}

	// end inline asm
	mul.f32 	%f2854, %f2812, %f6682;
	sub.f32 	%f2855, %f2853, %f2854;
	// begin inline asm
	{  cvt.f32.f16 %f2813, %rs869;}

	// end inline asm
	mul.f32 	%f2856, %f2813, %f6681;
	sub.f32 	%f2857, %f2855, %f2856;
	// begin inline asm
	{  cvt.f32.f16 %f2814, %rs870;}

	// end inline asm
	mul.f32 	%f2858, %f2814, %f6680;
	sub.f32 	%f2859, %f2857, %f2858;
	// begin inline asm
	{  cvt.f32.f16 %f2815, %rs871;}

	// end inline asm
	mul.f32 	%f2860, %f2815, %f6679;
	sub.f32 	%f2861, %f2859, %f2860;
	// begin inline asm
	{  cvt.f32.f16 %f2816, %rs872;}

	// end inline asm
	mul.f32 	%f2862, %f2816, %f6678;
	sub.f32 	%f2863, %f2861, %f2862;
	// begin inline asm
	{  cvt.f32.f16 %f2817, %rs873;}

	// end inline asm
	mul.f32 	%f2864, %f2817, %f6677;
	sub.f32 	%f2865, %f2863, %f2864;
	ld.shared.v4.b32 	{%r499, %r500, %r501, %r502}, [shmem_h+5136];
	mov.b32 	{%rs880, %rs881}, %r502;
	mov.b32 	{%rs878, %rs879}, %r501;
	mov.b32 	{%rs876, %rs877}, %r500;
	mov.b32 	{%rs874, %rs875}, %r499;
	// begin inline asm
	{  cvt.f32.f16 %f2818, %rs874;}

	// end inline asm
	mul.f32 	%f2866, %f2818, %f6676;
	sub.f32 	%f2867, %f2865, %f2866;
	// begin inline asm
	{  cvt.f32.f16 %f2819, %rs875;}

	// end inline asm
	mul.f32 	%f2868, %f2819, %f6675;
	sub.f32 	%f2869, %f2867, %f2868;
	// begin inline asm
	{  cvt.f32.f16 %f2820, %rs876;}

	// end inline asm
	mul.f32 	%f2870, %f2820, %f6674;
	sub.f32 	%f2871, %f2869, %f2870;
	// begin inline asm
	{  cvt.f32.f16 %f2821, %rs877;}

	// end inline asm
	mul.f32 	%f2872, %f2821, %f6673;
	sub.f32 	%f2873, %f2871, %f2872;
	// begin inline asm
	{  cvt.f32.f16 %f2822, %rs878;}

	// end inline asm
	mul.f32 	%f2874, %f2822, %f6672;
	sub.f32 	%f2875, %f2873, %f2874;
	// begin inline asm
	{  cvt.f32.f16 %f2823, %rs879;}

	// end inline asm
	mul.f32 	%f2876, %f2823, %f6671;
	sub.f32 	%f2877, %f2875, %f2876;
	// begin inline asm
	{  cvt.f32.f16 %f2824, %rs880;}

	// end inline asm
	mul.f32 	%f2878, %f2824, %f6670;
	sub.f32 	%f2879, %f2877, %f2878;
	// begin inline asm
	{  cvt.f32.f16 %f2825, %rs881;}

	// end inline asm
	mul.f32 	%f2880, %f2825, %f6669;
	sub.f32 	%f2881, %f2879, %f2880;
	ld.shared.v4.b32 	{%r503, %r504, %r505, %r506}, [shmem_h+5152];
	mov.b32 	{%rs888, %rs889}, %r506;
	mov.b32 	{%rs886, %rs887}, %r505;
	mov.b32 	{%rs884, %rs885}, %r504;
	mov.b32 	{%rs882, %rs883}, %r503;
	// begin inline asm
	{  cvt.f32.f16 %f2826, %rs882;}

	// end inline asm
	mul.f32 	%f2882, %f2826, %f6668;
	sub.f32 	%f2883, %f2881, %f2882;
	// begin inline asm
	{  cvt.f32.f16 %f2827, %rs883;}

	// end inline asm
	mul.f32 	%f2884, %f2827, %f6667;
	sub.f32 	%f2885, %f2883, %f2884;
	// begin inline asm
	{  cvt.f32.f16 %f2828, %rs884;}

	// end inline asm
	mul.f32 	%f2886, %f2828, %f6666;
	sub.f32 	%f2887, %f2885, %f2886;
	// begin inline asm
	{  cvt.f32.f16 %f2829, %rs885;}

	// end inline asm
	mul.f32 	%f2888, %f2829, %f6665;
	sub.f32 	%f2889, %f2887, %f2888;
	// begin inline asm
	{  cvt.f32.f16 %f2830, %rs886;}

	// end inline asm
	mul.f32 	%f2890, %f2830, %f6664;
	sub.f32 	%f2891, %f2889, %f2890;
	// begin inline asm
	{  cvt.f32.f16 %f2831, %rs887;}

	// end inline asm
	mul.f32 	%f2892, %f2831, %f6663;
	sub.f32 	%f2893, %f2891, %f2892;
	// begin inline asm
	{  cvt.f32.f16 %f2832, %rs888;}

	// end inline asm
	mul.f32 	%f2894, %f2832, %f6662;
	sub.f32 	%f2895, %f2893, %f2894;
	// begin inline asm
	{  cvt.f32.f16 %f2833, %rs889;}

	// end inline asm
	mul.f32 	%f2896, %f2833, %f6661;
	sub.f32 	%f2897, %f2895, %f2896;
	ld.shared.v4.b32 	{%r507, %r508, %r509, %r510}, [shmem_h+5168];
	mov.b32 	{%rs896, %rs897}, %r510;
	mov.b32 	{%rs894, %rs895}, %r509;
	mov.b32 	{%rs892, %rs893}, %r508;
	mov.b32 	{%rs890, %rs891}, %r507;
	// begin inline asm
	{  cvt.f32.f16 %f2834, %rs890;}

	// end inline asm
	mul.f32 	%f2898, %f2834, %f6660;
	sub.f32 	%f2899, %f2897, %f2898;
	// begin inline asm
	{  cvt.f32.f16 %f2835, %rs891;}

	// end inline asm
	mul.f32 	%f2900, %f2835, %f6659;
	sub.f32 	%f2901, %f2899, %f2900;
	// begin inline asm
	{  cvt.f32.f16 %f2836, %rs892;}

	// end inline asm
	mul.f32 	%f2902, %f2836, %f6658;
	sub.f32 	%f2903, %f2901, %f2902;
	// begin inline asm
	{  cvt.f32.f16 %f2837, %rs893;}

	// end inline asm
	mul.f32 	%f2904, %f2837, %f6657;
	sub.f32 	%f2905, %f2903, %f2904;
	// begin inline asm
	{  cvt.f32.f16 %f2838, %rs894;}

	// end inline asm
	mul.f32 	%f2906, %f2838, %f6656;
	sub.f32 	%f2907, %f2905, %f2906;
	// begin inline asm
	{  cvt.f32.f16 %f2839, %rs895;}

	// end inline asm
	mul.f32 	%f2908, %f2839, %f6655;
	sub.f32 	%f2909, %f2907, %f2908;
	// begin inline asm
	{  cvt.f32.f16 %f2840, %rs896;}

	// end inline asm
	mul.f32 	%f2910, %f2840, %f6654;
	sub.f32 	%f2911, %f2909, %f2910;
	// begin inline asm
	{  cvt.f32.f16 %f2841, %rs897;}

	// end inline asm
	mul.f32 	%f2912, %f2841, %f6653;
	sub.f32 	%f2913, %f2911, %f2912;
	ld.shared.v4.b32 	{%r511, %r512, %r513, %r514}, [shmem_h+5184];
	mov.b32 	{%rs904, %rs905}, %r514;
	mov.b32 	{%rs902, %rs903}, %r513;
	mov.b32 	{%rs900, %rs901}, %r512;
	mov.b32 	{%rs898, %rs899}, %r511;
	// begin inline asm
	{  cvt.f32.f16 %f2842, %rs898;}

	// end inline asm
	mul.f32 	%f2914, %f2842, %f6652;
	sub.f32 	%f2915, %f2913, %f2914;
	// begin inline asm
	{  cvt.f32.f16 %f2843, %rs899;}

	// end inline asm
	mul.f32 	%f2916, %f2843, %f6651;
	sub.f32 	%f2917, %f2915, %f2916;
	// begin inline asm
	{  cvt.f32.f16 %f2844, %rs900;}

	// end inline asm
	mul.f32 	%f2918, %f2844, %f6650;
	sub.f32 	%f2919, %f2917, %f2918;
	// begin inline asm
	{  cvt.f32.f16 %f2845, %rs901;}

	// end inline asm
	mul.f32 	%f2920, %f2845, %f6649;
	sub.f32 	%f2921, %f2919, %f2920;
	// begin inline asm
	{  cvt.f32.f16 %f2846, %rs902;}

	// end inline asm
	mul.f32 	%f2922, %f2846, %f6648;
	sub.f32 	%f2923, %f2921, %f2922;
	// begin inline asm
	{  cvt.f32.f16 %f2847, %rs903;}

	// end inline asm
	mul.f32 	%f2924, %f2847, %f6647;
	sub.f32 	%f2925, %f2923, %f2924;
	// begin inline asm
	{  cvt.f32.f16 %f2848, %rs904;}

	// end inline asm
	mul.f32 	%f2926, %f2848, %f6646;
	sub.f32 	%f2927, %f2925, %f2926;
	// begin inline asm
	{  cvt.f32.f16 %f2849, %rs905;}

	// end inline asm
	mul.f32 	%f2928, %f2849, %f6645;
	sub.f32 	%f6644, %f2927, %f2928;
	setp.eq.s32 	%p315, %r1726, 41;
	@%p315 bra 	$L__BB2_283;
	ld.param.u32 	%r1727, [_Z24A12_trsm_kernel_half_optILi64EEvP6__halfiiiii_param_5];
	ld.shared.v4.b32 	{%r515, %r516, %r517, %r518}, [shmem_h+5248];
	mov.b32 	{%rs912, %rs913}, %r518;
	mov.b32 	{%rs910, %rs911}, %r517;
	mov.b32 	{%rs908, %rs909}, %r516;
	mov.b32 	{%rs906, %rs907}, %r515;
	// begin inline asm
	{  cvt.f32.f16 %f2929, %rs906;}

	// end inline asm
	mul.f32 	%f2970, %f2929, %f6558;
	sub.f32 	%f2971, %f6643, %f2970;
	// begin inline asm
	{  cvt.f32.f16 %f2930, %rs907;}

	// end inline asm
	mul.f32 	%f2972, %f2930, %f6683;
	sub.f32 	%f2973, %f2971, %f2972;
	// begin inline asm
	{  cvt.f32.f16 %f2931, %rs908;}

	// end inline asm
	mul.f32 	%f2974, %f2931, %f6682;
	sub.f32 	%f2975, %f2973, %f2974;
	// begin inline asm
	{  cvt.f32.f16 %f2932, %rs909;}

	// end inline asm
	mul.f32 	%f2976, %f2932, %f6681;
	sub.f32 	%f2977, %f2975, %f2976;
	// begin inline asm
	{  cvt.f32.f16 %f2933, %rs910;}

	// end inline asm
	mul.f32 	%f2978, %f2933, %f6680;
	sub.f32 	%f2979, %f2977, %f2978;
	// begin inline asm
	{  cvt.f32.f16 %f2934, %rs911;}

	// end inline asm
	mul.f32 	%f2980, %f2934, %f6679;
	sub.f32 	%f2981, %f2979, %f2980;
	// begin inline asm
	{  cvt.f32.f16 %f2935, %rs912;}

	// end inline asm
	mul.f32 	%f2982, %f2935, %f6678;
	sub.f32 	%f2983, %f2981, %f2982;
	// begin inline asm
	{  cvt.f32.f16 %f2936, %rs913;}

	// end inline asm
	mul.f32 	%f2984, %f2936, %f6677;
	sub.f32 	%f2985, %f2983, %f2984;
	ld.shared.v4.b32 	{%r519, %r520, %r521, %r522}, [shmem_h+5264];
	mov.b32 	{%rs920, %rs921}, %r522;
	mov.b32 	{%rs918, %rs919}, %r521;
	mov.b32 	{%rs916, %rs917}, %r520;
	mov.b32 	{%rs914, %rs915}, %r519;
	// begin inline asm
	{  cvt.f32.f16 %f2937, %rs914;}

	// end inline asm
	mul.f32 	%f2986, %f2937, %f6676;
	sub.f32 	%f2987, %f2985, %f2986;
	// begin inline asm
	{  cvt.f32.f16 %f2938, %rs915;}

	// end inline asm
	mul.f32 	%f2988, %f2938, %f6675;
	sub.f32 	%f2989, %f2987, %f2988;
	// begin inline asm
	{  cvt.f32.f16 %f2939, %rs916;}

	// end inline asm
	mul.f32 	%f2990, %f2939, %f6674;
	sub.f32 	%f2991, %f2989, %f2990;
	// begin inline asm
	{  cvt.f32.f16 %f2940, %rs917;}

	// end inline asm
	mul.f32 	%f2992, %f2940, %f6673;
	sub.f32 	%f2993, %f2991, %f2992;
	// begin inline asm
	{  cvt.f32.f16 %f2941, %rs918;}

	// end inline asm
	mul.f32 	%f2994, %f2941, %f6672;
	sub.f32 	%f2995, %f2993, %f2994;
	// begin inline asm
	{  cvt.f32.f16 %f2942, %rs919;}

	// end inline asm
	mul.f32 	%f2996, %f2942, %f6671;
	sub.f32 	%f2997, %f2995, %f2996;
	// begin inline asm
	{  cvt.f32.f16 %f2943, %rs920;}

	// end inline asm
	mul.f32 	%f2998, %f2943, %f6670;
	sub.f32 	%f2999, %f2997, %f2998;
	// begin inline asm
	{  cvt.f32.f16 %f2944, %rs921;}

	// end inline asm
	mul.f32 	%f3000, %f2944, %f6669;
	sub.f32 	%f3001, %f2999, %f3000;
	ld.shared.v4.b32 	{%r523, %r524, %r525, %r526}, [shmem_h+5280];
	mov.b32 	{%rs928, %rs929}, %r526;
	mov.b32 	{%rs926, %rs927}, %r525;
	mov.b32 	{%rs924, %rs925}, %r524;
	mov.b32 	{%rs922, %rs923}, %r523;
	// begin inline asm
	{  cvt.f32.f16 %f2945, %rs922;}

	// end inline asm
	mul.f32 	%f3002, %f2945, %f6668;
	sub.f32 	%f3003, %f3001, %f3002;
	// begin inline asm
	{  cvt.f32.f16 %f2946, %rs923;}

	// end inline asm
	mul.f32 	%f3004, %f2946, %f6667;
	sub.f32 	%f3005, %f3003, %f3004;
	// begin inline asm
	{  cvt.f32.f16 %f2947, %rs924;}

	// end inline asm
	mul.f32 	%f3006, %f2947, %f6666;
	sub.f32 	%f3007, %f3005, %f3006;
	// begin inline asm
	{  cvt.f32.f16 %f2948, %rs925;}

	// end inline asm
	mul.f32 	%f3008, %f2948, %f6665;
	sub.f32 	%f3009, %f3007, %f3008;
	// begin inline asm
	{  cvt.f32.f16 %f2949, %rs926;}

	// end inline asm
	mul.f32 	%f3010, %f2949, %f6664;
	sub.f32 	%f3011, %f3009, %f3010;
	// begin inline asm
	{  cvt.f32.f16 %f2950, %rs927;}

	// end inline asm
	mul.f32 	%f3012, %f2950, %f6663;
	sub.f32 	%f3013, %f3011, %f3012;
	// begin inline asm
	{  cvt.f32.f16 %f2951, %rs928;}

	// end inline asm
	mul.f32 	%f3014, %f2951, %f6662;
	sub.f32 	%f3015, %f3013, %f3014;
	// begin inline asm
	{  cvt.f32.f16 %f2952, %rs929;}

	// end inline asm
	mul.f32 	%f3016, %f2952, %f6661;
	sub.f32 	%f3017, %f3015, %f3016;
	ld.shared.v4.b32 	{%r527, %r528, %r529, %r530}, [shmem_h+5296];
	mov.b32 	{%rs936, %rs937}, %r530;
	mov.b32 	{%rs934, %rs935}, %r529;
	mov.b32 	{%rs932, %rs933}, %r528;
	mov.b32 	{%rs930, %rs931}, %r527;
	// begin inline asm
	{  cvt.f32.f16 %f2953, %rs930;}

	// end inline asm
	mul.f32 	%f3018, %f2953, %f6660;
	sub.f32 	%f3019, %f3017, %f3018;
	// begin inline asm
	{  cvt.f32.f16 %f2954, %rs931;}

	// end inline asm
	mul.f32 	%f3020, %f2954, %f6659;
	sub.f32 	%f3021, %f3019, %f3020;
	// begin inline asm
	{  cvt.f32.f16 %f2955, %rs932;}

	// end inline asm
	mul.f32 	%f3022, %f2955, %f6658;
	sub.f32 	%f3023, %f3021, %f3022;
	// begin inline asm
	{  cvt.f32.f16 %f2956, %rs933;}

	// end inline asm
	mul.f32 	%f3024, %f2956, %f6657;
	sub.f32 	%f3025, %f3023, %f3024;
	// begin inline asm
	{  cvt.f32.f16 %f2957, %rs934;}

	// end inline asm
	mul.f32 	%f3026, %f2957, %f6656;
	sub.f32 	%f3027, %f3025, %f3026;
	// begin inline asm
	{  cvt.f32.f16 %f2958, %rs935;}

	// end inline asm
	mul.f32 	%f3028, %f2958, %f6655;
	sub.f32 	%f3029, %f3027, %f3028;
	// begin inline asm
	{  cvt.f32.f16 %f2959, %rs936;}

	// end inline asm
	mul.f32 	%f3030, %f2959, %f6654;
	sub.f32 	%f3031, %f3029, %f3030;
	// begin inline asm
	{  cvt.f32.f16 %f2960, %rs937;}

	// end inline asm
	mul.f32 	%f3032, %f2960, %f6653;
	sub.f32 	%f3033, %f3031, %f3032;
	ld.shared.v4.b32 	{%r531, %r532, %r533, %r534}, [shmem_h+5312];
	mov.b32 	{%rs944, %rs945}, %r534;
	mov.b32 	{%rs942, %rs943}, %r533;
	mov.b32 	{%rs940, %rs941}, %r532;
	mov.b32 	{%rs938, %rs939}, %r531;
	// begin inline asm
	{  cvt.f32.f16 %f2961, %rs938;}

	// end inline asm
	mul.f32 	%f3034, %f2961, %f6652;
	sub.f32 	%f3035, %f3033, %f3034;
	// begin inline asm
	{  cvt.f32.f16 %f2962, %rs939;}

	// end inline asm
	mul.f32 	%f3036, %f2962, %f6651;
	sub.f32 	%f3037, %f3035, %f3036;
	// begin inline asm
	{  cvt.f32.f16 %f2963, %rs940;}

	// end inline asm
	mul.f32 	%f3038, %f2963, %f6650;
	sub.f32 	%f3039, %f3037, %f3038;
	// begin inline asm
	{  cvt.f32.f16 %f2964, %rs941;}

	// end inline asm
	mul.f32 	%f3040, %f2964, %f6649;
	sub.f32 	%f3041, %f3039, %f3040;
	// begin inline asm
	{  cvt.f32.f16 %f2965, %rs942;}

	// end inline asm
	mul.f32 	%f3042, %f2965, %f6648;
	sub.f32 	%f3043, %f3041, %f3042;
	// begin inline asm
	{  cvt.f32.f16 %f2966, %rs943;}

	// end inline asm
	mul.f32 	%f3044, %f2966, %f6647;
	sub.f32 	%f3045, %f3043, %f3044;
	// begin inline asm
	{  cvt.f32.f16 %f2967, %rs944;}

	// end inline asm
	mul.f32 	%f3046, %f2967, %f6646;
	sub.f32 	%f3047, %f3045, %f3046;
	// begin inline asm
	{  cvt.f32.f16 %f2968, %rs945;}

	// end inline asm
	mul.f32 	%f3048, %f2968, %f6645;
	sub.f32 	%f3049, %f3047, %f3048;
	ld.shared.u16 	%rs946, [shmem_h+5328];
	// begin inline asm
	{  cvt.f32.f16 %f2969, %rs946;}

	// end inline asm
	mul.f32 	%f3050, %f2969, %f6644;
	sub.f32 	%f6643, %f3049, %f3050;
	setp.eq.s32 	%p316, %r1727, 42;
	@%p316 bra 	$L__BB2_283;
	ld.param.u32 	%r1728, [_Z24A12_trsm_kernel_half_optILi64EEvP6__halfiiiii_param_5];
	ld.shared.v4.b32 	{%r535, %r536, %r537, %r538}, [shmem_h+5376];
	mov.b32 	{%rs953, %rs954}, %r538;
	mov.b32 	{%rs951, %rs952}, %r537;
	mov.b32 	{%rs949, %rs950}, %r536;
	mov.b32 	{%rs947, %rs948}, %r535;
	// begin inline asm
	{  cvt.f32.f16 %f3051, %rs947;}

	// end inline asm
	mul.f32 	%f3093, %f3051, %f6558;
	sub.f32 	%f3094, %f6642, %f3093;
	// begin inline asm
	{  cvt.f32.f16 %f3052, %rs948;}

	// end inline asm
	mul.f32 	%f3095, %f3052, %f6683;
	sub.f32 	%f3096, %f3094, %f3095;
	// begin inline asm
	{  cvt.f32.f16 %f3053, %rs949;}

	// end inline asm
	mul.f32 	%f3097, %f3053, %f6682;
	sub.f32 	%f3098, %f3096, %f3097;
	// begin inline asm
	{  cvt.f32.f16 %f3054, %rs950;}

	// end inline asm
	mul.f32 	%f3099, %f3054, %f6681;
	sub.f32 	%f3100, %f3098, %f3099;
	// begin inline asm
	{  cvt.f32.f16 %f3055, %rs951;}

	// end inline asm
	mul.f32 	%f3101, %f3055, %f6680;
	sub.f32 	%f3102, %f3100, %f3101;
	// begin inline asm
	{  cvt.f32.f16 %f3056, %rs952;}

	// end inline asm
	mul.f32 	%f3103, %f3056, %f6679;
	sub.f32 	%f3104, %f3102, %f3103;
	// begin inline asm
	{  cvt.f32.f16 %f3057, %rs953;}

	// end inline asm
	mul.f32 	%f3105, %f3057, %f6678;
	sub.f32 	%f3106, %f3104, %f3105;
	// begin inline asm
	{  cvt.f32.f16 %f3058, %rs954;}

	// end inline asm
	mul.f32 	%f3107, %f3058, %f6677;
	sub.f32 	%f3108, %f3106, %f3107;
	ld.shared.v4.b32 	{%r539, %r540, %r541, %r542}, [shmem_h+5392];
	mov.b32 	{%rs961, %rs962}, %r542;
	mov.b32 	{%rs959, %rs960}, %r541;
	mov.b32 	{%rs957, %rs958}, %r540;
	mov.b32 	{%rs955, %rs956}, %r539;
	// begin inline asm
	{  cvt.f32.f16 %f3059, %rs955;}

	// end inline asm
	mul.f32 	%f3109, %f3059, %f6676;
	sub.f32 	%f3110, %f3108, %f3109;
	// begin inline asm
	{  cvt.f32.f16 %f3060, %rs956;}

	// end inline asm
	mul.f32 	%f3111, %f3060, %f6675;
	sub.f32 	%f3112, %f3110, %f3111;
	// begin inline asm
	{  cvt.f32.f16 %f3061, %rs957;}

	// end inline asm
	mul.f32 	%f3113, %f3061, %f6674;
	sub.f32 	%f3114, %f3112, %f3113;
	// begin inline asm
	{  cvt.f32.f16 %f3062, %rs958;}

	// end inline asm
	mul.f32 	%f3115, %f3062, %f6673;
	sub.f32 	%f3116, %f3114, %f3115;
	// begin inline asm
	{  cvt.f32.f16 %f3063, %rs959;}

	// end inline asm
	mul.f32 	%f3117, %f3063, %f6672;
	sub.f32 	%f3118, %f3116, %f3117;
	// begin inline asm
	{  cvt.f32.f16 %f3064, %rs960;}

	// end inline asm
	mul.f32 	%f3119, %f3064, %f6671;
	sub.f32 	%f3120, %f3118, %f3119;
	// begin inline asm
	{  cvt.f32.f16 %f3065, %rs961;}

	// end inline asm
	mul.f32 	%f3121, %f3065, %f6670;
	sub.f32 	%f3122, %f3120, %f3121;
	// begin inline asm
	{  cvt.f32.f16 %f3066, %rs962;}

	// end inline asm
	mul.f32 	%f3123, %f3066, %f6669;
	sub.f32 	%f3124, %f3122, %f3123;
	ld.shared.v4.b32 	{%r543, %r544, %r545, %r546}, [shmem_h+5408];
	mov.b32 	{%rs969, %rs970}, %r546;
	mov.b32 	{%rs967, %rs968}, %r545;
	mov.b32 	{%rs965, %rs966}, %r544;
	mov.b32 	{%rs963, %rs964}, %r543;
	// begin inline asm
	{  cvt.f32.f16 %f3067, %rs963;}

	// end inline asm
	mul.f32 	%f3125, %f3067, %f6668;
	sub.f32 	%f3126, %f3124, %f3125;
	// begin inline asm
	{  cvt.f32.f16 %f3068, %rs964;}

	// end inline asm
	mul.f32 	%f3127, %f3068, %f6667;
	sub.f32 	%f3128, %f3126, %f3127;
	// begin inline asm
	{  cvt.f32.f16 %f3069, %rs965;}

	// end inline asm
	mul.f32 	%f3129, %f3069, %f6666;
	sub.f32 	%f3130, %f3128, %f3129;
	// begin inline asm
	{  cvt.f32.f16 %f3070, %rs966;}

	// end inline asm
	mul.f32 	%f3131, %f3070, %f6665;
	sub.f32 	%f3132, %f3130, %f3131;
	// begin inline asm
	{  cvt.f32.f16 %f3071, %rs967;}

	// end inline asm
	mul.f32 	%f3133, %f3071, %f6664;
	sub.f32 	%f3134, %f3132, %f3133;
	// begin inline asm
	{  cvt.f32.f16 %f3072, %rs968;}

	// end inline asm
	mul.f32 	%f3135, %f3072, %f6663;
	sub.f32 	%f3136, %f3134, %f3135;
	// begin inline asm
	{  cvt.f32.f16 %f3073, %rs969;}

	// end inline asm
	mul.f32 	%f3137, %f3073, %f6662;
	sub.f32 	%f3138, %f3136, %f3137;
	// begin inline asm
	{  cvt.f32.f16 %f3074, %rs970;}

	// end inline asm
	mul.f32 	%f3139, %f3074, %f6661;
	sub.f32 	%f3140, %f3138, %f3139;
	ld.shared.v4.b32 	{%r547, %r548, %r549, %r550}, [shmem_h+5424];
	mov.b32 	{%rs977, %rs978}, %r550;
	mov.b32 	{%rs975, %rs976}, %r549;
	mov.b32 	{%rs973, %rs974}, %r548;
	mov.b32 	{%rs971, %rs972}, %r547;
	// begin inline asm
	{  cvt.f32.f16 %f3075, %rs971;}

	// end inline asm
	mul.f32 	%f3141, %f3075, %f6660;
	sub.f32 	%f3142, %f3140, %f3141;
	// begin inline asm
	{  cvt.f32.f16 %f3076, %rs972;}

	// end inline asm
	mul.f32 	%f3143, %f3076, %f6659;
	sub.f32 	%f3144, %f3142, %f3143;
	// begin inline asm
	{  cvt.f32.f16 %f3077, %rs973;}

	// end inline asm
	mul.f32 	%f3145, %f3077, %f6658;
	sub.f32 	%f3146, %f3144, %f3145;
	// begin inline asm
	{  cvt.f32.f16 %f3078, %rs974;}

	// end inline asm
	mul.f32 	%f3147, %f3078, %f6657;
	sub.f32 	%f3148, %f3146, %f3147;
	// begin inline asm
	{  cvt.f32.f16 %f3079, %rs975;}

	// end inline asm
	mul.f32 	%f3149, %f3079, %f6656;
	sub.f32 	%f3150, %f3148, %f3149;
	// begin inline asm
	{  cvt.f32.f16 %f3080, %rs976;}

	// end inline asm
	mul.f32 	%f3151, %f3080, %f6655;
	sub.f32 	%f3152, %f3150, %f3151;
	// begin inline asm
	{  cvt.f32.f16 %f3081, %rs977;}

	// end inline asm
	mul.f32 	%f3153, %f3081, %f6654;
	sub.f32 	%f3154, %f3152, %f3153;
	// begin inline asm
	{  cvt.f32.f16 %f3082, %rs978;}

	// end inline asm
	mul.f32 	%f3155, %f3082, %f6653;
	sub.f32 	%f3156, %f3154, %f3155;
	ld.shared.v4.b32 	{%r551, %r552, %r553, %r554}, [shmem_h+5440];
	mov.b32 	{%rs985, %rs986}, %r554;
	mov.b32 	{%rs983, %rs984}, %r553;
	mov.b32 	{%rs981, %rs982}, %r552;
	mov.b32 	{%rs979, %rs980}, %r551;
	// begin inline asm
	{  cvt.f32.f16 %f3083, %rs979;}

	// end inline asm
	mul.f32 	%f3157, %f3083, %f6652;
	sub.f32 	%f3158, %f3156, %f3157;
	// begin inline asm
	{  cvt.f32.f16 %f3084, %rs980;}

	// end inline asm
	mul.f32 	%f3159, %f3084, %f6651;
	sub.f32 	%f3160, %f3158, %f3159;
	// begin inline asm
	{  cvt.f32.f16 %f3085, %rs981;}

	// end inline asm
	mul.f32 	%f3161, %f3085, %f6650;
	sub.f32 	%f3162, %f3160, %f3161;
	// begin inline asm
	{  cvt.f32.f16 %f3086, %rs982;}

	// end inline asm
	mul.f32 	%f3163, %f3086, %f6649;
	sub.f32 	%f3164, %f3162, %f3163;
	// begin inline asm
	{  cvt.f32.f16 %f3087, %rs983;}

	// end inline asm
	mul.f32 	%f3165, %f3087, %f6648;
	sub.f32 	%f3166, %f3164, %f3165;
	// begin inline asm
	{  cvt.f32.f16 %f3088, %rs984;}

	// end inline asm
	mul.f32 	%f3167, %f3088, %f6647;
	sub.f32 	%f3168, %f3166, %f3167;
	// begin inline asm
	{  cvt.f32.f16 %f3089, %rs985;}

	// end inline asm
	mul.f32 	%f3169, %f3089, %f6646;
	sub.f32 	%f3170, %f3168, %f3169;
	// begin inline asm
	{  cvt.f32.f16 %f3090, %rs986;}

	// end inline asm
	mul.f32 	%f3171, %f3090, %f6645;
	sub.f32 	%f3172, %f3170, %f3171;
	ld.shared.u32 	%r555, [shmem_h+5456];
	mov.b32 	{%rs987, %rs988}, %r555;
	// begin inline asm
	{  cvt.f32.f16 %f3091, %rs987;}

	// end inline asm
	mul.f32 	%f3173, %f3091, %f6644;
	sub.f32 	%f3174, %f3172, %f3173;
	// begin inline asm
	{  cvt.f32.f16 %f3092, %rs988;}

	// end inline asm
	mul.f32 	%f3175, %f3092, %f6643;
	sub.f32 	%f6642, %f3174, %f3175;
	setp.eq.s32 	%p317, %r1728, 43;
	@%p317 bra 	$L__BB2_283;
	ld.param.u32 	%r1729, [_Z24A12_trsm_kernel_half_optILi64EEvP6__halfiiiii_param_5];
	ld.shared.v4.b32 	{%r556, %r557, %r558, %r559}, [shmem_h+5504];
	mov.b32 	{%rs995, %rs996}, %r559;
	mov.b32 	{%rs993, %rs994}, %r558;
	mov.b32 	{%rs991, %rs992}, %r557;
	mov.b32 	{%rs989, %rs990}, %r556;
	// begin inline asm
	{  cvt.f32.f16 %f3176, %rs989;}

	// end inline asm
	mul.f32 	%f3219, %f3176, %f6558;
	sub.f32 	%f3220, %f6641, %f3219;
	// begin inline asm
	{  cvt.f32.f16 %f3177, %rs990;}

	// end inline asm
	mul.f32 	%f3221, %f3177, %f6683;
	sub.f32 	%f3222, %f3220, %f3221;
	// begin inline asm
	{  cvt.f32.f16 %f3178, %rs991;}

	// end inline asm
	mul.f32 	%f3223, %f3178, %f6682;
	sub.f32 	%f3224, %f3222, %f3223;
	// begin inline asm
	{  cvt.f32.f16 %f3179, %rs992;}

	// end inline asm
	mul.f32 	%f3225, %f3179, %f6681;
	sub.f32 	%f3226, %f3224, %f3225;
	// begin inline asm
	{  cvt.f32.f16 %f3180, %rs993;}

	// end inline asm
	mul.f32 	%f3227, %f3180, %f6680;
	sub.f32 	%f3228, %f3226, %f3227;
	// begin inline asm
	{  cvt.f32.f16 %f3181, %rs994;}

	// end inline asm
	mul.f32 	%f3229, %f3181, %f6679;
	sub.f32 	%f3230, %f3228, %f3229;
	// begin inline asm
	{  cvt.f32.f16 %f3182, %rs995;}

	// end inline asm
	mul.f32 	%f3231, %f3182, %f6678;
	sub.f32 	%f3232, %f3230, %f3231;
	// begin inline asm
	{  cvt.f32.f16 %f3183, %rs996;}

	// end inline asm
	mul.f32 	%f3233, %f3183, %f6677;
	sub.f32 	%f3234, %f3232, %f3233;
	ld.shared.v4.b32 	{%r560, %r561, %r562, %r563}, [shmem_h+5520];
	mov.b32 	{%rs1003, %rs1004}, %r563;
	mov.b32 	{%rs1001, %rs1002}, %r562;
	mov.b32 	{%rs999, %rs1000}, %r561;
	mov.b32 	{%rs997, %rs998}, %r560;
	// begin inline asm
	{  cvt.f32.f16 %f3184, %rs997;}

	// end inline asm
	mul.f32 	%f3235, %f3184, %f6676;
	sub.f32 	%f3236, %f3234, %f3235;
	// begin inline asm
	{  cvt.f32.f16 %f3185, %rs998;}

	// end inline asm
	mul.f32 	%f3237, %f3185, %f6675;
	sub.f32 	%f3238, %f3236, %f3237;
	// begin inline asm
	{  cvt.f32.f16 %f3186, %rs999;}

	// end inline asm
	mul.f32 	%f3239, %f3186, %f6674;
	sub.f32 	%f3240, %f3238, %f3239;
	// begin inline asm
	{  cvt.f32.f16 %f3187, %rs1000;}

	// end inline asm
	mul.f32 	%f3241, %f3187, %f6673;
	sub.f32 	%f3242, %f3240, %f3241;
	// begin inline asm
	{  cvt.f32.f16 %f3188, %rs1001;}

	// end inline asm
	mul.f32 	%f3243, %f3188, %f6672;
	sub.f32 	%f3244, %f3242, %f3243;
	// begin inline asm
	{  cvt.f32.f16 %f3189, %rs1002;}

	// end inline asm
	mul.f32 	%f3245, %f3189, %f6671;
	sub.f32 	%f3246, %f3244, %f3245;
	// begin inline asm
	{  cvt.f32.f16 %f3190, %rs1003;}

	// end inline asm
	mul.f32 	%f3247, %f3190, %f6670;
	sub.f32 	%f3248, %f3246, %f3247;
	// begin inline asm
	{  cvt.f32.f16 %f3191, %rs1004;}

	// end inline asm
	mul.f32 	%f3249, %f3191, %f6669;
	sub.f32 	%f3250, %f3248, %f3249;
	ld.shared.v4.b32 	{%r564, %r565, %r566, %r567}, [shmem_h+5536];
	mov.b32 	{%rs1011, %rs1012}, %r567;
	mov.b32 	{%rs1009, %rs1010}, %r566;
	mov.b32 	{%rs1007, %rs1008}, %r565;
	mov.b32 	{%rs1005, %rs1006}, %r564;
	// begin inline asm
	{  cvt.f32.f16 %f3192, %rs1005;}

	// end inline asm
	mul.f32 	%f3251, %f3192, %f6668;
	sub.f32 	%f3252, %f3250, %f3251;
	// begin inline asm
	{  cvt.f32.f16 %f3193, %rs1006;}

	// end inline asm
	mul.f32 	%f3253, %f3193, %f6667;
	sub.f32 	%f3254, %f3252, %f3253;
	// begin inline asm
	{  cvt.f32.f16 %f3194, %rs1007;}

	// end inline asm
	mul.f32 	%f3255, %f3194, %f6666;
	sub.f32 	%f3256, %f3254, %f3255;
	// begin inline asm
	{  cvt.f32.f16 %f3195, %rs1008;}

	// end inline asm
	mul.f32 	%f3257, %f3195, %f6665;
	sub.f32 	%f3258, %f3256, %f3257;
	// begin inline asm
	{  cvt.f32.f16 %f3196, %rs1009;}

	// end inline asm
	mul.f32 	%f3259, %f3196, %f6664;
	sub.f32 	%f3260, %f3258, %f3259;
	// begin inline asm
	{  cvt.f32.f16 %f3197, %rs1010;}

	// end inline asm
	mul.f32 	%f3261, %f3197, %f6663;
	sub.f32 	%f3262, %f3260, %f3261;
	// begin inline asm
	{  cvt.f32.f16 %f3198, %rs1011;}

	// end inline asm
	mul.f32 	%f3263, %f3198, %f6662;
	sub.f32 	%f3264, %f3262, %f3263;
	// begin inline asm
	{  cvt.f32.f16 %f3199, %rs1012;}

	// end inline asm
	mul.f32 	%f3265, %f3199, %f6661;
	sub.f32 	%f3266, %f3264, %f3265;
	ld.shared.v4.b32 	{%r568, %r569, %r570, %r571}, [shmem_h+5552];
	mov.b32 	{%rs1019, %rs1020}, %r571;
	mov.b32 	{%rs1017, %rs1018}, %r570;
	mov.b32 	{%rs1015, %rs1016}, %r569;
	mov.b32 	{%rs1013, %rs1014}, %r568;
	// begin inline asm
	{  cvt.f32.f16 %f3200, %rs1013;}

	// end inline asm
	mul.f32 	%f3267, %f3200, %f6660;
	sub.f32 	%f3268, %f3266, %f3267;
	// begin inline asm
	{  cvt.f32.f16 %f3201, %rs1014;}

	// end inline asm
	mul.f32 	%f3269, %f3201, %f6659;
	sub.f32 	%f3270, %f3268, %f3269;
	// begin inline asm
	{  cvt.f32.f16 %f3202, %rs1015;}

	// end inline asm
	mul.f32 	%f3271, %f3202, %f6658;
	sub.f32 	%f3272, %f3270, %f3271;
	// begin inline asm
	{  cvt.f32.f16 %f3203, %rs1016;}

	// end inline asm
	mul.f32 	%f3273, %f3203, %f6657;
	sub.f32 	%f3274, %f3272, %f3273;
	// begin inline asm
	{  cvt.f32.f16 %f3204, %rs1017;}

	// end inline asm
	mul.f32 	%f3275, %f3204, %f6656;
	sub.f32 	%f3276, %f3274, %f3275;
	// begin inline asm
	{  cvt.f32.f16 %f3205, %rs1018;}

	// end inline asm
	mul.f32 	%f3277, %f3205, %f6655;
	sub.f32 	%f3278, %f3276, %f3277;
	// begin inline asm
	{  cvt.f32.f16 %f3206, %rs1019;}

	// end inline asm
	mul.f32 	%f3279, %f3206, %f6654;
	sub.f32 	%f3280, %f3278, %f3279;
	// begin inline asm
	{  cvt.f32.f16 %f3207, %rs1020;}

	// end inline asm
	mul.f32 	%f3281, %f3207, %f6653;
	sub.f32 	%f3282, %f3280, %f3281;
	ld.shared.v4.b32 	{%r572, %r573, %r574, %r575}, [shmem_h+5568];
	mov.b32 	{%rs1027, %rs1028}, %r575;
	mov.b32 	{%rs1025, %rs1026}, %r574;
	mov.b32 	{%rs1023, %rs1024}, %r573;
	mov.b32 	{%rs1021, %rs1022}, %r572;
	// begin inline asm
	{  cvt.f32.f16 %f3208, %rs1021;}

	// end inline asm
	mul.f32 	%f3283, %f3208, %f6652;
	sub.f32 	%f3284, %f3282, %f3283;
	// begin inline asm
	{  cvt.f32.f16 %f3209, %rs1022;}

	// end inline asm
	mul.f32 	%f3285, %f3209, %f6651;
	sub.f32 	%f3286, %f3284, %f3285;
	// begin inline asm
	{  cvt.f32.f16 %f3210, %rs1023;}

	// end inline asm
	mul.f32 	%f3287, %f3210, %f6650;
	sub.f32 	%f3288, %f3286, %f3287;
	// begin inline asm
	{  cvt.f32.f16 %f3211, %rs1024;}

	// end inline asm
	mul.f32 	%f3289, %f3211, %f6649;
	sub.f32 	%f3290, %f3288, %f3289;
	// begin inline asm
	{  cvt.f32.f16 %f3212, %rs1025;}

	// end inline asm
	mul.f32 	%f3291, %f3212, %f6648;
	sub.f32 	%f3292, %f3290, %f3291;
	// begin inline asm
	{  cvt.f32.f16 %f3213, %rs1026;}

	// end inline asm
	mul.f32 	%f3293, %f3213, %f6647;
	sub.f32 	%f3294, %f3292, %f3293;
	// begin inline asm
	{  cvt.f32.f16 %f3214, %rs1027;}

	// end inline asm
	mul.f32 	%f3295, %f3214, %f6646;
	sub.f32 	%f3296, %f3294, %f3295;
	// begin inline asm
	{  cvt.f32.f16 %f3215, %rs1028;}

	// end inline asm
	mul.f32 	%f3297, %f3215, %f6645;
	sub.f32 	%f3298, %f3296, %f3297;
	.pragma "used_bytes_mask 63";
	ld.shared.v4.u16 	{%rs1029, %rs1030, %rs1031, %rs1032}, [shmem_h+5584];
	// begin inline asm
	{  cvt.f32.f16 %f3216, %rs1029;}

	// end inline asm
	mul.f32 	%f3299, %f3216, %f6644;
	sub.f32 	%f3300, %f3298, %f3299;
	// begin inline asm
	{  cvt.f32.f16 %f3217, %rs1030;}

	// end inline asm
	mul.f32 	%f3301, %f3217, %f6643;
	sub.f32 	%f3302, %f3300, %f3301;
	// begin inline asm
	{  cvt.f32.f16 %f3218, %rs1031;}

	// end inline asm
	mul.f32 	%f3303, %f3218, %f6642;
	sub.f32 	%f6641, %f3302, %f3303;
	setp.eq.s32 	%p318, %r1729, 44;
	@%p318 bra 	$L__BB2_283;
	ld.param.u32 	%r1730, [_Z24A12_trsm_kernel_half_optILi64EEvP6__halfiiiii_param_5];
	ld.shared.v4.b32 	{%r576, %r577, %r578, %r579}, [shmem_h+5632];
	mov.b32 	{%rs1039, %rs1040}, %r579;
	mov.b32 	{%rs1037, %rs1038}, %r578;
	mov.b32 	{%rs1035, %rs1036}, %r577;
	mov.b32 	{%rs1033, %rs1034}, %r576;
	// begin inline asm
	{  cvt.f32.f16 %f3304, %rs1033;}

	// end inline asm
	mul.f32 	%f3348, %f3304, %f6558;
	sub.f32 	%f3349, %f6640, %f3348;
	// begin inline asm
	{  cvt.f32.f16 %f3305, %rs1034;}

	// end inline asm
	mul.f32 	%f3350, %f3305, %f6683;
	sub.f32 	%f3351, %f3349, %f3350;
	// begin inline asm
	{  cvt.f32.f16 %f3306, %rs1035;}

	// end inline asm
	mul.f32 	%f3352, %f3306, %f6682;
	sub.f32 	%f3353, %f3351, %f3352;
	// begin inline asm
	{  cvt.f32.f16 %f3307, %rs1036;}

	// end inline asm
	mul.f32 	%f3354, %f3307, %f6681;
	sub.f32 	%f3355, %f3353, %f3354;
	// begin inline asm
	{  cvt.f32.f16 %f3308, %rs1037;}

	// end inline asm
	mul.f32 	%f3356, %f3308, %f6680;
	sub.f32 	%f3357, %f3355, %f3356;
	// begin inline asm
	{  cvt.f32.f16 %f3309, %rs1038;}

	// end inline asm
	mul.f32 	%f3358, %f3309, %f6679;
	sub.f32 	%f3359, %f3357, %f3358;
	// begin inline asm
	{  cvt.f32.f16 %f3310, %rs1039;}

	// end inline asm
	mul.f32 	%f3360, %f3310, %f6678;
	sub.f32 	%f3361, %f3359, %f3360;
	// begin inline asm
	{  cvt.f32.f16 %f3311, %rs1040;}

	// end inline asm
	mul.f32 	%f3362, %f3311, %f6677;
	sub.f32 	%f3363, %f3361, %f3362;
	ld.shared.v4.b32 	{%r580, %r581, %r582, %r583}, [shmem_h+5648];
	mov.b32 	{%rs1047, %rs1048}, %r583;
	mov.b32 	{%rs1045, %rs1046}, %r582;
	mov.b32 	{%rs1043, %rs1044}, %r581;
	mov.b32 	{%rs1041, %rs1042}, %r580;
	// begin inline asm
	{  cvt.f32.f16 %f3312, %rs1041;}

	// end inline asm
	mul.f32 	%f3364, %f3312, %f6676;
	sub.f32 	%f3365, %f3363, %f3364;
	// begin inline asm
	{  cvt.f32.f16 %f3313, %rs1042;}

	// end inline asm
	mul.f32 	%f3366, %f3313, %f6675;
	sub.f32 	%f3367, %f3365, %f3366;
	// begin inline asm
	{  cvt.f32.f16 %f3314, %rs1043;}

	// end inline asm
	mul.f32 	%f3368, %f3314, %f6674;
	sub.f32 	%f3369, %f3367, %f3368;
	// begin inline asm
	{  cvt.f32.f16 %f3315, %rs1044;}

	// end inline asm
	mul.f32 	%f3370, %f3315, %f6673;
	sub.f32 	%f3371, %f3369, %f3370;
	// begin inline asm
	{  cvt.f32.f16 %f3316, %rs1045;}

	// end inline asm
	mul.f32 	%f3372, %f3316, %f6672;
	sub.f32 	%f3373, %f3371, %f3372;
	// begin inline asm
	{  cvt.f32.f16 %f3317, %rs1046;}

	// end inline asm
	mul.f32 	%f3374, %f3317, %f6671;
	sub.f32 	%f3375, %f3373, %f3374;
	// begin inline asm
	{  cvt.f32.f16 %f3318, %rs1047;}

	// end inline asm
	mul.f32 	%f3376, %f3318, %f6670;
	sub.f32 	%f3377, %f3375, %f3376;
	// begin inline asm
	{  cvt.f32.f16 %f3319, %rs1048;}

	// end inline asm
	mul.f32 	%f3378, %f3319, %f6669;
	sub.f32 	%f3379, %f3377, %f3378;
	ld.shared.v4.b32 	{%r584, %r585, %r586, %r587}, [shmem_h+5664];
	mov.b32 	{%rs1055, %rs1056}, %r587;
	mov.b32 	{%rs1053, %rs1054}, %r586;
	mov.b32 	{%rs1051, %rs1052}, %r585;
	mov.b32 	{%rs1049, %rs1050}, %r584;
	// begin inline asm
	{  cvt.f32.f16 %f3320, %rs1049;}

	// end inline asm
	mul.f32 	%f3380, %f3320, %f6668;
	sub.f32 	%f3381, %f3379, %f3380;
	// begin inline asm
	{  cvt.f32.f16 %f3321, %rs1050;}

	// end inline asm
	mul.f32 	%f3382, %f3321, %f6667;
	sub.f32 	%f3383, %f3381, %f3382;
	// begin inline asm
	{  cvt.f32.f16 %f3322, %rs1051;}

	// end inline asm
	mul.f32 	%f3384, %f3322, %f6666;
	sub.f32 	%f3385, %f3383, %f3384;
	// begin inline asm
	{  cvt.f32.f16 %f3323, %rs1052;}

	// end inline asm
	mul.f32 	%f3386, %f3323, %f6665;
	sub.f32 	%f3387, %f3385, %f3386;
	// begin inline asm
	{  cvt.f32.f16 %f3324, %rs1053;}

	// end inline asm
	mul.f32 	%f3388, %f3324, %f6664;
	sub.f32 	%f3389, %f3387, %f3388;
	// begin inline asm
	{  cvt.f32.f16 %f3325, %rs1054;}

	// end inline asm
	mul.f32 	%f3390, %f3325, %f6663;
	sub.f32 	%f3391, %f3389, %f3390;
	// begin inline asm
	{  cvt.f32.f16 %f3326, %rs1055;}

	// end inline asm
	mul.f32 	%f3392, %f3326, %f6662;
	sub.f32 	%f3393, %f3391, %f3392;
	// begin inline asm
	{  cvt.f32.f16 %f3327, %rs1056;}

	// end inline asm
	mul.f32 	%f3394, %f3327, %f6661;
	sub.f32 	%f3395, %f3393, %f3394;
	ld.shared.v4.b32 	{%r588, %r589, %r590, %r591}, [shmem_h+5680];
	mov.b32 	{%rs1063, %rs1064}, %r591;
	mov.b32 	{%rs1061, %rs1062}, %r590;
	mov.b32 	{%rs1059, %rs1060}, %r589;
	mov.b32 	{%rs1057, %rs1058}, %r588;
	// begin inline asm
	{  cvt.f32.f16 %f3328, %rs1057;}

	// end inline asm
	mul.f32 	%f3396, %f3328, %f6660;
	sub.f32 	%f3397, %f3395, %f3396;
	// begin inline asm
	{  cvt.f32.f16 %f3329, %rs1058;}

	// end inline asm
	mul.f32 	%f3398, %f3329, %f6659;
	sub.f32 	%f3399, %f3397, %f3398;
	// begin inline asm
	{  cvt.f32.f16 %f3330, %rs1059;}

	// end inline asm
	mul.f32 	%f3400, %f3330, %f6658;
	sub.f32 	%f3401, %f3399, %f3400;
	// begin inline asm
	{  cvt.f32.f16 %f3331, %rs1060;}

	// end inline asm
	mul.f32 	%f3402, %f3331, %f6657;
	sub.f32 	%f3403, %f3401, %f3402;
	// begin inline asm
	{  cvt.f32.f16 %f3332, %rs1061;}

	// end inline asm
	mul.f32 	%f3404, %f3332, %f6656;
	sub.f32 	%f3405, %f3403, %f3404;
	// begin inline asm
	{  cvt.f32.f16 %f3333, %rs1062;}

	// end inline asm
	mul.f32 	%f3406, %f3333, %f6655;
	sub.f32 	%f3407, %f3405, %f3406;
	// begin inline asm
	{  cvt.f32.f16 %f3334, %rs1063;}

	// end inline asm
	mul.f32 	%f3408, %f3334, %f6654;
	sub.f32 	%f3409, %f3407, %f3408;
	// begin inline asm
	{  cvt.f32.f16 %f3335, %rs1064;}

	// end inline asm
	mul.f32 	%f3410, %f3335, %f6653;
	sub.f32 	%f3411, %f3409, %f3410;
	ld.shared.v4.b32 	{%r592, %r593, %r594, %r595}, [shmem_h+5696];
	mov.b32 	{%rs1071, %rs1072}, %r595;
	mov.b32 	{%rs1069, %rs1070}, %r594;
	mov.b32 	{%rs1067, %rs1068}, %r593;
	mov.b32 	{%rs1065, %rs1066}, %r592;
	// begin inline asm
	{  cvt.f32.f16 %f3336, %rs1065;}

	// end inline asm
	mul.f32 	%f3412, %f3336, %f6652;
	sub.f32 	%f3413, %f3411, %f3412;
	// begin inline asm
	{  cvt.f32.f16 %f3337, %rs1066;}

	// end inline asm
	mul.f32 	%f3414, %f3337, %f6651;
	sub.f32 	%f3415, %f3413, %f3414;
	// begin inline asm
	{  cvt.f32.f16 %f3338, %rs1067;}

	// end inline asm
	mul.f32 	%f3416, %f3338, %f6650;
	sub.f32 	%f3417, %f3415, %f3416;
	// begin inline asm
	{  cvt.f32.f16 %f3339, %rs1068;}

	// end inline asm
	mul.f32 	%f3418, %f3339, %f6649;
	sub.f32 	%f3419, %f3417, %f3418;
	// begin inline asm
	{  cvt.f32.f16 %f3340, %rs1069;}

	// end inline asm
	mul.f32 	%f3420, %f3340, %f6648;
	sub.f32 	%f3421, %f3419, %f3420;
	// begin inline asm
	{  cvt.f32.f16 %f3341, %rs1070;}

	// end inline asm
	mul.f32 	%f3422, %f3341, %f6647;
	sub.f32 	%f3423, %f3421, %f3422;
	// begin inline asm
	{  cvt.f32.f16 %f3342, %rs1071;}

	// end inline asm
	mul.f32 	%f3424, %f3342, %f6646;
	sub.f32 	%f3425, %f3423, %f3424;
	// begin inline asm
	{  cvt.f32.f16 %f3343, %rs1072;}

	// end inline asm
	mul.f32 	%f3426, %f3343, %f6645;
	sub.f32 	%f3427, %f3425, %f3426;
	ld.shared.v4.u16 	{%rs1073, %rs1074, %rs1075, %rs1076}, [shmem_h+5712];
	// begin inline asm
	{  cvt.f32.f16 %f3344, %rs1073;}

	// end inline asm
	mul.f32 	%f3428, %f3344, %f6644;
	sub.f32 	%f3429, %f3427, %f3428;
	// begin inline asm
	{  cvt.f32.f16 %f3345, %rs1074;}

	// end inline asm
	mul.f32 	%f3430, %f3345, %f6643;
	sub.f32 	%f3431, %f3429, %f3430;
	// begin inline asm
	{  cvt.f32.f16 %f3346, %rs1075;}

	// end inline asm
	mul.f32 	%f3432, %f3346, %f6642;
	sub.f32 	%f3433, %f3431, %f3432;
	// begin inline asm
	{  cvt.f32.f16 %f3347, %rs1076;}

	// end inline asm
	mul.f32 	%f3434, %f3347, %f6641;
	sub.f32 	%f6640, %f3433, %f3434;
	setp.eq.s32 	%p319, %r1730, 45;
	@%p319 bra 	$L__BB2_283;
	ld.param.u32 	%r1731, [_Z24A12_trsm_kernel_half_optILi64EEvP6__halfiiiii_param_5];
	ld.shared.v4.b32 	{%r596, %r597, %r598, %r599}, [shmem_h+5760];
	mov.b32 	{%rs1083, %rs1084}, %r599;
	mov.b32 	{%rs1081, %rs1082}, %r598;
	mov.b32 	{%rs1079, %rs1080}, %r597;
	mov.b32 	{%rs1077, %rs1078}, %r596;
	// begin inline asm
	{  cvt.f32.f16 %f3435, %rs1077;}

	// end inline asm
	mul.f32 	%f3480, %f3435, %f6558;
	sub.f32 	%f3481, %f6639, %f3480;
	// begin inline asm
	{  cvt.f32.f16 %f3436, %rs1078;}

	// end inline asm
	mul.f32 	%f3482, %f3436, %f6683;
	sub.f32 	%f3483, %f3481, %f3482;
	// begin inline asm
	{  cvt.f32.f16 %f3437, %rs1079;}

	// end inline asm
	mul.f32 	%f3484, %f3437, %f6682;
	sub.f32 	%f3485, %f3483, %f3484;
	// begin inline asm
	{  cvt.f32.f16 %f3438, %rs1080;}

	// end inline asm
	mul.f32 	%f3486, %f3438, %f6681;
	sub.f32 	%f3487, %f3485, %f3486;
	// begin inline asm
	{  cvt.f32.f16 %f3439, %rs1081;}

	// end inline asm
	mul.f32 	%f3488, %f3439, %f6680;
	sub.f32 	%f3489, %f3487, %f3488;
	// begin inline asm
	{  cvt.f32.f16 %f3440, %rs1082;}

	// end inline asm
	mul.f32 	%f3490, %f3440, %f6679;
	sub.f32 	%f3491, %f3489, %f3490;
	// begin inline asm
	{  cvt.f32.f16 %f3441, %rs1083;}

	// end inline asm
	mul.f32 	%f3492, %f3441, %f6678;
	sub.f32 	%f3493, %f3491, %f3492;
	// begin inline asm
	{  cvt.f32.f16 %f3442, %rs1084;}

	// end inline asm
	mul.f32 	%f3494, %f3442, %f6677;
	sub.f32 	%f3495, %f3493, %f3494;
	ld.shared.v4.b32 	{%r600, %r601, %r602, %r603}, [shmem_h+5776];
	mov.b32 	{%rs1091, %rs1092}, %r603;
	mov.b32 	{%rs1089, %rs1090}, %r602;
	mov.b32 	{%rs1087, %rs1088}, %r601;
	mov.b32 	{%rs1085, %rs1086}, %r600;
	// begin inline asm
	{  cvt.f32.f16 %f3443, %rs1085;}

	// end inline asm
	mul.f32 	%f3496, %f3443, %f6676;
	sub.f32 	%f3497, %f3495, %f3496;
	// begin inline asm
	{  cvt.f32.f16 %f3444, %rs1086;}

	// end inline asm
	mul.f32 	%f3498, %f3444, %f6675;
	sub.f32 	%f3499, %f3497, %f3498;
	// begin inline asm
	{  cvt.f32.f16 %f3445, %rs1087;}

	// end inline asm
	mul.f32 	%f3500, %f3445, %f6674;
	sub.f32 	%f3501, %f3499, %f3500;
	// begin inline asm
	{  cvt.f32.f16 %f3446, %rs1088;}

	// end inline asm
	mul.f32 	%f3502, %f3446, %f6673;
	sub.f32 	%f3503, %f3501, %f3502;
	// begin inline asm
	{  cvt.f32.f16 %f3447, %rs1089;}

	// end inline asm
	mul.f32 	%f3504, %f3447, %f6672;
	sub.f32 	%f3505, %f3503, %f3504;
	// begin inline asm
	{  cvt.f32.f16 %f3448, %rs1090;}

	// end inline asm
	mul.f32 	%f3506, %f3448, %f6671;
	sub.f32 	%f3507, %f3505, %f3506;
	// begin inline asm
	{  cvt.f32.f16 %f3449, %rs1091;}

	// end inline asm
	mul.f32 	%f3508, %f3449, %f6670;
	sub.f32 	%f3509, %f3507, %f3508;
	// begin inline asm
	{  cvt.f32.f16 %f3450, %rs1092;}

	// end inline asm
	mul.f32 	%f3510, %f3450, %f6669;
	sub.f32 	%f3511, %f3509, %f3510;
	ld.shared.v4.b32 	{%r604, %r605, %r606, %r607}, [shmem_h+5792];
	mov.b32 	{%rs1099, %rs1100}, %r607;
	mov.b32 	{%rs1097, %rs1098}, %r606;
	mov.b32 	{%rs1095, %rs1096}, %r605;
	mov.b32 	{%rs1093, %rs1094}, %r604;
	// begin inline asm
	{  cvt.f32.f16 %f3451, %rs1093;}

	// end inline asm
	mul.f32 	%f3512, %f3451, %f6668;
	sub.f32 	%f3513, %f3511, %f3512;
	// begin inline asm
	{  cvt.f32.f16 %f3452, %rs1094;}

	// end inline asm
	mul.f32 	%f3514, %f3452, %f6667;
	sub.f32 	%f3515, %f3513, %f3514;
	// begin inline asm
	{  cvt.f32.f16 %f3453, %rs1095;}

	// end inline asm
	mul.f32 	%f3516, %f3453, %f6666;
	sub.f32 	%f3517, %f3515, %f3516;
	// begin inline asm
	{  cvt.f32.f16 %f3454, %rs1096;}

	// end inline asm
	mul.f32 	%f3518, %f3454, %f6665;
	sub.f32 	%f3519, %f3517, %f3518;
	// begin inline asm
	{  cvt.f32.f16 %f3455, %rs1097;}

	// end inline asm
	mul.f32 	%f3520, %f3455, %f6664;
	sub.f32 	%f3521, %f3519, %f3520;
	// begin inline asm
	{  cvt.f32.f16 %f3456, %rs1098;}

	// end inline asm
	mul.f32 	%f3522, %f3456, %f6663;
	sub.f32 	%f3523, %f3521, %f3522;
	// begin inline asm
	{  cvt.f32.f16 %f3457, %rs1099;}

	// end inline asm
	mul.f32 	%f3524, %f3457, %f6662;
	sub.f32 	%f3525, %f3523, %f3524;
	// begin inline asm
	{  cvt.f32.f16 %f3458, %rs1100;}

	// end inline asm
	mul.f32 	%f3526, %f3458, %f6661;
	sub.f32 	%f3527, %f3525, %f3526;
	ld.shared.v4.b32 	{%r608, %r609, %r610, %r611}, [shmem_h+5808];
	mov.b32 	{%rs1107, %rs1108}, %r611;
	mov.b32 	{%rs1105, %rs1106}, %r610;
	mov.b32 	{%rs1103, %rs1104}, %r609;
	mov.b32 	{%rs1101, %rs1102}, %r608;
	// begin inline asm
	{  cvt.f32.f16 %f3459, %rs1101;}

	// end inline asm
	mul.f32 	%f3528, %f3459, %f6660;
	sub.f32 	%f3529, %f3527, %f3528;
	// begin inline asm
	{  cvt.f32.f16 %f3460, %rs1102;}

	// end inline asm
	mul.f32 	%f3530, %f3460, %f6659;
	sub.f32 	%f3531, %f3529, %f3530;
	// begin inline asm
	{  cvt.f32.f16 %f3461, %rs1103;}

	// end inline asm
	mul.f32 	%f3532, %f3461, %f6658;
	sub.f32 	%f3533, %f3531, %f3532;
	// begin inline asm
	{  cvt.f32.f16 %f3462, %rs1104;}

	// end inline asm
	mul.f32 	%f3534, %f3462, %f6657;
	sub.f32 	%f3535, %f3533, %f3534;
	// begin inline asm
	{  cvt.f32.f16 %f3463, %rs1105;}

	// end inline asm
	mul.f32 	%f3536, %f3463, %f6656;
	sub.f32 	%f3537, %f3535, %f3536;
	// begin inline asm
	{  cvt.f32.f16 %f3464, %rs1106;}

	// end inline asm
	mul.f32 	%f3538, %f3464, %f6655;
	sub.f32 	%f3539, %f3537, %f3538;
	// begin inline asm
	{  cvt.f32.f16 %f3465, %rs1107;}

	// end inline asm
	mul.f32 	%f3540, %f3465, %f6654;
	sub.f32 	%f3541, %f3539, %f3540;
	// begin inline asm
	{  cvt.f32.f16 %f3466, %rs1108;}

	// end inline asm
	mul.f32 	%f3542, %f3466, %f6653;
	sub.f32 	%f3543, %f3541, %f3542;
	ld.shared.v4.b32 	{%r612, %r613, %r614, %r615}, [shmem_h+5824];
	mov.b32 	{%rs1115, %rs1116}, %r615;
	mov.b32 	{%rs1113, %rs1114}, %r614;
	mov.b32 	{%rs1111, %rs1112}, %r613;
	mov.b32 	{%rs1109, %rs1110}, %r612;
	// begin inline asm
	{  cvt.f32.f16 %f3467, %rs1109;}

	// end inline asm
	mul.f32 	%f3544, %f3467, %f6652;
	sub.f32 	%f3545, %f3543, %f3544;
	// begin inline asm
	{  cvt.f32.f16 %f3468, %rs1110;}

	// end inline asm
	mul.f32 	%f3546, %f3468, %f6651;
	sub.f32 	%f3547, %f3545, %f3546;
	// begin inline asm
	{  cvt.f32.f16 %f3469, %rs1111;}

	// end inline asm
	mul.f32 	%f3548, %f3469, %f6650;
	sub.f32 	%f3549, %f3547, %f3548;
	// begin inline asm
	{  cvt.f32.f16 %f3470, %rs1112;}

	// end inline asm
	mul.f32 	%f3550, %f3470, %f6649;
	sub.f32 	%f3551, %f3549, %f3550;
	// begin inline asm
	{  cvt.f32.f16 %f3471, %rs1113;}

	// end inline asm
	mul.f32 	%f3552, %f3471, %f6648;
	sub.f32 	%f3553, %f3551, %f3552;
	// begin inline asm
	{  cvt.f32.f16 %f3472, %rs1114;}

	// end inline asm
	mul.f32 	%f3554, %f3472, %f6647;
	sub.f32 	%f3555, %f3553, %f3554;
	// begin inline asm
	{  cvt.f32.f16 %f3473, %rs1115;}

	// end inline asm
	mul.f32 	%f3556, %f3473, %f6646;
	sub.f32 	%f3557, %f3555, %f3556;
	// begin inline asm
	{  cvt.f32.f16 %f3474, %rs1116;}

	// end inline asm
	mul.f32 	%f3558, %f3474, %f6645;
	sub.f32 	%f3559, %f3557, %f3558;
	.pragma "used_bytes_mask 1023";
	ld.shared.v4.b32 	{%r616, %r617, %r618, %r619}, [shmem_h+5840];
	{ .reg .b16 tmp; mov.b32 {%rs1121, tmp}, %r618; }
	mov.b32 	{%rs1119, %rs1120}, %r617;
	mov.b32 	{%rs1117, %rs1118}, %r616;
	// begin inline asm
	{  cvt.f32.f16 %f3475, %rs1117;}

	// end inline asm
	mul.f32 	%f3560, %f3475, %f6644;
	sub.f32 	%f3561, %f3559, %f3560;
	// begin inline asm
	{  cvt.f32.f16 %f3476, %rs1118;}

	// end inline asm
	mul.f32 	%f3562, %f3476, %f6643;
	sub.f32 	%f3563, %f3561, %f3562;
	// begin inline asm
	{  cvt.f32.f16 %f3477, %rs1119;}

	// end inline asm
	mul.f32 	%f3564, %f3477, %f6642;
	sub.f32 	%f3565, %f3563, %f3564;
	// begin inline asm
	{  cvt.f32.f16 %f3478, %rs1120;}

	// end inline asm
	mul.f32 	%f3566, %f3478, %f6641;
	sub.f32 	%f3567, %f3565, %f3566;
	// begin inline asm
	{  cvt.f32.f16 %f3479, %rs1121;}

	// end inline asm
	mul.f32 	%f3568, %f3479, %f6640;
	sub.f32 	%f6639, %f3567, %f3568;
	setp.eq.s32 	%p320, %r1731, 46;
	@%p320 bra 	$L__BB2_283;
	ld.param.u32 	%r1732, [_Z24A12_trsm_kernel_half_optILi64EEvP6__halfiiiii_param_5];
	ld.shared.v4.b32 	{%r620, %r621, %r622, %r623}, [shmem_h+5888];
	mov.b32 	{%rs1128, %rs1129}, %r623;
	mov.b32 	{%rs1126, %rs1127}, %r622;
	mov.b32 	{%rs1124, %rs1125}, %r621;
	mov.b32 	{%rs1122, %rs1123}, %r620;
	// begin inline asm
	{  cvt.f32.f16 %f3569, %rs1122;}

	// end inline asm
	mul.f32 	%f3615, %f3569, %f6558;
	sub.f32 	%f3616, %f6638, %f3615;
	// begin inline asm
	{  cvt.f32.f16 %f3570, %rs1123;}

	// end inline asm
	mul.f32 	%f3617, %f3570, %f6683;
	sub.f32 	%f3618, %f3616, %f3617;
	// begin inline asm
	{  cvt.f32.f16 %f3571, %rs1124;}

	// end inline asm
	mul.f32 	%f3619, %f3571, %f6682;
	sub.f32 	%f3620, %f3618, %f3619;
	// begin inline asm
	{  cvt.f32.f16 %f3572, %rs1125;}

	// end inline asm
	mul.f32 	%f3621, %f3572, %f6681;
	sub.f32 	%f3622, %f3620, %f3621;
	// begin inline asm
	{  cvt.f32.f16 %f3573, %rs1126;}

	// end inline asm
	mul.f32 	%f3623, %f3573, %f6680;
	sub.f32 	%f3624, %f3622, %f3623;
	// begin inline asm
	{  cvt.f32.f16 %f3574, %rs1127;}

	// end inline asm
	mul.f32 	%f3625, %f3574, %f6679;
	sub.f32 	%f3626, %f3624, %f3625;
	// begin inline asm
	{  cvt.f32.f16 %f3575, %rs1128;}

	// end inline asm
	mul.f32 	%f3627, %f3575, %f6678;
	sub.f32 	%f3628, %f3626, %f3627;
	// begin inline asm
	{  cvt.f32.f16 %f3576, %rs1129;}

	// end inline asm
	mul.f32 	%f3629, %f3576, %f6677;
	sub.f32 	%f3630, %f3628, %f3629;
	ld.shared.v4.b32 	{%r624, %r625, %r626, %r627}, [shmem_h+5904];
	mov.b32 	{%rs1136, %rs1137}, %r627;
	mov.b32 	{%rs1134, %rs1135}, %r626;
	mov.b32 	{%rs1132, %rs1133}, %r625;
	mov.b32 	{%rs1130, %rs1131}, %r624;
	// begin inline asm
	{  cvt.f32.f16 %f3577, %rs1130;}

	// end inline asm
	mul.f32 	%f3631, %f3577, %f6676;
	sub.f32 	%f3632, %f3630, %f3631;
	// begin inline asm
	{  cvt.f32.f16 %f3578, %rs1131;}

	// end inline asm
	mul.f32 	%f3633, %f3578, %f6675;
	sub.f32 	%f3634, %f3632, %f3633;
	// begin inline asm
	{  cvt.f32.f16 %f3579, %rs1132;}

	// end inline asm
	mul.f32 	%f3635, %f3579, %f6674;
	sub.f32 	%f3636, %f3634, %f3635;
	// begin inline asm
	{  cvt.f32.f16 %f3580, %rs1133;}

	// end inline asm
	mul.f32 	%f3637, %f3580, %f6673;
	sub.f32 	%f3638, %f3636, %f3637;
	// begin inline asm
	{  cvt.f32.f16 %f3581, %rs1134;}

	// end inline asm
	mul.f32 	%f3639, %f3581, %f6672;
	sub.f32 	%f3640, %f3638, %f3639;
	// begin inline asm
	{  cvt.f32.f16 %f3582, %rs1135;}

	// end inline asm
	mul.f32 	%f3641, %f3582, %f6671;
	sub.f32 	%f3642, %f3640, %f3641;
	// begin inline asm
	{  cvt.f32.f16 %f3583, %rs1136;}

	// end inline asm
	mul.f32 	%f3643, %f3583, %f6670;
	sub.f32 	%f3644, %f3642, %f3643;
	// begin inline asm
	{  cvt.f32.f16 %f3584, %rs1137;}

	// end inline asm
	mul.f32 	%f3645, %f3584, %f6669;
	sub.f32 	%f3646, %f3644, %f3645;
	ld.shared.v4.b32 	{%r628, %r629, %r630, %r631}, [shmem_h+5920];
	mov.b32 	{%rs1144, %rs1145}, %r631;
	mov.b32 	{%rs1142, %rs1143}, %r630;
	mov.b32 	{%rs1140, %rs1141}, %r629;
	mov.b32 	{%rs1138, %rs1139}, %r628;
	// begin inline asm
	{  cvt.f32.f16 %f3585, %rs1138;}

	// end inline asm
	mul.f32 	%f3647, %f3585, %f6668;
	sub.f32 	%f3648, %f3646, %f3647;
	// begin inline asm
	{  cvt.f32.f16 %f3586, %rs1139;}

	// end inline asm
	mul.f32 	%f3649, %f3586, %f6667;
	sub.f32 	%f3650, %f3648, %f3649;
	// begin inline asm
	{  cvt.f32.f16 %f3587, %rs1140;}

	// end inline asm
	mul.f32 	%f3651, %f3587, %f6666;
	sub.f32 	%f3652, %f3650, %f3651;
	// begin inline asm
	{  cvt.f32.f16 %f3588, %rs1141;}

	// end inline asm
	mul.f32 	%f3653, %f3588, %f6665;
	sub.f32 	%f3654, %f3652, %f3653;
	// begin inline asm
	{  cvt.f32.f16 %f3589, %rs1142;}

	// end inline asm
	mul.f32 	%f3655, %f3589, %f6664;
	sub.f32 	%f3656, %f3654, %f3655;
	// begin inline asm
	{  cvt.f32.f16 %f3590, %rs1143;}

	// end inline asm
	mul.f32 	%f3657, %f3590, %f6663;
	sub.f32 	%f3658, %f3656, %f3657;
	// begin inline asm
	{  cvt.f32.f16 %f3591, %rs1144;}

	// end inline asm
	mul.f32 	%f3659, %f3591, %f6662;
	sub.f32 	%f3660, %f3658, %f3659;
	// begin inline asm
	{  cvt.f32.f16 %f3592, %rs1145;}

	// end inline asm
	mul.f32 	%f3661, %f3592, %f6661;
	sub.f32 	%f3662, %f3660, %f3661;
	ld.shared.v4.b32 	{%r632, %r633, %r634, %r635}, [shmem_h+5936];
	mov.b32 	{%rs1152, %rs1153}, %r635;
	mov.b32 	{%rs1150, %rs1151}, %r634;
	mov.b32 	{%rs1148, %rs1149}, %r633;
	mov.b32 	{%rs1146, %rs1147}, %r632;
	// begin inline asm
	{  cvt.f32.f16 %f3593, %rs1146;}

	// end inline asm
	mul.f32 	%f3663, %f3593, %f6660;
	sub.f32 	%f3664, %f3662, %f3663;
	// begin inline asm
	{  cvt.f32.f16 %f3594, %rs1147;}

	// end inline asm
	mul.f32 	%f3665, %f3594, %f6659;
	sub.f32 	%f3666, %f3664, %f3665;
	// begin inline asm
	{  cvt.f32.f16 %f3595, %rs1148;}

	// end inline asm
	mul.f32 	%f3667, %f3595, %f6658;
	sub.f32 	%f3668, %f3666, %f3667;
	// begin inline asm
	{  cvt.f32.f16 %f3596, %rs1149;}

	// end inline asm
	mul.f32 	%f3669, %f3596, %f6657;
	sub.f32 	%f3670, %f3668, %f3669;
	// begin inline asm
	{  cvt.f32.f16 %f3597, %rs1150;}

	// end inline asm
	mul.f32 	%f3671, %f3597, %f6656;
	sub.f32 	%f3672, %f3670, %f3671;
	// begin inline asm
	{  cvt.f32.f16 %f3598, %rs1151;}

	// end inline asm
	mul.f32 	%f3673, %f3598, %f6655;
	sub.f32 	%f3674, %f3672, %f3673;
	// begin inline asm
	{  cvt.f32.f16 %f3599, %rs1152;}

	// end inline asm
	mul.f32 	%f3675, %f3599, %f6654;
	sub.f32 	%f3676, %f3674, %f3675;
	// begin inline asm
	{  cvt.f32.f16 %f3600, %rs1153;}

	// end inline asm
	mul.f32 	%f3677, %f3600, %f6653;
	sub.f32 	%f3678, %f3676, %f3677;
	ld.shared.v4.b32 	{%r636, %r637, %r638, %r639}, [shmem_h+5952];
	mov.b32 	{%rs1160, %rs1161}, %r639;
	mov.b32 	{%rs1158, %rs1159}, %r638;
	mov.b32 	{%rs1156, %rs1157}, %r637;
	mov.b32 	{%rs1154, %rs1155}, %r636;
	// begin inline asm
	{  cvt.f32.f16 %f3601, %rs1154;}

	// end inline asm
	mul.f32 	%f3679, %f3601, %f6652;
	sub.f32 	%f3680, %f3678, %f3679;
	// begin inline asm
	{  cvt.f32.f16 %f3602, %rs1155;}

	// end inline asm
	mul.f32 	%f3681, %f3602, %f6651;
	sub.f32 	%f3682, %f3680, %f3681;
	// begin inline asm
	{  cvt.f32.f16 %f3603, %rs1156;}

	// end inline asm
	mul.f32 	%f3683, %f3603, %f6650;
	sub.f32 	%f3684, %f3682, %f3683;
	// begin inline asm
	{  cvt.f32.f16 %f3604, %rs1157;}

	// end inline asm
	mul.f32 	%f3685, %f3604, %f6649;
	sub.f32 	%f3686, %f3684, %f3685;
	// begin inline asm
	{  cvt.f32.f16 %f3605, %rs1158;}

	// end inline asm
	mul.f32 	%f3687, %f3605, %f6648;
	sub.f32 	%f3688, %f3686, %f3687;
	// begin inline asm
	{  cvt.f32.f16 %f3606, %rs1159;}

	// end inline asm
	mul.f32 	%f3689, %f3606, %f6647;
	sub.f32 	%f3690, %f3688, %f3689;
	// begin inline asm
	{  cvt.f32.f16 %f3607, %rs1160;}

	// end inline asm
	mul.f32 	%f3691, %f3607, %f6646;
	sub.f32 	%f3692, %f3690, %f3691;
	// begin inline asm
	{  cvt.f32.f16 %f3608, %rs1161;}

	// end inline asm
	mul.f32 	%f3693, %f3608, %f6645;
	sub.f32 	%f3694, %f3692, %f3693;
	ld.shared.v4.b32 	{%r640, %r641, %r642, %r643}, [shmem_h+5968];
	mov.b64 	%rd100, {%r642, %r644};
	{ .reg .b16 tmp; mov.b32 {%rs1166, tmp}, %r642; }
	mov.b32 	{%rs1164, %rs1165}, %r641;
	mov.b32 	{%rs1162, %rs1163}, %r640;
	// begin inline asm
	{  cvt.f32.f16 %f3609, %rs1162;}

	// end inline asm
	mul.f32 	%f3695, %f3609, %f6644;
	sub.f32 	%f3696, %f3694, %f3695;
	// begin inline asm
	{  cvt.f32.f16 %f3610, %rs1163;}

	// end inline asm
	mul.f32 	%f3697, %f3610, %f6643;
	sub.f32 	%f3698, %f3696, %f3697;
	// begin inline asm
	{  cvt.f32.f16 %f3611, %rs1164;}

	// end inline asm
	mul.f32 	%f3699, %f3611, %f6642;
	sub.f32 	%f3700, %f3698, %f3699;
	// begin inline asm
	{  cvt.f32.f16 %f3612, %rs1165;}

	// end inline asm
	mul.f32 	%f3701, %f3612, %f6641;
	sub.f32 	%f3702, %f3700, %f3701;
	// begin inline asm
	{  cvt.f32.f16 %f3613, %rs1166;}

	// end inline asm
	mul.f32 	%f3703, %f3613, %f6640;
	sub.f32 	%f3704, %f3702, %f3703;
	shr.u64 	%rd101, %rd100, 16;
	cvt.u16.u64 	%rs1167, %rd101;
	// begin inline asm
	{  cvt.f32.f16 %f3614, %rs1167;}

	// end inline asm
	mul.f32 	%f3705, %f3614, %f6639;
	sub.f32 	%f6638, %f3704, %f3705;
	setp.eq.s32 	%p321, %r1732, 47;
	@%p321 bra 	$L__BB2_283;
	ld.param.u32 	%r1733, [_Z24A12_trsm_kernel_half_optILi64EEvP6__halfiiiii_param_5];
	ld.shared.v4.b32 	{%r645, %r646, %r647, %r648}, [shmem_h+6016];
	mov.b32 	{%rs1174, %rs1175}, %r648;
	mov.b32 	{%rs1172, %rs1173}, %r647;
	mov.b32 	{%rs1170, %rs1171}, %r646;
	mov.b32 	{%rs1168, %rs1169}, %r645;
	// begin inline asm
	{  cvt.f32.f16 %f3706, %rs1168;}

	// end inline asm
	mul.f32 	%f3753, %f3706, %f6558;
	sub.f32 	%f3754, %f6637, %f3753;
	// begin inline asm
	{  cvt.f32.f16 %f3707, %rs1169;}

	// end inline asm
	mul.f32 	%f3755, %f3707, %f6683;
	sub.f32 	%f3756, %f3754, %f3755;
	// begin inline asm
	{  cvt.f32.f16 %f3708, %rs1170;}

	// end inline asm
	mul.f32 	%f3757, %f3708, %f6682;
	sub.f32 	%f3758, %f3756, %f3757;
	// begin inline asm
	{  cvt.f32.f16 %f3709, %rs1171;}

	// end inline asm
	mul.f32 	%f3759, %f3709, %f6681;
	sub.f32 	%f3760, %f3758, %f3759;
	// begin inline asm
	{  cvt.f32.f16 %f3710, %rs1172;}

	// end inline asm
	mul.f32 	%f3761, %f3710, %f6680;
	sub.f32 	%f3762, %f3760, %f3761;
	// begin inline asm
	{  cvt.f32.f16 %f3711, %rs1173;}

	// end inline asm
	mul.f32 	%f3763, %f3711, %f6679;
	sub.f32 	%f3764, %f3762, %f3763;
	// begin inline asm
	{  cvt.f32.f16 %f3712, %rs1174;}

	// end inline asm
	mul.f32 	%f3765, %f3712, %f6678;
	sub.f32 	%f3766, %f3764, %f3765;
	// begin inline asm
	{  cvt.f32.f16 %f3713, %rs1175;}

	// end inline asm
	mul.f32 	%f3767, %f3713, %f6677;
	sub.f32 	%f3768, %f3766, %f3767;
	ld.shared.v4.b32 	{%r649, %r650, %r651, %r652}, [shmem_h+6032];
	mov.b32 	{%rs1182, %rs1183}, %r652;
	mov.b32 	{%rs1180, %rs1181}, %r651;
	mov.b32 	{%rs1178, %rs1179}, %r650;
	mov.b32 	{%rs1176, %rs1177}, %r649;
	// begin inline asm
	{  cvt.f32.f16 %f3714, %rs1176;}

	// end inline asm
	mul.f32 	%f3769, %f3714, %f6676;
	sub.f32 	%f3770, %f3768, %f3769;
	// begin inline asm
	{  cvt.f32.f16 %f3715, %rs1177;}

	// end inline asm
	mul.f32 	%f3771, %f3715, %f6675;
	sub.f32 	%f3772, %f3770, %f3771;
	// begin inline asm
	{  cvt.f32.f16 %f3716, %rs1178;}

	// end inline asm
	mul.f32 	%f3773, %f3716, %f6674;
	sub.f32 	%f3774, %f3772, %f3773;
	// begin inline asm
	{  cvt.f32.f16 %f3717, %rs1179;}

	// end inline asm
	mul.f32 	%f3775, %f3717, %f6673;
	sub.f32 	%f3776, %f3774, %f3775;
	// begin inline asm
	{  cvt.f32.f16 %f3718, %rs1180;}

	// end inline asm
	mul.f32 	%f3777, %f3718, %f6672;
	sub.f32 	%f3778, %f3776, %f3777;
	// begin inline asm
	{  cvt.f32.f16 %f3719, %rs1181;}

	// end inline asm
	mul.f32 	%f3779, %f3719, %f6671;
	sub.f32 	%f3780, %f3778, %f3779;
	// begin inline asm
	{  cvt.f32.f16 %f3720, %rs1182;}

	// end inline asm
	mul.f32 	%f3781, %f3720, %f6670;
	sub.f32 	%f3782, %f3780, %f3781;
	// begin inline asm
	{  cvt.f32.f16 %f3721, %rs1183;}

	// end inline asm
	mul.f32 	%f3783, %f3721, %f6669;
	sub.f32 	%f3784, %f3782, %f3783;
	ld.shared.v4.b32 	{%r653, %r654, %r655, %r656}, [shmem_h+6048];
	mov.b32 	{%rs1190, %rs1191}, %r656;
	mov.b32 	{%rs1188, %rs1189}, %r655;
	mov.b32 	{%rs1186, %rs1187}, %r654;
	mov.b32 	{%rs1184, %rs1185}, %r653;
	// begin inline asm
	{  cvt.f32.f16 %f3722, %rs1184;}

	// end inline asm
	mul.f32 	%f3785, %f3722, %f6668;
	sub.f32 	%f3786, %f3784, %f3785;
	// begin inline asm
	{  cvt.f32.f16 %f3723, %rs1185;}

	// end inline asm
	mul.f32 	%f3787, %f3723, %f6667;
	sub.f32 	%f3788, %f3786, %f3787;
	// begin inline asm
	{  cvt.f32.f16 %f3724, %rs1186;}

	// end inline asm
	mul.f32 	%f3789, %f3724, %f6666;
	sub.f32 	%f3790, %f3788, %f3789;
	// begin inline asm
	{  cvt.f32.f16 %f3725, %rs1187;}

	// end inline asm
	mul.f32 	%f3791, %f3725, %f6665;
	sub.f32 	%f3792, %f3790, %f3791;
	// begin inline asm
	{  cvt.f32.f16 %f3726, %rs1188;}

	// end inline asm
	mul.f32 	%f3793, %f3726, %f6664;
	sub.f32 	%f3794, %f3792, %f3793;
	// begin inline asm
	{  cvt.f32.f16 %f3727, %rs1189;}

	// end inline asm
	mul.f32 	%f3795, %f3727, %f6663;
	sub.f32 	%f3796, %f3794, %f3795;
	// begin inline asm
	{  cvt.f32.f16 %f3728, %rs1190;}

	// end inline asm
	mul.f32 	%f3797, %f3728, %f6662;
	sub.f32 	%f3798, %f3796, %f3797;
	// begin inline asm
	{  cvt.f32.f16 %f3729, %rs1191;}

	// end inline asm
	mul.f32 	%f3799, %f3729, %f6661;
	sub.f32 	%f3800, %f3798, %f3799;
	ld.shared.v4.b32 	{%r657, %r658, %r659, %r660}, [shmem_h+6064];
	mov.b32 	{%rs1198, %rs1199}, %r660;
	mov.b32 	{%rs1196, %rs1197}, %r659;
	mov.b32 	{%rs1194, %rs1195}, %r658;
	mov.b32 	{%rs1192, %rs1193}, %r657;
	// begin inline asm
	{  cvt.f32.f16 %f3730, %rs1192;}

	// end inline asm
	mul.f32 	%f3801, %f3730, %f6660;
	sub.f32 	%f3802, %f3800, %f3801;
	// begin inline asm
	{  cvt.f32.f16 %f3731, %rs1193;}

	// end inline asm
	mul.f32 	%f3803, %f3731, %f6659;
	sub.f32 	%f3804, %f3802, %f3803;
	// begin inline asm
	{  cvt.f32.f16 %f3732, %rs1194;}

	// end inline asm
	mul.f32 	%f3805, %f3732, %f6658;
	sub.f32 	%f3806, %f3804, %f3805;
	// begin inline asm
	{  cvt.f32.f16 %f3733, %rs1195;}

	// end inline asm
	mul.f32 	%f3807, %f3733, %f6657;
	sub.f32 	%f3808, %f3806, %f3807;
	// begin inline asm
	{  cvt.f32.f16 %f3734, %rs1196;}

	// end inline asm
	mul.f32 	%f3809, %f3734, %f6656;
	sub.f32 	%f3810, %f3808, %f3809;
	// begin inline asm
	{  cvt.f32.f16 %f3735, %rs1197;}

	// end inline asm
	mul.f32 	%f3811, %f3735, %f6655;
	sub.f32 	%f3812, %f3810, %f3811;
	// begin inline asm
	{  cvt.f32.f16 %f3736, %rs1198;}

	// end inline asm
	mul.f32 	%f3813, %f3736, %f6654;
	sub.f32 	%f3814, %f3812, %f3813;
	// begin inline asm
	{  cvt.f32.f16 %f3737, %rs1199;}

	// end inline asm
	mul.f32 	%f3815, %f3737, %f6653;
	sub.f32 	%f3816, %f3814, %f3815;
	ld.shared.v4.b32 	{%r661, %r662, %r663, %r664}, [shmem_h+6080];
	mov.b32 	{%rs1206, %rs1207}, %r664;
	mov.b32 	{%rs1204, %rs1205}, %r663;
	mov.b32 	{%rs1202, %rs1203}, %r662;
	mov.b32 	{%rs1200, %rs1201}, %r661;
	// begin inline asm
	{  cvt.f32.f16 %f3738, %rs1200;}

	// end inline asm
	mul.f32 	%f3817, %f3738, %f6652;
	sub.f32 	%f3818, %f3816, %f3817;
	// begin inline asm
	{  cvt.f32.f16 %f3739, %rs1201;}

	// end inline asm
	mul.f32 	%f3819, %f3739, %f6651;
	sub.f32 	%f3820, %f3818, %f3819;
	// begin inline asm
	{  cvt.f32.f16 %f3740, %rs1202;}

	// end inline asm
	mul.f32 	%f3821, %f3740, %f6650;
	sub.f32 	%f3822, %f3820, %f3821;
	// begin inline asm
	{  cvt.f32.f16 %f3741, %rs1203;}

	// end inline asm
	mul.f32 	%f3823, %f3741, %f6649;
	sub.f32 	%f3824, %f3822, %f3823;
	// begin inline asm
	{  cvt.f32.f16 %f3742, %rs1204;}

	// end inline asm
	mul.f32 	%f3825, %f3742, %f6648;
	sub.f32 	%f3826, %f3824, %f3825;
	// begin inline asm
	{  cvt.f32.f16 %f3743, %rs1205;}

	// end inline asm
	mul.f32 	%f3827, %f3743, %f6647;
	sub.f32 	%f3828, %f3826, %f3827;
	// begin inline asm
	{  cvt.f32.f16 %f3744, %rs1206;}

	// end inline asm
	mul.f32 	%f3829, %f3744, %f6646;
	sub.f32 	%f3830, %f3828, %f3829;
	// begin inline asm
	{  cvt.f32.f16 %f3745, %rs1207;}

	// end inline asm
	mul.f32 	%f3831, %f3745, %f6645;
	sub.f32 	%f3832, %f3830, %f3831;
	.pragma "used_bytes_mask 16383";
	ld.shared.v4.b32 	{%r665, %r666, %r667, %r668}, [shmem_h+6096];
	{ .reg .b16 tmp; mov.b32 {%rs1214, tmp}, %r668; }
	mov.b32 	{%rs1212, %rs1213}, %r667;
	mov.b32 	{%rs1210, %rs1211}, %r666;
	mov.b32 	{%rs1208, %rs1209}, %r665;
	// begin inline asm
	{  cvt.f32.f16 %f3746, %rs1208;}

	// end inline asm
	mul.f32 	%f3833, %f3746, %f6644;
	sub.f32 	%f3834, %f3832, %f3833;
	// begin inline asm
	{  cvt.f32.f16 %f3747, %rs1209;}

	// end inline asm
	mul.f32 	%f3835, %f3747, %f6643;
	sub.f32 	%f3836, %f3834, %f3835;
	// begin inline asm
	{  cvt.f32.f16 %f3748, %rs1210;}

	// end inline asm
	mul.f32 	%f3837, %f3748, %f6642;
	sub.f32 	%f3838, %f3836, %f3837;
	// begin inline asm
	{  cvt.f32.f16 %f3749, %rs1211;}

	// end inline asm
	mul.f32 	%f3839, %f3749, %f6641;
	sub.f32 	%f3840, %f3838, %f3839;
	// begin inline asm
	{  cvt.f32.f16 %f3750, %rs1212;}

	// end inline asm
	mul.f32 	%f3841, %f3750, %f6640;
	sub.f32 	%f3842, %f3840, %f3841;
	// begin inline asm
	{  cvt.f32.f16 %f3751, %rs1213;}

	// end inline asm
	mul.f32 	%f3843, %f3751, %f6639;
	sub.f32 	%f3844, %f3842, %f3843;
	// begin inline asm
	{  cvt.f32.f16 %f3752, %rs1214;}

	// end inline asm
	mul.f32 	%f3845, %f3752, %f6638;
	sub.f32 	%f6637, %f3844, %f3845;
	setp.eq.s32 	%p322, %r1733, 48;
	@%p322 bra 	$L__BB2_283;
	ld.param.u32 	%r1734, [_Z24A12_trsm_kernel_half_optILi64EEvP6__halfiiiii_param_5];
	ld.shared.v4.b32 	{%r669, %r670, %r671, %r672}, [shmem_h+6144];
	mov.b32 	{%rs1221, %rs1222}, %r672;
	mov.b32 	{%rs1219, %rs1220}, %r671;
	mov.b32 	{%rs1217, %rs1218}, %r670;
	mov.b32 	{%rs1215, %rs1216}, %r669;
	// begin inline asm
	{  cvt.f32.f16 %f3846, %rs1215;}

	// end inline asm
	mul.f32 	%f3894, %f3846, %f6558;
	sub.f32 	%f3895, %f6636, %f3894;
	// begin inline asm
	{  cvt.f32.f16 %f3847, %rs1216;}

	// end inline asm
	mul.f32 	%f3896, %f3847, %f6683;
	sub.f32 	%f3897, %f3895, %f3896;
	// begin inline asm
	{  cvt.f32.f16 %f3848, %rs1217;}

	// end inline asm
	mul.f32 	%f3898, %f3848, %f6682;
	sub.f32 	%f3899, %f3897, %f3898;
	// begin inline asm
	{  cvt.f32.f16 %f3849, %rs1218;}

	// end inline asm
	mul.f32 	%f3900, %f3849, %f6681;
	sub.f32 	%f3901, %f3899, %f3900;
	// begin inline asm
	{  cvt.f32.f16 %f3850, %rs1219;}

	// end inline asm
	mul.f32 	%f3902, %f3850, %f6680;
	sub.f32 	%f3903, %f3901, %f3902;
	// begin inline asm
	{  cvt.f32.f16 %f3851, %rs1220;}

	// end inline asm
	mul.f32 	%f3904, %f3851, %f6679;
	sub.f32 	%f3905, %f3903, %f3904;
	// begin inline asm
	{  cvt.f32.f16 %f3852, %rs1221;}

	// end inline asm
	mul.f32 	%f3906, %f3852, %f6678;
	sub.f32 	%f3907, %f3905, %f3906;
	// begin inline asm
	{  cvt.f32.f16 %f3853, %rs1222;}

	// end inline asm
	mul.f32 	%f3908, %f3853, %f6677;
	sub.f32 	%f3909, %f3907, %f3908;
	ld.shared.v4.b32 	{%r673, %r674, %r675, %r676}, [shmem_h+6160];
	mov.b32 	{%rs1229, %rs1230}, %r676;
	mov.b32 	{%rs1227, %rs1228}, %r675;
	mov.b32 	{%rs1225, %rs1226}, %r674;
	mov.b32 	{%rs1223, %rs1224}, %r673;
	// begin inline asm
	{  cvt.f32.f16 %f3854, %rs1223;}

	// end inline asm
	mul.f32 	%f3910, %f3854, %f6676;
	sub.f32 	%f3911, %f3909, %f3910;
	// begin inline asm
	{  cvt.f32.f16 %f3855, %rs1224;}

	// end inline asm
	mul.f32 	%f3912, %f3855, %f6675;
	sub.f32 	%f3913, %f3911, %f3912;
	// begin inline asm
	{  cvt.f32.f16 %f3856, %rs1225;}

	// end inline asm
	mul.f32 	%f3914, %f3856, %f6674;
	sub.f32 	%f3915, %f3913, %f3914;
	// begin inline asm
	{  cvt.f32.f16 %f3857, %rs1226;}

	// end inline asm
	mul.f32 	%f3916, %f3857, %f6673;
	sub.f32 	%f3917, %f3915, %f3916;
	// begin inline asm
	{  cvt.f32.f16 %f3858, %rs1227;}

	// end inline asm
	mul.f32 	%f3918, %f3858, %f6672;
	sub.f32 	%f3919, %f3917, %f3918;
	// begin inline asm
	{  cvt.f32.f16 %f3859, %rs1228;}

	// end inline asm
	mul.f32 	%f3920, %f3859, %f6671;
	sub.f32 	%f3921, %f3919, %f3920;
	// begin inline asm
	{  cvt.f32.f16 %f3860, %rs1229;}

	// end inline asm
	mul.f32 	%f3922, %f3860, %f6670;
	sub.f32 	%f3923, %f3921, %f3922;
	// begin inline asm
	{  cvt.f32.f16 %f3861, %rs1230;}

	// end inline asm
	mul.f32 	%f3924, %f3861, %f6669;
	sub.f32 	%f3925, %f3923, %f3924;
	ld.shared.v4.b32 	{%r677, %r678, %r679, %r680}, [shmem_h+6176];
	mov.b32 	{%rs1237, %rs1238}, %r680;
	mov.b32 	{%rs1235, %rs1236}, %r679;
	mov.b32 	{%rs1233, %rs1234}, %r678;
	mov.b32 	{%rs1231, %rs1232}, %r677;
	// begin inline asm
	{  cvt.f32.f16 %f3862, %rs1231;}

	// end inline asm
	mul.f32 	%f3926, %f3862, %f6668;
	sub.f32 	%f3927, %f3925, %f3926;
	// begin inline asm
	{  cvt.f32.f16 %f3863, %rs1232;}

	// end inline asm
	mul.f32 	%f3928, %f3863, %f6667;
	sub.f32 	%f3929, %f3927, %f3928;
	// begin inline asm
	{  cvt.f32.f16 %f3864, %rs1233;}

	// end inline asm
	mul.f32 	%f3930, %f3864, %f6666;
	sub.f32 	%f3931, %f3929, %f3930;
	// begin inline asm
	{  cvt.f32.f16 %f3865, %rs1234;}

	// end inline asm
	mul.f32 	%f3932, %f3865, %f6665;
	sub.f32 	%f3933, %f3931, %f3932;
	// begin inline asm
	{  cvt.f32.f16 %f3866, %rs1235;}

	// end inline asm
	mul.f32 	%f3934, %f3866, %f6664;
	sub.f32 	%f3935, %f3933, %f3934;
	// begin inline asm
	{  cvt.f32.f16 %f3867, %rs1236;}

	// end inline asm
	mul.f32 	%f3936, %f3867, %f6663;
	sub.f32 	%f3937, %f3935, %f3936;
	// begin inline asm
	{  cvt.f32.f16 %f3868, %rs1237;}

	// end inline asm
	mul.f32 	%f3938, %f3868, %f6662;
	sub.f32 	%f3939, %f3937, %f3938;
	// begin inline asm
	{  cvt.f32.f16 %f3869, %rs1238;}

	// end inline asm
	mul.f32 	%f3940, %f3869, %f6661;
	sub.f32 	%f3941, %f3939, %f3940;
	ld.shared.v4.b32 	{%r681, %r682, %r683, %r684}, [shmem_h+6192];
	mov.b32 	{%rs1245, %rs1246}, %r684;
	mov.b32 	{%rs1243, %rs1244}, %r683;
	mov.b32 	{%rs1241, %rs1242}, %r682;
	mov.b32 	{%rs1239, %rs1240}, %r681;
	// begin inline asm
	{  cvt.f32.f16 %f3870, %rs1239;}

	// end inline asm
	mul.f32 	%f3942, %f3870, %f6660;
	sub.f32 	%f3943, %f3941, %f3942;
	// begin inline asm
	{  cvt.f32.f16 %f3871, %rs1240;}

	// end inline asm
	mul.f32 	%f3944, %f3871, %f6659;
	sub.f32 	%f3945, %f3943, %f3944;
	// begin inline asm
	{  cvt.f32.f16 %f3872, %rs1241;}

	// end inline asm
	mul.f32 	%f3946, %f3872, %f6658;
	sub.f32 	%f3947, %f3945, %f3946;
	// begin inline asm
	{  cvt.f32.f16 %f3873, %rs1242;}

	// end inline asm
	mul.f32 	%f3948, %f3873, %f6657;
	sub.f32 	%f3949, %f3947, %f3948;
	// begin inline asm
	{  cvt.f32.f16 %f3874, %rs1243;}

	// end inline asm
	mul.f32 	%f3950, %f3874, %f6656;
	sub.f32 	%f3951, %f3949, %f3950;
	// begin inline asm
	{  cvt.f32.f16 %f3875, %rs1244;}

	// end inline asm
	mul.f32 	%f3952, %f3875, %f6655;
	sub.f32 	%f3953, %f3951, %f3952;
	// begin inline asm
	{  cvt.f32.f16 %f3876, %rs1245;}

	// end inline asm
	mul.f32 	%f3954, %f3876, %f6654;
	sub.f32 	%f3955, %f3953, %f3954;
	// begin inline asm
	{  cvt.f32.f16 %f3877, %rs1246;}

	// end inline asm
	mul.f32 	%f3956, %f3877, %f6653;
	sub.f32 	%f3957, %f3955, %f3956;
	ld.shared.v4.b32 	{%r685, %r686, %r687, %r688}, [shmem_h+6208];
	mov.b32 	{%rs1253, %rs1254}, %r688;
	mov.b32 	{%rs1251, %rs1252}, %r687;
	mov.b32 	{%rs1249, %rs1250}, %r686;
	mov.b32 	{%rs1247, %rs1248}, %r685;
	// begin inline asm
	{  cvt.f32.f16 %f3878, %rs1247;}

	// end inline asm
	mul.f32 	%f3958, %f3878, %f6652;
	sub.f32 	%f3959, %f3957, %f3958;
	// begin inline asm
	{  cvt.f32.f16 %f3879, %rs1248;}

	// end inline asm
	mul.f32 	%f3960, %f3879, %f6651;
	sub.f32 	%f3961, %f3959, %f3960;
	// begin inline asm
	{  cvt.f32.f16 %f3880, %rs1249;}

	// end inline asm
	mul.f32 	%f3962, %f3880, %f6650;
	sub.f32 	%f3963, %f3961, %f3962;
	// begin inline asm
	{  cvt.f32.f16 %f3881, %rs1250;}

	// end inline asm
	mul.f32 	%f3964, %f3881, %f6649;
	sub.f32 	%f3965, %f3963, %f3964;
	// begin inline asm
	{  cvt.f32.f16 %f3882, %rs1251;}

	// end inline asm
	mul.f32 	%f3966, %f3882, %f6648;
	sub.f32 	%f3967, %f3965, %f3966;
	// begin inline asm
	{  cvt.f32.f16 %f3883, %rs1252;}

	// end inline asm
	mul.f32 	%f3968, %f3883, %f6647;
	sub.f32 	%f3969, %f3967, %f3968;
	// begin inline asm
	{  cvt.f32.f16 %f3884, %rs1253;}

	// end inline asm
	mul.f32 	%f3970, %f3884, %f6646;
	sub.f32 	%f3971, %f3969, %f3970;
	// begin inline asm
	{  cvt.f32.f16 %f3885, %rs1254;}

	// end inline asm
	mul.f32 	%f3972, %f3885, %f6645;
	sub.f32 	%f3973, %f3971, %f3972;
	ld.shared.v4.b32 	{%r689, %r690, %r691, %r692}, [shmem_h+6224];
	mov.b32 	{%rs1261, %rs1262}, %r692;
	mov.b32 	{%rs1259, %rs1260}, %r691;
	mov.b32 	{%rs1257, %rs1258}, %r690;
	mov.b32 	{%rs1255, %rs1256}, %r689;
	// begin inline asm
	{  cvt.f32.f16 %f3886, %rs1255;}

	// end inline asm
	mul.f32 	%f3974, %f3886, %f6644;
	sub.f32 	%f3975, %f3973, %f3974;
	// begin inline asm
	{  cvt.f32.f16 %f3887, %rs1256;}

	// end inline asm
	mul.f32 	%f3976, %f3887, %f6643;
	sub.f32 	%f3977, %f3975, %f3976;
	// begin inline asm
	{  cvt.f32.f16 %f3888, %rs1257;}

	// end inline asm
	mul.f32 	%f3978, %f3888, %f6642;
	sub.f32 	%f3979, %f3977, %f3978;
	// begin inline asm
	{  cvt.f32.f16 %f3889, %rs1258;}

	// end inline asm
	mul.f32 	%f3980, %f3889, %f6641;
	sub.f32 	%f3981, %f3979, %f3980;
	// begin inline asm
	{  cvt.f32.f16 %f3890, %rs1259;}

	// end inline asm
	mul.f32 	%f3982, %f3890, %f6640;
	sub.f32 	%f3983, %f3981, %f3982;
	// begin inline asm
	{  cvt.f32.f16 %f3891, %rs1260;}

	// end inline asm
	mul.f32 	%f3984, %f3891, %f6639;
	sub.f32 	%f3985, %f3983, %f3984;
	// begin inline asm
	{  cvt.f32.f16 %f3892, %rs1261;}

	// end inline asm
	mul.f32 	%f3986, %f3892, %f6638;
	sub.f32 	%f3987, %f3985, %f3986;
	// begin inline asm
	{  cvt.f32.f16 %f3893, %rs1262;}

	// end inline asm
	mul.f32 	%f3988, %f3893, %f6637;
	sub.f32 	%f6636, %f3987, %f3988;
	setp.eq.s32 	%p323, %r1734, 49;
	@%p323 bra 	$L__BB2_283;
	ld.param.u32 	%r1735, [_Z24A12_trsm_kernel_half_optILi64EEvP6__halfiiiii_param_5];
	ld.shared.v4.b32 	{%r693, %r694, %r695, %r696}, [shmem_h+6272];
	mov.b32 	{%rs1269, %rs1270}, %r696;
	mov.b32 	{%rs1267, %rs1268}, %r695;
	mov.b32 	{%rs1265, %rs1266}, %r694;
	mov.b32 	{%rs1263, %rs1264}, %r693;
	// begin inline asm
	{  cvt.f32.f16 %f3989, %rs1263;}

	// end inline asm
	mul.f32 	%f4038, %f3989, %f6558;
	sub.f32 	%f4039, %f6635, %f4038;
	// begin inline asm
	{  cvt.f32.f16 %f3990, %rs1264;}

	// end inline asm
	mul.f32 	%f4040, %f3990, %f6683;
	sub.f32 	%f4041, %f4039, %f4040;
	// begin inline asm
	{  cvt.f32.f16 %f3991, %rs1265;}

	// end inline asm
	mul.f32 	%f4042, %f3991, %f6682;
	sub.f32 	%f4043, %f4041, %f4042;
	// begin inline asm
	{  cvt.f32.f16 %f3992, %rs1266;}

	// end inline asm
	mul.f32 	%f4044, %f3992, %f6681;
	sub.f32 	%f4045, %f4043, %f4044;
	// begin inline asm
	{  cvt.f32.f16 %f3993, %rs1267;}

	// end inline asm
	mul.f32 	%f4046, %f3993, %f6680;
	sub.f32 	%f4047, %f4045, %f4046;
	// begin inline asm
	{  cvt.f32.f16 %f3994, %rs1268;}

	// end inline asm
	mul.f32 	%f4048, %f3994, %f6679;
	sub.f32 	%f4049, %f4047, %f4048;
	// begin inline asm
	{  cvt.f32.f16 %f3995, %rs1269;}

	// end inline asm
	mul.f32 	%f4050, %f3995, %f6678;
	sub.f32 	%f4051, %f4049, %f4050;
	// begin inline asm
	{  cvt.f32.f16 %f3996, %rs1270;}

	// end inline asm
	mul.f32 	%f4052, %f3996, %f6677;
	sub.f32 	%f4053, %f4051, %f4052;
	ld.shared.v4.b32 	{%r697, %r698, %r699, %r700}, [shmem_h+6288];
	mov.b32 	{%rs1277, %rs1278}, %r700;
	mov.b32 	{%rs1275, %rs1276}, %r699;
	mov.b32 	{%rs1273, %rs1274}, %r698;
	mov.b32 	{%rs1271, %rs1272}, %r697;
	// begin inline asm
	{  cvt.f32.f16 %f3997, %rs1271;}

	// end inline asm
	mul.f32 	%f4054, %f3997, %f6676;
	sub.f32 	%f4055, %f4053, %f4054;
	// begin inline asm
	{  cvt.f32.f16 %f3998, %rs1272;}

	// end inline asm
	mul.f32 	%f4056, %f3998, %f6675;
	sub.f32 	%f4057, %f4055, %f4056;
	// begin inline asm
	{  cvt.f32.f16 %f3999, %rs1273;}

	// end inline asm
	mul.f32 	%f4058, %f3999, %f6674;
	sub.f32 	%f4059, %f4057, %f4058;
	// begin inline asm
	{  cvt.f32.f16 %f4000, %rs1274;}

	// end inline asm
	mul.f32 	%f4060, %f4000, %f6673;
	sub.f32 	%f4061, %f4059, %f4060;
	// begin inline asm
	{  cvt.f32.f16 %f4001, %rs1275;}

	// end inline asm
	mul.f32 	%f4062, %f4001, %f6672;
	sub.f32 	%f4063, %f4061, %f4062;
	// begin inline asm
	{  cvt.f32.f16 %f4002, %rs1276;}

	// end inline asm
	mul.f32 	%f4064, %f4002, %f6671;
	sub.f32 	%f4065, %f4063, %f4064;
	// begin inline asm
	{  cvt.f32.f16 %f4003, %rs1277;}

	// end inline asm
	mul.f32 	%f4066, %f4003, %f6670;
	sub.f32 	%f4067, %f4065, %f4066;
	// begin inline asm
	{  cvt.f32.f16 %f4004, %rs1278;}

	// end inline asm
	mul.f32 	%f4068, %f4004, %f6669;
	sub.f32 	%f4069, %f4067, %f4068;
	ld.shared.v4.b32 	{%r701, %r702, %r703, %r704}, [shmem_h+6304];
	mov.b32 	{%rs1285, %rs1286}, %r704;
	mov.b32 	{%rs1283, %rs1284}, %r703;
	mov.b32 	{%rs1281, %rs1282}, %r702;
	mov.b32 	{%rs1279, %rs1280}, %r701;
	// begin inline asm
	{  cvt.f32.f16 %f4005, %rs1279;}

	// end inline asm
	mul.f32 	%f4070, %f4005, %f6668;
	sub.f32 	%f4071, %f4069, %f4070;
	// begin inline asm
	{  cvt.f32.f16 %f4006, %rs1280;}

	// end inline asm
	mul.f32 	%f4072, %f4006, %f6667;
	sub.f32 	%f4073, %f4071, %f4072;
	// begin inline asm
	{  cvt.f32.f16 %f4007, %rs1281;}

	// end inline asm
	mul.f32 	%f4074, %f4007, %f6666;
	sub.f32 	%f4075, %f4073, %f4074;
	// begin inline asm
	{  cvt.f32.f16 %f4008, %rs1282;}

	// end inline asm
	mul.f32 	%f4076, %f4008, %f6665;
	sub.f32 	%f4077, %f4075, %f4076;
	// begin inline asm
	{  cvt.f32.f16 %f4009, %rs1283;}

	// end inline asm
	mul.f32 	%f4078, %f4009, %f6664;
	sub.f32 	%f4079, %f4077, %f4078;
	// begin inline asm
	{  cvt.f32.f16 %f4010, %rs1284;}

	// end inline asm
	mul.f32 	%f4080, %f4010, %f6663;
	sub.f32 	%f4081, %f4079, %f4080;
	// begin inline asm
	{  cvt.f32.f16 %f4011, %rs1285;}

	// end inline asm
	mul.f32 	%f4082, %f4011, %f6662;
	sub.f32 	%f4083, %f4081, %f4082;
	// begin inline asm
	{  cvt.f32.f16 %f4012, %rs1286;}

	// end inline asm
	mul.f32 	%f4084, %f4012, %f6661;
	sub.f32 	%f4085, %f4083, %f4084;
	ld.shared.v4.b32 	{%r705, %r706, %r707, %r708}, [shmem_h+6320];
	mov.b32 	{%rs1293, %rs1294}, %r708;
	mov.b32 	{%rs1291, %rs1292}, %r707;
	mov.b32 	{%rs1289, %rs1290}, %r706;
	mov.b32 	{%rs1287, %rs1288}, %r705;
	// begin inline asm
	{  cvt.f32.f16 %f4013, %rs1287;}

	// end inline asm
	mul.f32 	%f4086, %f4013, %f6660;
	sub.f32 	%f4087, %f4085, %f4086;
	// begin inline asm
	{  cvt.f32.f16 %f4014, %rs1288;}

	// end inline asm
	mul.f32 	%f4088, %f4014, %f6659;
	sub.f32 	%f4089, %f4087, %f4088;
	// begin inline asm
	{  cvt.f32.f16 %f4015, %rs1289;}

	// end inline asm
	mul.f32 	%f4090, %f4015, %f6658;
	sub.f32 	%f4091, %f4089, %f4090;
	// begin inline asm
	{  cvt.f32.f16 %f4016, %rs1290;}

	// end inline asm
	mul.f32 	%f4092, %f4016, %f6657;
	sub.f32 	%f4093, %f4091, %f4092;
	// begin inline asm
	{  cvt.f32.f16 %f4017, %rs1291;}

	// end inline asm
	mul.f32 	%f4094, %f4017, %f6656;
	sub.f32 	%f4095, %f4093, %f4094;
	// begin inline asm
	{  cvt.f32.f16 %f4018, %rs1292;}

	// end inline asm
	mul.f32 	%f4096, %f4018, %f6655;
	sub.f32 	%f4097, %f4095, %f4096;
	// begin inline asm
	{  cvt.f32.f16 %f4019, %rs1293;}

	// end inline asm
	mul.f32 	%f4098, %f4019, %f6654;
	sub.f32 	%f4099, %f4097, %f4098;
	// begin inline asm
	{  cvt.f32.f16 %f4020, %rs1294;}

	// end inline asm
	mul.f32 	%f4100, %f4020, %f6653;
	sub.f32 	%f4101, %f4099, %f4100;
	ld.shared.v4.b32 	{%r709, %r710, %r711, %r712}, [shmem_h+6336];
	mov.b32 	{%rs1301, %rs1302}, %r712;
	mov.b32 	{%rs1299, %rs1300}, %r711;
	mov.b32 	{%rs1297, %rs1298}, %r710;
	mov.b32 	{%rs1295, %rs1296}, %r709;
	// begin inline asm
	{  cvt.f32.f16 %f4021, %rs1295;}

	// end inline asm
	mul.f32 	%f4102, %f4021, %f6652;
	sub.f32 	%f4103, %f4101, %f4102;
	// begin inline asm
	{  cvt.f32.f16 %f4022, %rs1296;}

	// end inline asm
	mul.f32 	%f4104, %f4022, %f6651;
	sub.f32 	%f4105, %f4103, %f4104;
	// begin inline asm
	{  cvt.f32.f16 %f4023, %rs1297;}

	// end inline asm
	mul.f32 	%f4106, %f4023, %f6650;
	sub.f32 	%f4107, %f4105, %f4106;
	// begin inline asm
	{  cvt.f32.f16 %f4024, %rs1298;}

	// end inline asm
	mul.f32 	%f4108, %f4024, %f6649;
	sub.f32 	%f4109, %f4107, %f4108;
	// begin inline asm
	{  cvt.f32.f16 %f4025, %rs1299;}

	// end inline asm
	mul.f32 	%f4110, %f4025, %f6648;
	sub.f32 	%f4111, %f4109, %f4110;
	// begin inline asm
	{  cvt.f32.f16 %f4026, %rs1300;}

	// end inline asm
	mul.f32 	%f4112, %f4026, %f6647;
	sub.f32 	%f4113, %f4111, %f4112;
	// begin inline asm
	{  cvt.f32.f16 %f4027, %rs1301;}

	// end inline asm
	mul.f32 	%f4114, %f4027, %f6646;
	sub.f32 	%f4115, %f4113, %f4114;
	// begin inline asm
	{  cvt.f32.f16 %f4028, %rs1302;}

	// end inline asm
	mul.f32 	%f4116, %f4028, %f6645;
	sub.f32 	%f4117, %f4115, %f4116;
	ld.shared.v4.b32 	{%r713, %r714, %r715, %r716}, [shmem_h+6352];
	mov.b32 	{%rs1309, %rs1310}, %r716;
	mov.b32 	{%rs1307, %rs1308}, %r715;
	mov.b32 	{%rs1305, %rs1306}, %r714;
	mov.b32 	{%rs1303, %rs1304}, %r713;
	// begin inline asm
	{  cvt.f32.f16 %f4029, %rs1303;}

	// end inline asm
	mul.f32 	%f4118, %f4029, %f6644;
	sub.f32 	%f4119, %f4117, %f4118;
	// begin inline asm
	{  cvt.f32.f16 %f4030, %rs1304;}

	// end inline asm
	mul.f32 	%f4120, %f4030, %f6643;
	sub.f32 	%f4121, %f4119, %f4120;
	// begin inline asm
	{  cvt.f32.f16 %f4031, %rs1305;}

	// end inline asm
	mul.f32 	%f4122, %f4031, %f6642;
	sub.f32 	%f4123, %f4121, %f4122;
	// begin inline asm
	{  cvt.f32.f16 %f4032, %rs1306;}

	// end inline asm
	mul.f32 	%f4124, %f4032, %f6641;
	sub.f32 	%f4125, %f4123, %f4124;
	// begin inline asm
	{  cvt.f32.f16 %f4033, %rs1307;}

	// end inline asm
	mul.f32 	%f4126, %f4033, %f6640;
	sub.f32 	%f4127, %f4125, %f4126;
	// begin inline asm
	{  cvt.f32.f16 %f4034, %rs1308;}

	// end inline asm
	mul.f32 	%f4128, %f4034, %f6639;
	sub.f32 	%f4129, %f4127, %f4128;
	// begin inline asm
	{  cvt.f32.f16 %f4035, %rs1309;}

	// end inline asm
	mul.f32 	%f4130, %f4035, %f6638;
	sub.f32 	%f4131, %f4129, %f4130;
	// begin inline asm
	{  cvt.f32.f16 %f4036, %rs1310;}

	// end inline asm
	mul.f32 	%f4132, %f4036, %f6637;
	sub.f32 	%f4133, %f4131, %f4132;
	ld.shared.u16 	%rs1311, [shmem_h+6368];
	// begin inline asm
	{  cvt.f32.f16 %f4037, %rs1311;}

	// end inline asm
	mul.f32 	%f4134, %f4037, %f6636;
	sub.f32 	%f6635, %f4133, %f4134;
	setp.eq.s32 	%p324, %r1735, 50;
	@%p324 bra 	$L__BB2_283;
	ld.param.u32 	%r1736, [_Z24A12_trsm_kernel_half_optILi64EEvP6__halfiiiii_param_5];
	ld.shared.v4.b32 	{%r717, %r718, %r719, %r720}, [shmem_h+6400];
	mov.b32 	{%rs1318, %rs1319}, %r720;
	mov.b32 	{%rs1316, %rs1317}, %r719;
	mov.b32 	{%rs1314, %rs1315}, %r718;
	mov.b32 	{%rs1312, %rs1313}, %r717;
	// begin inline asm
	{  cvt.f32.f16 %f4135, %rs1312;}

	// end inline asm
	mul.f32 	%f4185, %f4135, %f6558;
	sub.f32 	%f4186, %f6634, %f4185;
	// begin inline asm
	{  cvt.f32.f16 %f4136, %rs1313;}

	// end inline asm
	mul.f32 	%f4187, %f4136, %f6683;
	sub.f32 	%f4188, %f4186, %f4187;
	// begin inline asm
	{  cvt.f32.f16 %f4137, %rs1314;}

	// end inline asm
	mul.f32 	%f4189, %f4137, %f6682;
	sub.f32 	%f4190, %f4188, %f4189;
	// begin inline asm
	{  cvt.f32.f16 %f4138, %rs1315;}

	// end inline asm
	mul.f32 	%f4191, %f4138, %f6681;
	sub.f32 	%f4192, %f4190, %f4191;
	// begin inline asm
	{  cvt.f32.f16 %f4139, %rs1316;}

	// end inline asm
	mul.f32 	%f4193, %f4139, %f6680;
	sub.f32 	%f4194, %f4192, %f4193;
	// begin inline asm
	{  cvt.f32.f16 %f4140, %rs1317;}

	// end inline asm
	mul.f32 	%f4195, %f4140, %f6679;
	sub.f32 	%f4196, %f4194, %f4195;
	// begin inline asm
	{  cvt.f32.f16 %f4141, %rs1318;}

	// end inline asm
	mul.f32 	%f4197, %f4141, %f6678;
	sub.f32 	%f4198, %f4196, %f4197;
	// begin inline asm
	{  cvt.f32.f16 %f4142, %rs1319;}

	// end inline asm
	mul.f32 	%f4199, %f4142, %f6677;
	sub.f32 	%f4200, %f4198, %f4199;
	ld.shared.v4.b32 	{%r721, %r722, %r723, %r724}, [shmem_h+6416];
	mov.b32 	{%rs1326, %rs1327}, %r724;
	mov.b32 	{%rs1324, %rs1325}, %r723;
	mov.b32 	{%rs1322, %rs1323}, %r722;
	mov.b32 	{%rs1320, %rs1321}, %r721;
	// begin inline asm
	{  cvt.f32.f16 %f4143, %rs1320;}

	// end inline asm
	mul.f32 	%f4201, %f4143, %f6676;
	sub.f32 	%f4202, %f4200, %f4201;
	// begin inline asm
	{  cvt.f32.f16 %f4144, %rs1321;}

	// end inline asm
	mul.f32 	%f4203, %f4144, %f6675;
	sub.f32 	%f4204, %f4202, %f4203;
	// begin inline asm
	{  cvt.f32.f16 %f4145, %rs1322;}

	// end inline asm
	mul.f32 	%f4205, %f4145, %f6674;
	sub.f32 	%f4206, %f4204, %f4205;
	// begin inline asm
	{  cvt.f32.f16 %f4146, %rs1323;}

	// end inline asm
	mul.f32 	%f4207, %f4146, %f6673;
	sub.f32 	%f4208, %f4206, %f4207;
	// begin inline asm
	{  cvt.f32.f16 %f4147, %rs1324;}

	// end inline asm
	mul.f32 	%f4209, %f4147, %f6672;
	sub.f32 	%f4210, %f4208, %f4209;
	// begin inline asm
	{  cvt.f32.f16 %f4148, %rs1325;}

	// end inline asm
	mul.f32 	%f4211, %f4148, %f6671;
	sub.f32 	%f4212, %f4210, %f4211;
	// begin inline asm
	{  cvt.f32.f16 %f4149, %rs1326;}

	// end inline asm
	mul.f32 	%f4213, %f4149, %f6670;
	sub.f32 	%f4214, %f4212, %f4213;
	// begin inline asm
	{  cvt.f32.f16 %f4150, %rs1327;}

	// end inline asm
	mul.f32 	%f4215, %f4150, %f6669;
	sub.f32 	%f4216, %f4214, %f4215;
	ld.shared.v4.b32 	{%r725, %r726, %r727, %r728}, [shmem_h+6432];
	mov.b32 	{%rs1334, %rs1335}, %r728;
	mov.b32 	{%rs1332, %rs1333}, %r727;
	mov.b32 	{%rs1330, %rs1331}, %r726;
	mov.b32 	{%rs1328, %rs1329}, %r725;
	// begin inline asm
	{  cvt.f32.f16 %f4151, %rs1328;}

	// end inline asm
	mul.f32 	%f4217, %f4151, %f6668;
	sub.f32 	%f4218, %f4216, %f4217;
	// begin inline asm
	{  cvt.f32.f16 %f4152, %rs1329;}

	// end inline asm
	mul.f32 	%f4219, %f4152, %f6667;
	sub.f32 	%f4220, %f4218, %f4219;
	// begin inline asm
	{  cvt.f32.f16 %f4153, %rs1330;}

	// end inline asm
	mul.f32 	%f4221, %f4153, %f6666;
	sub.f32 	%f4222, %f4220, %f4221;
	// begin inline asm
	{  cvt.f32.f16 %f4154, %rs1331;}

	// end inline asm
	mul.f32 	%f4223, %f4154, %f6665;
	sub.f32 	%f4224, %f4222, %f4223;
	// begin inline asm
	{  cvt.f32.f16 %f4155, %rs1332;}

	// end inline asm
	mul.f32 	%f4225, %f4155, %f6664;
	sub.f32 	%f4226, %f4224, %f4225;
	// begin inline asm
	{  cvt.f32.f16 %f4156, %rs1333;}

	// end inline asm
	mul.f32 	%f4227, %f4156, %f6663;
	sub.f32 	%f4228, %f4226, %f4227;
	// begin inline asm
	{  cvt.f32.f16 %f4157, %rs1334;}

	// end inline asm
	mul.f32 	%f4229, %f4157, %f6662;
	sub.f32 	%f4230, %f4228, %f4229;
	// begin inline asm
	{  cvt.f32.f16 %f4158, %rs1335;}

	// end inline asm
	mul.f32 	%f4231, %f4158, %f6661;
	sub.f32 	%f4232, %f4230, %f4231;
	ld.shared.v4.b32 	{%r729, %r730, %r731, %r732}, [shmem_h+6448];
	mov.b32 	{%rs1342, %rs1343}, %r732;
	mov.b32 	{%rs1340, %rs1341}, %r731;
	mov.b32 	{%rs1338, %rs1339}, %r730;
	mov.b32 	{%rs1336, %rs1337}, %r729;
	// begin inline asm
	{  cvt.f32.f16 %f4159, %rs1336;}

	// end inline asm
	mul.f32 	%f4233, %f4159, %f6660;
	sub.f32 	%f4234, %f4232, %f4233;
	// begin inline asm
	{  cvt.f32.f16 %f4160, %rs1337;}

	// end inline asm
	mul.f32 	%f4235, %f4160, %f6659;
	sub.f32 	%f4236, %f4234, %f4235;
	// begin inline asm
	{  cvt.f32.f16 %f4161, %rs1338;}

	// end inline asm
	mul.f32 	%f4237, %f4161, %f6658;
	sub.f32 	%f4238, %f4236, %f4237;
	// begin inline asm
	{  cvt.f32.f16 %f4162, %rs1339;}

	// end inline asm
	mul.f32 	%f4239, %f4162, %f6657;
	sub.f32 	%f4240, %f4238, %f4239;
	// begin inline asm
	{  cvt.f32.f16 %f4163, %rs1340;}

	// end inline asm
	mul.f32 	%f4241, %f4163, %f6656;
	sub.f32 	%f4242, %f4240, %f4241;
	// begin inline asm
	{  cvt.f32.f16 %f4164, %rs1341;}

	// end inline asm
	mul.f32 	%f4243, %f4164, %f6655;
	sub.f32 	%f4244, %f4242, %f4243;
	// begin inline asm
	{  cvt.f32.f16 %f4165, %rs1342;}

	// end inline asm
	mul.f32 	%f4245, %f4165, %f6654;
	sub.f32 	%f4246, %f4244, %f4245;
	// begin inline asm
	{  cvt.f32.f16 %f4166, %rs1343;}

	// end inline asm
	mul.f32 	%f4247, %f4166, %f6653;
	sub.f32 	%f4248, %f4246, %f4247;
	ld.shared.v4.b32 	{%r733, %r734, %r735, %r736}, [shmem_h+6464];
	mov.b32 	{%rs1350, %rs1351}, %r736;
	mov.b32 	{%rs1348, %rs1349}, %r735;
	mov.b32 	{%rs1346, %rs1347}, %r734;
	mov.b32 	{%rs1344, %rs1345}, %r733;
	// begin inline asm
	{  cvt.f32.f16 %f4167, %rs1344;}

	// end inline asm
	mul.f32 	%f4249, %f4167, %f6652;
	sub.f32 	%f4250, %f4248, %f4249;
	// begin inline asm
	{  cvt.f32.f16 %f4168, %rs1345;}

	// end inline asm
	mul.f32 	%f4251, %f4168, %f6651;
	sub.f32 	%f4252, %f4250, %f4251;
	// begin inline asm
	{  cvt.f32.f16 %f4169, %rs1346;}

	// end inline asm
	mul.f32 	%f4253, %f4169, %f6650;
	sub.f32 	%f4254, %f4252, %f4253;
	// begin inline asm
	{  cvt.f32.f16 %f4170, %rs1347;}

	// end inline asm
	mul.f32 	%f4255, %f4170, %f6649;
	sub.f32 	%f4256, %f4254, %f4255;
	// begin inline asm
	{  cvt.f32.f16 %f4171, %rs1348;}

	// end inline asm
	mul.f32 	%f4257, %f4171, %f6648;
	sub.f32 	%f4258, %f4256, %f4257;
	// begin inline asm
	{  cvt.f32.f16 %f4172, %rs1349;}

	// end inline asm
	mul.f32 	%f4259, %f4172, %f6647;
	sub.f32 	%f4260, %f4258, %f4259;
	// begin inline asm
	{  cvt.f32.f16 %f4173, %rs1350;}

	// end inline asm
	mul.f32 	%f4261, %f4173, %f6646;
	sub.f32 	%f4262, %f4260, %f4261;
	// begin inline asm
	{  cvt.f32.f16 %f4174, %rs1351;}

	// end inline asm
	mul.f32 	%f4263, %f4174, %f6645;
	sub.f32 	%f4264, %f4262, %f4263;
	ld.shared.v4.b32 	{%r737, %r738, %r739, %r740}, [shmem_h+6480];
	mov.b32 	{%rs1358, %rs1359}, %r740;
	mov.b32 	{%rs1356, %rs1357}, %r739;
	mov.b32 	{%rs1354, %rs1355}, %r738;
	mov.b32 	{%rs1352, %rs1353}, %r737;
	// begin inline asm
	{  cvt.f32.f16 %f4175, %rs1352;}

	// end inline asm
	mul.f32 	%f4265, %f4175, %f6644;
	sub.f32 	%f4266, %f4264, %f4265;
	// begin inline asm
	{  cvt.f32.f16 %f4176, %rs1353;}

	// end inline asm
	mul.f32 	%f4267, %f4176, %f6643;
	sub.f32 	%f4268, %f4266, %f4267;
	// begin inline asm
	{  cvt.f32.f16 %f4177, %rs1354;}

	// end inline asm
	mul.f32 	%f4269, %f4177, %f6642;
	sub.f32 	%f4270, %f4268, %f4269;
	// begin inline asm
	{  cvt.f32.f16 %f4178, %rs1355;}

	// end inline asm
	mul.f32 	%f4271, %f4178, %f6641;
	sub.f32 	%f4272, %f4270, %f4271;
	// begin inline asm
	{  cvt.f32.f16 %f4179, %rs1356;}

	// end inline asm
	mul.f32 	%f4273, %f4179, %f6640;
	sub.f32 	%f4274, %f4272, %f4273;
	// begin inline asm
	{  cvt.f32.f16 %f4180, %rs1357;}

	// end inline asm
	mul.f32 	%f4275, %f4180, %f6639;
	sub.f32 	%f4276, %f4274, %f4275;
	// begin inline asm
	{  cvt.f32.f16 %f4181, %rs1358;}

	// end inline asm
	mul.f32 	%f4277, %f4181, %f6638;
	sub.f32 	%f4278, %f4276, %f4277;
	// begin inline asm
	{  cvt.f32.f16 %f4182, %rs1359;}

	// end inline asm
	mul.f32 	%f4279, %f4182, %f6637;
	sub.f32 	%f4280, %f4278, %f4279;
	ld.shared.u32 	%r741, [shmem_h+6496];
	mov.b32 	{%rs1360, %rs1361}, %r741;
	// begin inline asm
	{  cvt.f32.f16 %f4183, %rs1360;}

	// end inline asm
	mul.f32 	%f4281, %f4183, %f6636;
	sub.f32 	%f4282, %f4280, %f4281;
	// begin inline asm
	{  cvt.f32.f16 %f4184, %rs1361;}

	// end inline asm
	mul.f32 	%f4283, %f4184, %f6635;
	sub.f32 	%f6634, %f4282, %f4283;
	setp.eq.s32 	%p325, %r1736, 51;
	@%p325 bra 	$L__BB2_283;
	ld.param.u32 	%r1737, [_Z24A12_trsm_kernel_half_optILi64EEvP6__halfiiiii_param_5];
	ld.shared.v4.b32 	{%r742, %r743, %r744, %r745}, [shmem_h+6528];
	mov.b32 	{%rs1368, %rs1369}, %r745;
	mov.b32 	{%rs1366, %rs1367}, %r744;
	mov.b32 	{%rs1364, %rs1365}, %r743;
	mov.b32 	{%rs1362, %rs1363}, %r742;
	// begin inline asm
	{  cvt.f32.f16 %f4284, %rs1362;}

	// end inline asm
	mul.f32 	%f4335, %f4284, %f6558;
	sub.f32 	%f4336, %f6633, %f4335;
	// begin inline asm
	{  cvt.f32.f16 %f4285, %rs1363;}

	// end inline asm
	mul.f32 	%f4337, %f4285, %f6683;
	sub.f32 	%f4338, %f4336, %f4337;
	// begin inline asm
	{  cvt.f32.f16 %f4286, %rs1364;}

	// end inline asm
	mul.f32 	%f4339, %f4286, %f6682;
	sub.f32 	%f4340, %f4338, %f4339;
	// begin inline asm
	{  cvt.f32.f16 %f4287, %rs1365;}

	// end inline asm
	mul.f32 	%f4341, %f4287, %f6681;
	sub.f32 	%f4342, %f4340, %f4341;
	// begin inline asm
	{  cvt.f32.f16 %f4288, %rs1366;}

	// end inline asm
	mul.f32 	%f4343, %f4288, %f6680;
	sub.f32 	%f4344, %f4342, %f4343;
	// begin inline asm
	{  cvt.f32.f16 %f4289, %rs1367;}

	// end inline asm
	mul.f32 	%f4345, %f4289, %f6679;
	sub.f32 	%f4346, %f4344, %f4345;
	// begin inline asm
	{  cvt.f32.f16 %f4290, %rs1368;}

	// end inline asm
	mul.f32 	%f4347, %f4290, %f6678;
	sub.f32 	%f4348, %f4346, %f4347;
	// begin inline asm
	{  cvt.f32.f16 %f4291, %rs1369;}

	// end inline asm
	mul.f32 	%f4349, %f4291, %f6677;
	sub.f32 	%f4350, %f4348, %f4349;
	ld.shared.v4.b32 	{%r746, %r747, %r748, %r749}, [shmem_h+6544];
	mov.b32 	{%rs1376, %rs1377}, %r749;
	mov.b32 	{%rs1374, %rs1375}, %r748;
	mov.b32 	{%rs1372, %rs1373}, %r747;
	mov.b32 	{%rs1370, %rs1371}, %r746;
	// begin inline asm
	{  cvt.f32.f16 %f4292, %rs1370;}

	// end inline asm
	mul.f32 	%f4351, %f4292, %f6676;
	sub.f32 	%f4352, %f4350, %f4351;
	// begin inline asm
	{  cvt.f32.f16 %f4293, %rs1371;}

	// end inline asm
	mul.f32 	%f4353, %f4293, %f6675;
	sub.f32 	%f4354, %f4352, %f4353;
	// begin inline asm
	{  cvt.f32.f16 %f4294, %rs1372;}

	// end inline asm
	mul.f32 	%f4355, %f4294, %f6674;
	sub.f32 	%f4356, %f4354, %f4355;
	// begin inline asm
	{  cvt.f32.f16 %f4295, %rs1373;}

	// end inline asm
	mul.f32 	%f4357, %f4295, %f6673;
	sub.f32 	%f4358, %f4356, %f4357;
	// begin inline asm
	{  cvt.f32.f16 %f4296, %rs1374;}

	// end inline asm
	mul.f32 	%f4359, %f4296, %f6672;
	sub.f32 	%f4360, %f4358, %f4359;
	// begin inline asm
	{  cvt.f32.f16 %f4297, %rs1375;}

	// end inline asm
	mul.f32 	%f4361, %f4297, %f6671;
	sub.f32 	%f4362, %f4360, %f4361;
	// begin inline asm
	{  cvt.f32.f16 %f4298, %rs1376;}

	// end inline asm
	mul.f32 	%f4363, %f4298, %f6670;
	sub.f32 	%f4364, %f4362, %f4363;
	// begin inline asm
	{  cvt.f32.f16 %f4299, %rs1377;}

	// end inline asm
	mul.f32 	%f4365, %f4299, %f6669;
	sub.f32 	%f4366, %f4364, %f4365;
	ld.shared.v4.b32 	{%r750, %r751, %r752, %r753}, [shmem_h+6560];
	mov.b32 	{%rs1384, %rs1385}, %r753;
	mov.b32 	{%rs1382, %rs1383}, %r752;
	mov.b32 	{%rs1380, %rs1381}, %r751;
	mov.b32 	{%rs1378, %rs1379}, %r750;
	// begin inline asm
	{  cvt.f32.f16 %f4300, %rs1378;}

	// end inline asm
	mul.f32 	%f4367, %f4300, %f6668;
	sub.f32 	%f4368, %f4366, %f4367;
	// begin inline asm
	{  cvt.f32.f16 %f4301, %rs1379;}

	// end inline asm
	mul.f32 	%f4369, %f4301, %f6667;
	sub.f32 	%f4370, %f4368, %f4369;
	// begin inline asm
	{  cvt.f32.f16 %f4302, %rs1380;}

	// end inline asm
	mul.f32 	%f4371, %f4302, %f6666;
	sub.f32 	%f4372, %f4370, %f4371;
	// begin inline asm
	{  cvt.f32.f16 %f4303, %rs1381;}

	// end inline asm
	mul.f32 	%f4373, %f4303, %f6665;
	sub.f32 	%f4374, %f4372, %f4373;
	// begin inline asm
	{  cvt.f32.f16 %f4304, %rs1382;}

	// end inline asm
	mul.f32 	%f4375, %f4304, %f6664;
	sub.f32 	%f4376, %f4374, %f4375;
	// begin inline asm
	{  cvt.f32.f16 %f4305, %rs1383;}

	// end inline asm
	mul.f32 	%f4377, %f4305, %f6663;
	sub.f32 	%f4378, %f4376, %f4377;
	// begin inline asm
	{  cvt.f32.f16 %f4306, %rs1384;}

	// end inline asm
	mul.f32 	%f4379, %f4306, %f6662;
	sub.f32 	%f4380, %f4378, %f4379;
	// begin inline asm
	{  cvt.f32.f16 %f4307, %rs1385;}

	// end inline asm
	mul.f32 	%f4381, %f4307, %f6661;
	sub.f32 	%f4382, %f4380, %f4381;
	ld.shared.v4.b32 	{%r754, %r755, %r756, %r757}, [shmem_h+6576];
	mov.b32 	{%rs1392, %rs1393}, %r757;
	mov.b32 	{%rs1390, %rs1391}, %r756;
	mov.b32 	{%rs1388, %rs1389}, %r755;
	mov.b32 	{%rs1386, %rs1387}, %r754;
	// begin inline asm
	{  cvt.f32.f16 %f4308, %rs1386;}

	// end inline asm
	mul.f32 	%f4383, %f4308, %f6660;
	sub.f32 	%f4384, %f4382, %f4383;
	// begin inline asm
	{  cvt.f32.f16 %f4309, %rs1387;}

	// end inline asm
	mul.f32 	%f4385, %f4309, %f6659;
	sub.f32 	%f4386, %f4384, %f4385;
	// begin inline asm
	{  cvt.f32.f16 %f4310, %rs1388;}

	// end inline asm
	mul.f32 	%f4387, %f4310, %f6658;
	sub.f32 	%f4388, %f4386, %f4387;
	// begin inline asm
	{  cvt.f32.f16 %f4311, %rs1389;}

	// end inline asm
	mul.f32 	%f4389, %f4311, %f6657;
	sub.f32 	%f4390, %f4388, %f4389;
	// begin inline asm
	{  cvt.f32.f16 %f4312, %rs1390;}

	// end inline asm
	mul.f32 	%f4391, %f4312, %f6656;
	sub.f32 	%f4392, %f4390, %f4391;
	// begin inline asm
	{  cvt.f32.f16 %f4313, %rs1391;}

	// end inline asm
	mul.f32 	%f4393, %f4313, %f6655;
	sub.f32 	%f4394, %f4392, %f4393;
	// begin inline asm
	{  cvt.f32.f16 %f4314, %rs1392;}

	// end inline asm
	mul.f32 	%f4395, %f4314, %f6654;
	sub.f32 	%f4396, %f4394, %f4395;
	// begin inline asm
	{  cvt.f32.f16 %f4315, %rs1393;}

	// end inline asm
	mul.f32 	%f4397, %f4315, %f6653;
	sub.f32 	%f4398, %f4396, %f4397;
	ld.shared.v4.b32 	{%r758, %r759, %r760, %r761}, [shmem_h+6592];
	mov.b32 	{%rs1400, %rs1401}, %r761;
	mov.b32 	{%rs1398, %rs1399}, %r760;
	mov.b32 	{%rs1396, %rs1397}, %r759;
	mov.b32 	{%rs1394, %rs1395}, %r758;
	// begin inline asm
	{  cvt.f32.f16 %f4316, %rs1394;}

	// end inline asm
	mul.f32 	%f4399, %f4316, %f6652;
	sub.f32 	%f4400, %f4398, %f4399;
	// begin inline asm
	{  cvt.f32.f16 %f4317, %rs1395;}

	// end inline asm
	mul.f32 	%f4401, %f4317, %f6651;
	sub.f32 	%f4402, %f4400, %f4401;
	// begin inline asm
	{  cvt.f32.f16 %f4318, %rs1396;}

	// end inline asm
	mul.f32 	%f4403, %f4318, %f6650;
	sub.f32 	%f4404, %f4402, %f4403;
	// begin inline asm
	{  cvt.f32.f16 %f4319, %rs1397;}

	// end inline asm
	mul.f32 	%f4405, %f4319, %f6649;
	sub.f32 	%f4406, %f4404, %f4405;
	// begin inline asm
	{  cvt.f32.f16 %f4320, %rs1398;}

	// end inline asm
	mul.f32 	%f4407, %f4320, %f6648;
	sub.f32 	%f4408, %f4406, %f4407;
	// begin inline asm
	{  cvt.f32.f16 %f4321, %rs1399;}

	// end inline asm
	mul.f32 	%f4409, %f4321, %f6647;
	sub.f32 	%f4410, %f4408, %f4409;
	// begin inline asm
	{  cvt.f32.f16 %f4322, %rs1400;}

	// end inline asm
	mul.f32 	%f4411, %f4322, %f6646;
	sub.f32 	%f4412, %f4410, %f4411;
	// begin inline asm
	{  cvt.f32.f16 %f4323, %rs1401;}

	// end inline asm
	mul.f32 	%f4413, %f4323, %f6645;
	sub.f32 	%f4414, %f4412, %f4413;
	ld.shared.v4.b32 	{%r762, %r763, %r764, %r765}, [shmem_h+6608];
	mov.b32 	{%rs1408, %rs1409}, %r765;
	mov.b32 	{%rs1406, %rs1407}, %r764;
	mov.b32 	{%rs1404, %rs1405}, %r763;
	mov.b32 	{%rs1402, %rs1403}, %r762;
	// begin inline asm
	{  cvt.f32.f16 %f4324, %rs1402;}

	// end inline asm
	mul.f32 	%f4415, %f4324, %f6644;
	sub.f32 	%f4416, %f4414, %f4415;
	// begin inline asm
	{  cvt.f32.f16 %f4325, %rs1403;}

	// end inline asm
	mul.f32 	%f4417, %f4325, %f6643;
	sub.f32 	%f4418, %f4416, %f4417;
	// begin inline asm
	{  cvt.f32.f16 %f4326, %rs1404;}

	// end inline asm
	mul.f32 	%f4419, %f4326, %f6642;
	sub.f32 	%f4420, %f4418, %f4419;
	// begin inline asm
	{  cvt.f32.f16 %f4327, %rs1405;}

	// end inline asm
	mul.f32 	%f4421, %f4327, %f6641;
	sub.f32 	%f4422, %f4420, %f4421;
	// begin inline asm
	{  cvt.f32.f16 %f4328, %rs1406;}

	// end inline asm
	mul.f32 	%f4423, %f4328, %f6640;
	sub.f32 	%f4424, %f4422, %f4423;
	// begin inline asm
	{  cvt.f32.f16 %f4329, %rs1407;}

	// end inline asm
	mul.f32 	%f4425, %f4329, %f6639;
	sub.f32 	%f4426, %f4424, %f4425;
	// begin inline asm
	{  cvt.f32.f16 %f4330, %rs1408;}

	// end inline asm
	mul.f32 	%f4427, %f4330, %f6638;
	sub.f32 	%f4428, %f4426, %f4427;
	// begin inline asm
	{  cvt.f32.f16 %f4331, %rs1409;}

	// end inline asm
	mul.f32 	%f4429, %f4331, %f6637;
	sub.f32 	%f4430, %f4428, %f4429;
	.pragma "used_bytes_mask 63";
	ld.shared.v4.u16 	{%rs1410, %rs1411, %rs1412, %rs1413}, [shmem_h+6624];
	// begin inline asm
	{  cvt.f32.f16 %f4332, %rs1410;}

	// end inline asm
	mul.f32 	%f4431, %f4332, %f6636;
	sub.f32 	%f4432, %f4430, %f4431;
	// begin inline asm
	{  cvt.f32.f16 %f4333, %rs1411;}

	// end inline asm
	mul.f32 	%f4433, %f4333, %f6635;
	sub.f32 	%f4434, %f4432, %f4433;
	// begin inline asm
	{  cvt.f32.f16 %f4334, %rs1412;}

	// end inline asm
	mul.f32 	%f4435, %f4334, %f6634;
	sub.f32 	%f6633, %f4434, %f4435;
	setp.eq.s32 	%p326, %r1737, 52;
	@%p326 bra 	$L__BB2_283;
	ld.param.u32 	%r1738, [_Z24A12_trsm_kernel_half_optILi64EEvP6__halfiiiii_param_5];
	ld.shared.v4.b32 	{%r766, %r767, %r768, %r769}, [shmem_h+6656];
	mov.b32 	{%rs1420, %rs1421}, %r769;
	mov.b32 	{%rs1418, %rs1419}, %r768;
	mov.b32 	{%rs1416, %rs1417}, %r767;
	mov.b32 	{%rs1414, %rs1415}, %r766;
	// begin inline asm
	{  cvt.f32.f16 %f4436, %rs1414;}

	// end inline asm
	mul.f32 	%f4488, %f4436, %f6558;
	sub.f32 	%f4489, %f6632, %f4488;
	// begin inline asm
	{  cvt.f32.f16 %f4437, %rs1415;}

	// end inline asm
	mul.f32 	%f4490, %f4437, %f6683;
	sub.f32 	%f4491, %f4489, %f4490;
	// begin inline asm
	{  cvt.f32.f16 %f4438, %rs1416;}

	// end inline asm
	mul.f32 	%f4492, %f4438, %f6682;
	sub.f32 	%f4493, %f4491, %f4492;
	// begin inline asm
	{  cvt.f32.f16 %f4439, %rs1417;}

	// end inline asm
	mul.f32 	%f4494, %f4439, %f6681;
	sub.f32 	%f4495, %f4493, %f4494;
	// begin inline asm
	{  cvt.f32.f16 %f4440, %rs1418;}

	// end inline asm
	mul.f32 	%f4496, %f4440, %f6680;
	sub.f32 	%f4497, %f4495, %f4496;
	// begin inline asm
	{  cvt.f32.f16 %f4441, %rs1419;}

	// end inline asm
	mul.f32 	%f4498, %f4441, %f6679;
	sub.f32 	%f4499, %f4497, %f4498;
	// begin inline asm
	{  cvt.f32.f16 %f4442, %rs1420;}

	// end inline asm
	mul.f32 	%f4500, %f4442, %f6678;
	sub.f32 	%f4501, %f4499, %f4500;
	// begin inline asm
	{  cvt.f32.f16 %f4443, %rs1421;}

	// end inline asm
	mul.f32 	%f4502, %f4443, %f6677;
	sub.f32 	%f4503, %f4501, %f4502;
	ld.shared.v4.b32 	{%r770, %r771, %r772, %r773}, [shmem_h+6672];
	mov.b32 	{%rs1428, %rs1429}, %r773;
	mov.b32 	{%rs1426, %rs1427}, %r772;
	mov.b32 	{%rs1424, %rs1425}, %r771;
	mov.b32 	{%rs1422, %rs1423}, %r770;
	// begin inline asm
	{  cvt.f32.f16 %f4444, %rs1422;}

	// end inline asm
	mul.f32 	%f4504, %f4444, %f6676;
	sub.f32 	%f4505, %f4503, %f4504;
	// begin inline asm
	{  cvt.f32.f16 %f4445, %rs1423;}

	// end inline asm
	mul.f32 	%f4506, %f4445, %f6675;
	sub.f32 	%f4507, %f4505, %f4506;
	// begin inline asm
	{  cvt.f32.f16 %f4446, %rs1424;}

	// end inline asm
	mul.f32 	%f4508, %f4446, %f6674;
	sub.f32 	%f4509, %f4507, %f4508;
	// begin inline asm
	{  cvt.f32.f16 %f4447, %rs1425;}

	// end inline asm
	mul.f32 	%f4510, %f4447, %f6673;
	sub.f32 	%f4511, %f4509, %f4510;
	// begin inline asm
	{  cvt.f32.f16 %f4448, %rs1426;}

	// end inline asm
	mul.f32 	%f4512, %f4448, %f6672;
	sub.f32 	%f4513, %f4511, %f4512;
	// begin inline asm
	{  cvt.f32.f16 %f4449, %rs1427;}

	// end inline asm
	mul.f32 	%f4514, %f4449, %f6671;
	sub.f32 	%f4515, %f4513, %f4514;
	// begin inline asm
	{  cvt.f32.f16 %f4450, %rs1428;}

	// end inline asm
	mul.f32 	%f4516, %f4450, %f6670;
	sub.f32 	%f4517, %f4515, %f4516;
	// begin inline asm
	{  cvt.f32.f16 %f4451, %rs1429;}

	// end inline asm
	mul.f32 	%f4518, %f4451, %f6669;
	sub.f32 	%f4519, %f4517, %f4518;
	ld.shared.v4.b32 	{%r774, %r775, %r776, %r777}, [shmem_h+6688];
	mov.b32 	{%rs1436, %rs1437}, %r777;
	mov.b32 	{%rs1434, %rs1435}, %r776;
	mov.b32 	{%rs1432, %rs1433}, %r775;
	mov.b32 	{%rs1430, %rs1431}, %r774;
	// begin inline asm
	{  cvt.f32.f16 %f4452, %rs1430;}

	// end inline asm
	mul.f32 	%f4520, %f4452, %f6668;
	sub.f32 	%f4521, %f4519, %f4520;
	// begin inline asm
	{  cvt.f32.f16 %f4453, %rs1431;}

	// end inline asm
	mul.f32 	%f4522, %f4453, %f6667;
	sub.f32 	%f4523, %f4521, %f4522;
	// begin inline asm
	{  cvt.f32.f16 %f4454, %rs1432;}

	// end inline asm
	mul.f32 	%f4524, %f4454, %f6666;
	sub.f32 	%f4525, %f4523, %f4524;
	// begin inline asm
	{  cvt.f32.f16 %f4455, %rs1433;}

	// end inline asm
	mul.f32 	%f4526, %f4455, %f6665;
	sub.f32 	%f4527, %f4525, %f4526;
	// begin inline asm
	{  cvt.f32.f16 %f4456, %rs1434;}

	// end inline asm
	mul.f32 	%f4528, %f4456, %f6664;
	sub.f32 	%f4529, %f4527, %f4528;
	// begin inline asm
	{  cvt.f32.f16 %f4457, %rs1435;}

	// end inline asm
	mul.f32 	%f4530, %f4457, %f6663;
	sub.f32 	%f4531, %f4529, %f4530;
	// begin inline asm
	{  cvt.f32.f16 %f4458, %rs1436;}

	// end inline asm
	mul.f32 	%f4532, %f4458, %f6662;
	sub.f32 	%f4533, %f4531, %f4532;
	// begin inline asm
	{  cvt.f32.f16 %f4459, %rs1437;}

	// end inline asm
	mul.f32 	%f4534, %f4459, %f6661;
	sub.f32 	%f4535, %f4533, %f4534;
	ld.shared.v4.b32 	{%r778, %r779, %r780, %r781}, [shmem_h+6704];
	mov.b32 	{%rs1444, %rs1445}, %r781;
	mov.b32 	{%rs1442, %rs1443}, %r780;
	mov.b32 	{%rs1440, %rs1441}, %r779;
	mov.b32 	{%rs1438, %rs1439}, %r778;
	// begin inline asm
	{  cvt.f32.f16 %f4460, %rs1438;}

	// end inline asm
	mul.f32 	%f4536, %f4460, %f6660;
	sub.f32 	%f4537, %f4535, %f4536;
	// begin inline asm
	{  cvt.f32.f16 %f4461, %rs1439;}

	// end inline asm
	mul.f32 	%f4538, %f4461, %f6659;
	sub.f32 	%f4539, %f4537, %f4538;
	// begin inline asm
	{  cvt.f32.f16 %f4462, %rs1440;}

	// end inline asm
	mul.f32 	%f4540, %f4462, %f6658;
	sub.f32 	%f4541, %f4539, %f4540;
	// begin inline asm
	{  cvt.f32.f16 %f4463, %rs1441;}

	// end inline asm
	mul.f32 	%f4542, %f4463, %f6657;
	sub.f32 	%f4543, %f4541, %f4542;
	// begin inline asm
	{  cvt.f32.f16 %f4464, %rs1442;}

	// end inline asm
	mul.f32 	%f4544, %f4464, %f6656;
	sub.f32 	%f4545, %f4543, %f4544;
	// begin inline asm
	{  cvt.f32.f16 %f4465, %rs1443;}

	// end inline asm
	mul.f32 	%f4546, %f4465, %f6655;
	sub.f32 	%f4547, %f4545, %f4546;
	// begin inline asm
	{  cvt.f32.f16 %f4466, %rs1444;}

	// end inline asm
	mul.f32 	%f4548, %f4466, %f6654;
	sub.f32 	%f4549, %f4547, %f4548;
	// begin inline asm
	{  cvt.f32.f16 %f4467, %rs1445;}

	// end inline asm
	mul.f32 	%f4550, %f4467, %f6653;
	sub.f32 	%f4551, %f4549, %f4550;
	ld.shared.v4.b32 	{%r782, %r783, %r784, %r785}, [shmem_h+6720];
	mov.b32 	{%rs1452, %rs1453}, %r785;
	mov.b32 	{%rs1450, %rs1451}, %r784;
	mov.b32 	{%rs1448, %rs1449}, %r783;
	mov.b32 	{%rs1446, %rs1447}, %r782;
	// begin inline asm
	{  cvt.f32.f16 %f4468, %rs1446;}

	// end inline asm
	mul.f32 	%f4552, %f4468, %f6652;
	sub.f32 	%f4553, %f4551, %f4552;
	// begin inline asm
	{  cvt.f32.f16 %f4469, %rs1447;}

	// end inline asm
	mul.f32 	%f4554, %f4469, %f6651;
	sub.f32 	%f4555, %f4553, %f4554;
	// begin inline asm
	{  cvt.f32.f16 %f4470, %rs1448;}

	// end inline asm
	mul.f32 	%f4556, %f4470, %f6650;
	sub.f32 	%f4557, %f4555, %f4556;
	// begin inline asm
	{  cvt.f32.f16 %f4471, %rs1449;}

	// end inline asm
	mul.f32 	%f4558, %f4471, %f6649;
	sub.f32 	%f4559, %f4557, %f4558;
	// begin inline asm
	{  cvt.f32.f16 %f4472, %rs1450;}

	// end inline asm
	mul.f32 	%f4560, %f4472, %f6648;
	sub.f32 	%f4561, %f4559, %f4560;
	// begin inline asm
	{  cvt.f32.f16 %f4473, %rs1451;}

	// end inline asm
	mul.f32 	%f4562, %f4473, %f6647;
	sub.f32 	%f4563, %f4561, %f4562;
	// begin inline asm
	{  cvt.f32.f16 %f4474, %rs1452;}

	// end inline asm
	mul.f32 	%f4564, %f4474, %f6646;
	sub.f32 	%f4565, %f4563, %f4564;
	// begin inline asm
	{  cvt.f32.f16 %f4475, %rs1453;}

	// end inline asm
	mul.f32 	%f4566, %f4475, %f6645;
	sub.f32 	%f4567, %f4565, %f4566;
	ld.shared.v4.b32 	{%r786, %r787, %r788, %r789}, [shmem_h+6736];
	mov.b32 	{%rs1460, %rs1461}, %r789;
	mov.b32 	{%rs1458, %rs1459}, %r788;
	mov.b32 	{%rs1456, %rs1457}, %r787;
	mov.b32 	{%rs1454, %rs1455}, %r786;
	// begin inline asm
	{  cvt.f32.f16 %f4476, %rs1454;}

	// end inline asm
	mul.f32 	%f4568, %f4476, %f6644;
	sub.f32 	%f4569, %f4567, %f4568;
	// begin inline asm
	{  cvt.f32.f16 %f4477, %rs1455;}

	// end inline asm
	mul.f32 	%f4570, %f4477, %f6643;
	sub.f32 	%f4571, %f4569, %f4570;
	// begin inline asm
	{  cvt.f32.f16 %f4478, %rs1456;}

	// end inline asm
	mul.f32 	%f4572, %f4478, %f6642;
	sub.f32 	%f4573, %f4571, %f4572;
	// begin inline asm
	{  cvt.f32.f16 %f4479, %rs1457;}

	// end inline asm
	mul.f32 	%f4574, %f4479, %f6641;
	sub.f32 	%f4575, %f4573, %f4574;
	// begin inline asm
	{  cvt.f32.f16 %f4480, %rs1458;}

	// end inline asm
	mul.f32 	%f4576, %f4480, %f6640;
	sub.f32 	%f4577, %f4575, %f4576;
	// begin inline asm
	{  cvt.f32.f16 %f4481, %rs1459;}

	// end inline asm
	mul.f32 	%f4578, %f4481, %f6639;
	sub.f32 	%f4579, %f4577, %f4578;
	// begin inline asm
	{  cvt.f32.f16 %f4482, %rs1460;}

	// end inline asm
	mul.f32 	%f4580, %f4482, %f6638;
	sub.f32 	%f4581, %f4579, %f4580;
	// begin inline asm
	{  cvt.f32.f16 %f4483, %rs1461;}

	// end inline asm
	mul.f32 	%f4582, %f4483, %f6637;
	sub.f32 	%f4583, %f4581, %f4582;
	ld.shared.v4.u16 	{%rs1462, %rs1463, %rs1464, %rs1465}, [shmem_h+6752];
	// begin inline asm
	{  cvt.f32.f16 %f4484, %rs1462;}

	// end inline asm
	mul.f32 	%f4584, %f4484, %f6636;
	sub.f32 	%f4585, %f4583, %f4584;
	// begin inline asm
	{  cvt.f32.f16 %f4485, %rs1463;}

	// end inline asm
	mul.f32 	%f4586, %f4485, %f6635;
	sub.f32 	%f4587, %f4585, %f4586;
	// begin inline asm
	{  cvt.f32.f16 %f4486, %rs1464;}

	// end inline asm
	mul.f32 	%f4588, %f4486, %f6634;
	sub.f32 	%f4589, %f4587, %f4588;
	// begin inline asm
	{  cvt.f32.f16 %f4487, %rs1465;}

	// end inline asm
	mul.f32 	%f4590, %f4487, %f6633;
	sub.f32 	%f6632, %f4589, %f4590;
	setp.eq.s32 	%p327, %r1738, 53;
	@%p327 bra 	$L__BB2_283;
	ld.param.u32 	%r1739, [_Z24A12_trsm_kernel_half_optILi64EEvP6__halfiiiii_param_5];
	ld.shared.v4.b32 	{%r790, %r791, %r792, %r793}, [shmem_h+6784];
	mov.b32 	{%rs1472, %rs1473}, %r793;
	mov.b32 	{%rs1470, %rs1471}, %r792;
	mov.b32 	{%rs1468, %rs1469}, %r791;
	mov.b32 	{%rs1466, %rs1467}, %r790;
	// begin inline asm
	{  cvt.f32.f16 %f4591, %rs1466;}

	// end inline asm
	mul.f32 	%f4644, %f4591, %f6558;
	sub.f32 	%f4645, %f6631, %f4644;
	// begin inline asm
	{  cvt.f32.f16 %f4592, %rs1467;}

	// end inline asm
	mul.f32 	%f4646, %f4592, %f6683;
	sub.f32 	%f4647, %f4645, %f4646;
	// begin inline asm
	{  cvt.f32.f16 %f4593, %rs1468;}

	// end inline asm
	mul.f32 	%f4648, %f4593, %f6682;
	sub.f32 	%f4649, %f4647, %f4648;
	// begin inline asm
	{  cvt.f32.f16 %f4594, %rs1469;}

	// end inline asm
	mul.f32 	%f4650, %f4594, %f6681;
	sub.f32 	%f4651, %f4649, %f4650;
	// begin inline asm
	{  cvt.f32.f16 %f4595, %rs1470;}

	// end inline asm
	mul.f32 	%f4652, %f4595, %f6680;
	sub.f32 	%f4653, %f4651, %f4652;
	// begin inline asm
	{  cvt.f32.f16 %f4596, %rs1471;}

	// end inline asm
	mul.f32 	%f4654, %f4596, %f6679;
	sub.f32 	%f4655, %f4653, %f4654;
	// begin inline asm
	{  cvt.f32.f16 %f4597, %rs1472;}

	// end inline asm
	mul.f32 	%f4656, %f4597, %f6678;
	sub.f32 	%f4657, %f4655, %f4656;
	// begin inline asm
	{  cvt.f32.f16 %f4598, %rs1473;}

	// end inline asm
	mul.f32 	%f4658, %f4598, %f6677;
	sub.f32 	%f4659, %f4657, %f4658;
	ld.shared.v4.b32 	{%r794, %r795, %r796, %r797}, [shmem_h+6800];
	mov.b32 	{%rs1480, %rs1481}, %r797;
	mov.b32 	{%rs1478, %rs1479}, %r796;
	mov.b32 	{%rs1476, %rs1477}, %r795;
	mov.b32 	{%rs1474, %rs1475}, %r794;
	// begin inline asm
	{  cvt.f32.f16 %f4599, %rs1474;}

	// end inline asm
	mul.f32 	%f4660, %f4599, %f6676;
	sub.f32 	%f4661, %f4659, %f4660;
	// begin inline asm
	{  cvt.f32.f16 %f4600, %rs1475;}

	// end inline asm
	mul.f32 	%f4662, %f4600, %f6675;
	sub.f32 	%f4663, %f4661, %f4662;
	// begin inline asm
	{  cvt.f32.f16 %f4601, %rs1476;}

	// end inline asm
	mul.f32 	%f4664, %f4601, %f6674;
	sub.f32 	%f4665, %f4663, %f4664;
	// begin inline asm
	{  cvt.f32.f16 %f4602, %rs1477;}

	// end inline asm
	mul.f32 	%f4666, %f4602, %f6673;
	sub.f32 	%f4667, %f4665, %f4666;
	// begin inline asm
	{  cvt.f32.f16 %f4603, %rs1478;}

	// end inline asm
	mul.f32 	%f4668, %f4603, %f6672;
	sub.f32 	%f4669, %f4667, %f4668;
	// begin inline asm
	{  cvt.f32.f16 %f4604, %rs1479;}

	// end inline asm
	mul.f32 	%f4670, %f4604, %f6671;
	sub.f32 	%f4671, %f4669, %f4670;
	// begin inline asm
	{  cvt.f32.f16 %f4605, %rs1480;}

	// end inline asm
	mul.f32 	%f4672, %f4605, %f6670;
	sub.f32 	%f4673, %f4671, %f4672;
	// begin inline asm
	{  cvt.f32.f16 %f4606, %rs1481;}

	// end inline asm
	mul.f32 	%f4674, %f4606, %f6669;
	sub.f32 	%f4675, %f4673, %f4674;
	ld.shared.v4.b32 	{%r798, %r799, %r800, %r801}, [shmem_h+6816];
	mov.b32 	{%rs1488, %rs1489}, %r801;
	mov.b32 	{%rs1486, %rs1487}, %r800;
	mov.b32 	{%rs1484, %rs1485}, %r799;
	mov.b32 	{%rs1482, %rs1483}, %r798;
	// begin inline asm
	{  cvt.f32.f16 %f4607, %rs1482;}

	// end inline asm
	mul.f32 	%f4676, %f4607, %f6668;
	sub.f32 	%f4677, %f4675, %f4676;
	// begin inline asm
	{  cvt.f32.f16 %f4608, %rs1483;}

	// end inline asm
	mul.f32 	%f4678, %f4608, %f6667;
	sub.f32 	%f4679, %f4677, %f4678;
	// begin inline asm
	{  cvt.f32.f16 %f4609, %rs1484;}

	// end inline asm
	mul.f32 	%f4680, %f4609, %f6666;
	sub.f32 	%f4681, %f4679, %f4680;
	// begin inline asm
	{  cvt.f32.f16 %f4610, %rs1485;}

	// end inline asm
	mul.f32 	%f4682, %f4610, %f6665;
	sub.f32 	%f4683, %f4681, %f4682;
	// begin inline asm
	{  cvt.f32.f16 %f4611, %rs1486;}

	// end inline asm
	mul.f32 	%f4684, %f4611, %f6664;
	sub.f32 	%f4685, %f4683, %f4684;
	// begin inline asm
	{  cvt.f32.f16 %f4612, %rs1487;}

	// end inline asm
	mul.f32 	%f4686, %f4612, %f6663;
	sub.f32 	%f4687, %f4685, %f4686;
	// begin inline asm
	{  cvt.f32.f16 %f4613, %rs1488;}

	// end inline asm
	mul.f32 	%f4688, %f4613, %f6662;
	sub.f32 	%f4689, %f4687, %f4688;
	// begin inline asm
	{  cvt.f32.f16 %f4614, %rs1489;}

	// end inline asm
	mul.f32 	%f4690, %f4614, %f6661;
	sub.f32 	%f4691, %f4689, %f4690;
	ld.shared.v4.b32 	{%r802, %r803, %r804, %r805}, [shmem_h+6832];
	mov.b32 	{%rs1496, %rs1497}, %r805;
	mov.b32 	{%rs1494, %rs1495}, %r804;
	mov.b32 	{%rs1492, %rs1493}, %r803;
	mov.b32 	{%rs1490, %rs1491}, %r802;
	// begin inline asm
	{  cvt.f32.f16 %f4615, %rs1490;}

	// end inline asm
	mul.f32 	%f4692, %f4615, %f6660;
	sub.f32 	%f4693, %f4691, %f4692;
	// begin inline asm
	{  cvt.f32.f16 %f4616, %rs1491;}

	// end inline asm
	mul.f32 	%f4694, %f4616, %f6659;
	sub.f32 	%f4695, %f4693, %f4694;
	// begin inline asm
	{  cvt.f32.f16 %f4617, %rs1492;}

	// end inline asm
	mul.f32 	%f4696, %f4617, %f6658;
	sub.f32 	%f4697, %f4695, %f4696;
	// begin inline asm
	{  cvt.f32.f16 %f4618, %rs1493;}

	// end inline asm
	mul.f32 	%f4698, %f4618, %f6657;
	sub.f32 	%f4699, %f4697, %f4698;
	// begin inline asm
	{  cvt.f32.f16 %f4619, %rs1494;}

	// end inline asm
	mul.f32 	%f4700, %f4619, %f6656;
	sub.f32 	%f4701, %f4699, %f4700;
	// begin inline asm
	{  cvt.f32.f16 %f4620, %rs1495;}

	// end inline asm
	mul.f32 	%f4702, %f4620, %f6655;
	sub.f32 	%f4703, %f4701, %f4702;
	// begin inline asm
	{  cvt.f32.f16 %f4621, %rs1496;}

	// end inline asm
	mul.f32 	%f4704, %f4621, %f6654;
	sub.f32 	%f4705, %f4703, %f4704;
	// begin inline asm
	{  cvt.f32.f16 %f4622, %rs1497;}

	// end inline asm
	mul.f32 	%f4706, %f4622, %f6653;
	sub.f32 	%f4707, %f4705, %f4706;
	ld.shared.v4.b32 	{%r806, %r807, %r808, %r809}, [shmem_h+6848];
	mov.b32 	{%rs1504, %rs1505}, %r809;
	mov.b32 	{%rs1502, %rs1503}, %r808;
	mov.b32 	{%rs1500, %rs1501}, %r807;
	mov.b32 	{%rs1498, %rs1499}, %r806;
	// begin inline asm
	{  cvt.f32.f16 %f4623, %rs1498;}

	// end inline asm
	mul.f32 	%f4708, %f4623, %f6652;
	sub.f32 	%f4709, %f4707, %f4708;
	// begin inline asm
	{  cvt.f32.f16 %f4624, %rs1499;}

	// end inline asm
	mul.f32 	%f4710, %f4624, %f6651;
	sub.f32 	%f4711, %f4709, %f4710;
	// begin inline asm
	{  cvt.f32.f16 %f4625, %rs1500;}

	// end inline asm
	mul.f32 	%f4712, %f4625, %f6650;
	sub.f32 	%f4713, %f4711, %f4712;
	// begin inline asm
	{  cvt.f32.f16 %f4626, %rs1501;}

	// end inline asm
	mul.f32 	%f4714, %f4626, %f6649;
	sub.f32 	%f4715, %f4713, %f4714;
	// begin inline asm
	{  cvt.f32.f16 %f4627, %rs1502;}

	// end inline asm
	mul.f32 	%f4716, %f4627, %f6648;
	sub.f32 	%f4717, %f4715, %f4716;
	// begin inline asm
	{  cvt.f32.f16 %f4628, %rs1503;}

	// end inline asm
	mul.f32 	%f4718, %f4628, %f6647;
	sub.f32 	%f4719, %f4717, %f4718;
	// begin inline asm
	{  cvt.f32.f16 %f4629, %rs1504;}

	// end inline asm
	mul.f32 	%f4720, %f4629, %f6646;
	sub.f32 	%f4721, %f4719, %f4720;
	// begin inline asm
	{  cvt.f32.f16 %f4630, %rs1505;}

	// end inline asm
	mul.f32 	%f4722, %f4630, %f6645;
	sub.f32 	%f4723, %f4721, %f4722;
	ld.shared.v4.b32 	{%r810, %r811, %r812, %r813}, [shmem_h+6864];
	mov.b32 	{%rs1512, %rs1513}, %r813;
	mov.b32 	{%rs1510, %rs1511}, %r812;
	mov.b32 	{%rs1508, %rs1509}, %r811;
	mov.b32 	{%rs1506, %rs1507}, %r810;
	// begin inline asm
	{  cvt.f32.f16 %f4631, %rs1506;}

	// end inline asm
	mul.f32 	%f4724, %f4631, %f6644;
	sub.f32 	%f4725, %f4723, %f4724;
	// begin inline asm
	{  cvt.f32.f16 %f4632, %rs1507;}

	// end inline asm
	mul.f32 	%f4726, %f4632, %f6643;
	sub.f32 	%f4727, %f4725, %f4726;
	// begin inline asm
	{  cvt.f32.f16 %f4633, %rs1508;}

	// end inline asm
	mul.f32 	%f4728, %f4633, %f6642;
	sub.f32 	%f4729, %f4727, %f4728;
	// begin inline asm
	{  cvt.f32.f16 %f4634, %rs1509;}

	// end inline asm
	mul.f32 	%f4730, %f4634, %f6641;
	sub.f32 	%f4731, %f4729, %f4730;
	// begin inline asm
	{  cvt.f32.f16 %f4635, %rs1510;}

	// end inline asm
	mul.f32 	%f4732, %f4635, %f6640;
	sub.f32 	%f4733, %f4731, %f4732;
	// begin inline asm
	{  cvt.f32.f16 %f4636, %rs1511;}

	// end inline asm
	mul.f32 	%f4734, %f4636, %f6639;
	sub.f32 	%f4735, %f4733, %f4734;
	// begin inline asm
	{  cvt.f32.f16 %f4637, %rs1512;}

	// end inline asm
	mul.f32 	%f4736, %f4637, %f6638;
	sub.f32 	%f4737, %f4735, %f4736;
	// begin inline asm
	{  cvt.f32.f16 %f4638, %rs1513;}

	// end inline asm
	mul.f32 	%f4738, %f4638, %f6637;
	sub.f32 	%f4739, %f4737, %f4738;
	.pragma "used_bytes_mask 1023";
	ld.shared.v4.b32 	{%r814, %r815, %r816, %r817}, [shmem_h+6880];
	{ .reg .b16 tmp; mov.b32 {%rs1518, tmp}, %r816; }
	mov.b32 	{%rs1516, %rs1517}, %r815;
	mov.b32 	{%rs1514, %rs1515}, %r814;
	// begin inline asm
	{  cvt.f32.f16 %f4639, %rs1514;}

	// end inline asm
	mul.f32 	%f4740, %f4639, %f6636;
	sub.f32 	%f4741, %f4739, %f4740;
	// begin inline asm
	{  cvt.f32.f16 %f4640, %rs1515;}

	// end inline asm
	mul.f32 	%f4742, %f4640, %f6635;
	sub.f32 	%f4743, %f4741, %f4742;
	// begin inline asm
	{  cvt.f32.f16 %f4641, %rs1516;}

	// end inline asm
	mul.f32 	%f4744, %f4641, %f6634;
	sub.f32 	%f4745, %f4743, %f4744;
	// begin inline asm
	{  cvt.f32.f16 %f4642, %rs1517;}

	// end inline asm
	mul.f32 	%f4746, %f4642, %f6633;
	sub.f32 	%f4747, %f4745, %f4746;
	// begin inline asm
	{  cvt.f32.f16 %f4643, %rs1518;}

	// end inline asm
	mul.f32 	%f4748, %f4643, %f6632;
	sub.f32 	%f6631, %f4747, %f4748;
	setp.eq.s32 	%p328, %r1739, 54;
	@%p328 bra 	$L__BB2_283;
	ld.param.u32 	%r1740, [_Z24A12_trsm_kernel_half_optILi64EEvP6__halfiiiii_param_5];
	ld.shared.v4.b32 	{%r818, %r819, %r820, %r821}, [shmem_h+6912];
	mov.b32 	{%rs1525, %rs1526}, %r821;
	mov.b32 	{%rs1523, %rs1524}, %r820;
	mov.b32 	{%rs1521, %rs1522}, %r819;
	mov.b32 	{%rs1519, %rs1520}, %r818;
	// begin inline asm
	{  cvt.f32.f16 %f4749, %rs1519;}

	// end inline asm
	mul.f32 	%f4803, %f4749, %f6558;
	sub.f32 	%f4804, %f6630, %f4803;
	// begin inline asm
	{  cvt.f32.f16 %f4750, %rs1520;}

	// end inline asm
	mul.f32 	%f4805, %f4750, %f6683;
	sub.f32 	%f4806, %f4804, %f4805;
	// begin inline asm
	{  cvt.f32.f16 %f4751, %rs1521;}

	// end inline asm
	mul.f32 	%f4807, %f4751, %f6682;
	sub.f32 	%f4808, %f4806, %f4807;
	// begin inline asm
	{  cvt.f32.f16 %f4752, %rs1522;}

	// end inline asm
	mul.f32 	%f4809, %f4752, %f6681;
	sub.f32 	%f4810, %f4808, %f4809;
	// begin inline asm
	{  cvt.f32.f16 %f4753, %rs1523;}

	// end inline asm
	mul.f32 	%f4811, %f4753, %f6680;
	sub.f32 	%f4812, %f4810, %f4811;
	// begin inline asm
	{  cvt.f32.f16 %f4754, %rs1524;}

	// end inline asm
	mul.f32 	%f4813, %f4754, %f6679;
	sub.f32 	%f4814, %f4812, %f4813;
	// begin inline asm
	{  cvt.f32.f16 %f4755, %rs1525;}

	// end inline asm
	mul.f32 	%f4815, %f4755, %f6678;
	sub.f32 	%f4816, %f4814, %f4815;
	// begin inline asm
	{  cvt.f32.f16 %f4756, %rs1526;}

	// end inline asm
	mul.f32 	%f4817, %f4756, %f6677;
	sub.f32 	%f4818, %f4816, %f4817;
	ld.shared.v4.b32 	{%r822, %r823, %r824, %r825}, [shmem_h+6928];
	mov.b32 	{%rs1533, %rs1534}, %r825;
	mov.b32 	{%rs1531, %rs1532}, %r824;
	mov.b32 	{%rs1529, %rs1530}, %r823;
	mov.b32 	{%rs1527, %rs1528}, %r822;
	// begin inline asm
	{  cvt.f32.f16 %f4757, %rs1527;}

	// end inline asm
	mul.f32 	%f4819, %f4757, %f6676;
	sub.f32 	%f4820, %f4818, %f4819;
	// begin inline asm
	{  cvt.f32.f16 %f4758, %rs1528;}

	// end inline asm
	mul.f32 	%f4821, %f4758, %f6675;
	sub.f32 	%f4822, %f4820, %f4821;
	// begin inline asm
	{  cvt.f32.f16 %f4759, %rs1529;}

	// end inline asm
	mul.f32 	%f4823, %f4759, %f6674;
	sub.f32 	%f4824, %f4822, %f4823;
	// begin inline asm
	{  cvt.f32.f16 %f4760, %rs1530;}

	// end inline asm
	mul.f32 	%f4825, %f4760, %f6673;
	sub.f32 	%f4826, %f4824, %f4825;
	// begin inline asm
	{  cvt.f32.f16 %f4761, %rs1531;}

	// end inline asm
	mul.f32 	%f4827, %f4761, %f6672;
	sub.f32 	%f4828, %f4826, %f4827;
	// begin inline asm
	{  cvt.f32.f16 %f4762, %rs1532;}

	// end inline asm
	mul.f32 	%f4829, %f4762, %f6671;
	sub.f32 	%f4830, %f4828, %f4829;
	// begin inline asm
	{  cvt.f32.f16 %f4763, %rs1533;}

	// end inline asm
	mul.f32 	%f4831, %f4763, %f6670;
	sub.f32 	%f4832, %f4830, %f4831;
	// begin inline asm
	{  cvt.f32.f16 %f4764, %rs1534;}

	// end inline asm
	mul.f32 	%f4833, %f4764, %f6669;
	sub.f32 	%f4834, %f4832, %f4833;
	ld.shared.v4.b32 	{%r826, %r827, %r828, %r829}, [shmem_h+6944];
	mov.b32 	{%rs1541, %rs1542}, %r829;
	mov.b32 	{%rs1539, %rs1540}, %r828;
	mov.b32 	{%rs1537, %rs1538}, %r827;
	mov.b32 	{%rs1535, %rs1536}, %r826;
	// begin inline asm
	{  cvt.f32.f16 %f4765, %rs1535;}

	// end inline asm
	mul.f32 	%f4835, %f4765, %f6668;
	sub.f32 	%f4836, %f4834, %f4835;
	// begin inline asm
	{  cvt.f32.f16 %f4766, %rs1536;}

	// end inline asm
	mul.f32 	%f4837, %f4766, %f6667;
	sub.f32 	%f4838, %f4836, %f4837;
	// begin inline asm
	{  cvt.f32.f16 %f4767, %rs1537;}

	// end inline asm
	mul.f32 	%f4839, %f4767, %f6666;
	sub.f32 	%f4840, %f4838, %f4839;
	// begin inline asm
	{  cvt.f32.f16 %f4768, %rs1538;}

	// end inline asm
	mul.f32 	%f4841, %f4768, %f6665;
	sub.f32 	%f4842, %f4840, %f4841;
	// begin inline asm
	{  cvt.f32.f16 %f4769, %rs1539;}

	// end inline asm
	mul.f32 	%f4843, %f4769, %f6664;
	sub.f32 	%f4844, %f4842, %f4843;
	// begin inline asm
	{  cvt.f32.f16 %f4770, %rs1540;}

	// end inline asm
	mul.f32 	%f4845, %f4770, %f6663;
	sub.f32 	%f4846, %f4844, %f4845;
	// begin inline asm
	{  cvt.f32.f16 %f4771, %rs1541;}

	// end inline asm
	mul.f32 	%f4847, %f4771, %f6662;
	sub.f32 	%f4848, %f4846, %f4847;
	// begin inline asm
	{  cvt.f32.f16 %f4772, %rs1542;}

	// end inline asm
	mul.f32 	%f4849, %f4772, %f6661;
	sub.f32 	%f4850, %f4848, %f4849;
	ld.shared.v4.b32 	{%r830, %r831, %r832, %r833}, [shmem_h+6960];
	mov.b32 	{%rs1549, %rs1550}, %r833;
	mov.b32 	{%rs1547, %rs1548}, %r832;
	mov.b32 	{%rs1545, %rs1546}, %r831;
	mov.b32 	{%rs1543, %rs1544}, %r830;
	// begin inline asm
	{  cvt.f32.f16 %f4773, %rs1543;}

	// end inline asm
	mul.f32 	%f4851, %f4773, %f6660;
	sub.f32 	%f4852, %f4850, %f4851;
	// begin inline asm
	{  cvt.f32.f16 %f4774, %rs1544;}

	// end inline asm
	mul.f32 	%f4853, %f4774, %f6659;
	sub.f32 	%f4854, %f4852, %f4853;
	// begin inline asm
	{  cvt.f32.f16 %f4775, %rs1545;}

	// end inline asm
	mul.f32 	%f4855, %f4775, %f6658;
	sub.f32 	%f4856, %f4854, %f4855;
	// begin inline asm
	{  cvt.f32.f16 %f4776, %rs1546;}

	// end inline asm
	mul.f32 	%f4857, %f4776, %f6657;
	sub.f32 	%f4858, %f4856, %f4857;
	// begin inline asm
	{  cvt.f32.f16 %f4777, %rs1547;}

	// end inline asm
	mul.f32 	%f4859, %f4777, %f6656;
	sub.f32 	%f4860, %f4858, %f4859;
	// begin inline asm
	{  cvt.f32.f16 %f4778, %rs1548;}

	// end inline asm
	mul.f32 	%f4861, %f4778, %f6655;
	sub.f32 	%f4862, %f4860, %f4861;
	// begin inline asm
	{  cvt.f32.f16 %f4779, %rs1549;}

	// end inline asm
	mul.f32 	%f4863, %f4779, %f6654;
	sub.f32 	%f4864, %f4862, %f4863;
	// begin inline asm
	{  cvt.f32.f16 %f4780, %rs1550;}

	// end inline asm
	mul.f32 	%f4865, %f4780, %f6653;
	sub.f32 	%f4866, %f4864, %f4865;
	ld.shared.v4.b32 	{%r834, %r835, %r836, %r837}, [shmem_h+6976];
	mov.b32 	{%rs1557, %rs1558}, %r837;
	mov.b32 	{%rs1555, %rs1556}, %r836;
	mov.b32 	{%rs1553, %rs1554}, %r835;
	mov.b32 	{%rs1551, %rs1552}, %r834;
	// begin inline asm
	{  cvt.f32.f16 %f4781, %rs1551;}

	// end inline asm
	mul.f32 	%f4867, %f4781, %f6652;
	sub.f32 	%f4868, %f4866, %f4867;
	// begin inline asm
	{  cvt.f32.f16 %f4782, %rs1552;}

	// end inline asm
	mul.f32 	%f4869, %f4782, %f6651;
	sub.f32 	%f4870, %f4868, %f4869;
	// begin inline asm
	{  cvt.f32.f16 %f4783, %rs1553;}

	// end inline asm
	mul.f32 	%f4871, %f4783, %f6650;
	sub.f32 	%f4872, %f4870, %f4871;
	// begin inline asm
	{  cvt.f32.f16 %f4784, %rs1554;}

	// end inline asm
	mul.f32 	%f4873, %f4784, %f6649;
	sub.f32 	%f4874, %f4872, %f4873;
	// begin inline asm
	{  cvt.f32.f16 %f4785, %rs1555;}

	// end inline asm
	mul.f32 	%f4875, %f4785, %f6648;
	sub.f32 	%f4876, %f4874, %f4875;
	// begin inline asm
	{  cvt.f32.f16 %f4786, %rs1556;}

	// end inline asm
	mul.f32 	%f4877, %f4786, %f6647;
	sub.f32 	%f4878, %f4876, %f4877;
	// begin inline asm
	{  cvt.f32.f16 %f4787, %rs1557;}

	// end inline asm
	mul.f32 	%f4879, %f4787, %f6646;
	sub.f32 	%f4880, %f4878, %f4879;
	// begin inline asm
	{  cvt.f32.f16 %f4788, %rs1558;}

	// end inline asm
	mul.f32 	%f4881, %f4788, %f6645;
	sub.f32 	%f4882, %f4880, %f4881;
	ld.shared.v4.b32 	{%r838, %r839, %r840, %r841}, [shmem_h+6992];
	mov.b32 	{%rs1565, %rs1566}, %r841;
	mov.b32 	{%rs1563, %rs1564}, %r840;
	mov.b32 	{%rs1561, %rs1562}, %r839;
	mov.b32 	{%rs1559, %rs1560}, %r838;
	// begin inline asm
	{  cvt.f32.f16 %f4789, %rs1559;}

	// end inline asm
	mul.f32 	%f4883, %f4789, %f6644;
	sub.f32 	%f4884, %f4882, %f4883;
	// begin inline asm
	{  cvt.f32.f16 %f4790, %rs1560;}

	// end inline asm
	mul.f32 	%f4885, %f4790, %f6643;
	sub.f32 	%f4886, %f4884, %f4885;
	// begin inline asm
	{  cvt.f32.f16 %f4791, %rs1561;}

	// end inline asm
	mul.f32 	%f4887, %f4791, %f6642;
	sub.f32 	%f4888, %f4886, %f4887;
	// begin inline asm
	{  cvt.f32.f16 %f4792, %rs1562;}

	// end inline asm
	mul.f32 	%f4889, %f4792, %f6641;
	sub.f32 	%f4890, %f4888, %f4889;
	// begin inline asm
	{  cvt.f32.f16 %f4793, %rs1563;}

	// end inline asm
	mul.f32 	%f4891, %f4793, %f6640;
	sub.f32 	%f4892, %f4890, %f4891;
	// begin inline asm
	{  cvt.f32.f16 %f4794, %rs1564;}

	// end inline asm
	mul.f32 	%f4893, %f4794, %f6639;
	sub.f32 	%f4894, %f4892, %f4893;
	// begin inline asm
	{  cvt.f32.f16 %f4795, %rs1565;}

	// end inline asm
	mul.f32 	%f4895, %f4795, %f6638;
	sub.f32 	%f4896, %f4894, %f4895;
	// begin inline asm
	{  cvt.f32.f16 %f4796, %rs1566;}

	// end inline asm
	mul.f32 	%f4897, %f4796, %f6637;
	sub.f32 	%f4898, %f4896, %f4897;
	ld.shared.v4.b32 	{%r842, %r843, %r844, %r845}, [shmem_h+7008];
	mov.b64 	%rd102, {%r844, %r846};
	{ .reg .b16 tmp; mov.b32 {%rs1571, tmp}, %r844; }
	mov.b32 	{%rs1569, %rs1570}, %r843;
	mov.b32 	{%rs1567, %rs1568}, %r842;
	// begin inline asm
	{  cvt.f32.f16 %f4797, %rs1567;}

	// end inline asm
	mul.f32 	%f4899, %f4797, %f6636;
	sub.f32 	%f4900, %f4898, %f4899;
	// begin inline asm
	{  cvt.f32.f16 %f4798, %rs1568;}

	// end inline asm
	mul.f32 	%f4901, %f4798, %f6635;
	sub.f32 	%f4902, %f4900, %f4901;
	// begin inline asm
	{  cvt.f32.f16 %f4799, %rs1569;}

	// end inline asm
	mul.f32 	%f4903, %f4799, %f6634;
	sub.f32 	%f4904, %f4902, %f4903;
	// begin inline asm
	{  cvt.f32.f16 %f4800, %rs1570;}

	// end inline asm
	mul.f32 	%f4905, %f4800, %f6633;
	sub.f32 	%f4906, %f4904, %f4905;
	// begin inline asm
	{  cvt.f32.f16 %f4801, %rs1571;}

	// end inline asm
	mul.f32 	%f4907, %f4801, %f6632;
	sub.f32 	%f4908, %f4906, %f4907;
	shr.u64 	%rd103, %rd102, 16;
	cvt.u16.u64 	%rs1572, %rd103;
	// begin inline asm
	{  cvt.f32.f16 %f4802, %rs1572;}

	// end inline asm
	mul.f32 	%f4909, %f4802, %f6631;
	sub.f32 	%f6630, %f4908, %f4909;
	setp.eq.s32 	%p329, %r1740, 55;
	@%p329 bra 	$L__BB2_283;
	ld.param.u32 	%r1741, [_Z24A12_trsm_kernel_half_optILi64EEvP6__halfiiiii_param_5];
	ld.shared.v4.b32 	{%r847, %r848, %r849, %r850}, [shmem_h+7040];
	mov.b32 	{%rs1579, %rs1580}, %r850;
	mov.b32 	{%rs1577, %rs1578}, %r849;
	mov.b32 	{%rs1575, %rs1576}, %r848;
	mov.b32 	{%rs1573, %rs1574}, %r847;
	// begin inline asm
	{  cvt.f32.f16 %f4910, %rs1573;}

	// end inline asm
	mul.f32 	%f4965, %f4910, %f6558;
	sub.f32 	%f4966, %f6629, %f4965;
	// begin inline asm
	{  cvt.f32.f16 %f4911, %rs1574;}

	// end inline asm
	mul.f32 	%f4967, %f4911, %f6683;
	sub.f32 	%f4968, %f4966, %f4967;
	// begin inline asm
	{  cvt.f32.f16 %f4912, %rs1575;}

	// end inline asm
	mul.f32 	%f4969, %f4912, %f6682;
	sub.f32 	%f4970, %f4968, %f4969;
	// begin inline asm
	{  cvt.f32.f16 %f4913, %rs1576;}

	// end inline asm
	mul.f32 	%f4971, %f4913, %f6681;
	sub.f32 	%f4972, %f4970, %f4971;
	// begin inline asm
	{  cvt.f32.f16 %f4914, %rs1577;}

	// end inline asm
	mul.f32 	%f4973, %f4914, %f6680;
	sub.f32 	%f4974, %f4972, %f4973;
	// begin inline asm
	{  cvt.f32.f16 %f4915, %rs1578;}

	// end inline asm
	mul.f32 	%f4975, %f4915, %f6679;
	sub.f32 	%f4976, %f4974, %f4975;
	// begin inline asm
	{  cvt.f32.f16 %f4916, %rs1579;}

	// end inline asm
	mul.f32 	%f4977, %f4916, %f6678;
	sub.f32 	%f4978, %f4976, %f4977;
	// begin inline asm
	{  cvt.f32.f16 %f4917, %rs1580;}

	// end inline asm
	mul.f32 	%f4979, %f4917, %f6677;
	sub.f32 	%f4980, %f4978, %f4979;
	ld.shared.v4.b32 	{%r851, %r852, %r853, %r854}, [shmem_h+7056];
	mov.b32 	{%rs1587, %rs1588}, %r854;
	mov.b32 	{%rs1585, %rs1586}, %r853;
	mov.b32 	{%rs1583, %rs1584}, %r852;
	mov.b32 	{%rs1581, %rs1582}, %r851;
	// begin inline asm
	{  cvt.f32.f16 %f4918, %rs1581;}

	// end inline asm
	mul.f32 	%f4981, %f4918, %f6676;
	sub.f32 	%f4982, %f4980, %f4981;
	// begin inline asm
	{  cvt.f32.f16 %f4919, %rs1582;}

	// end inline asm
	mul.f32 	%f4983, %f4919, %f6675;
	sub.f32 	%f4984, %f4982, %f4983;
	// begin inline asm
	{  cvt.f32.f16 %f4920, %rs1583;}

	// end inline asm
	mul.f32 	%f4985, %f4920, %f6674;
	sub.f32 	%f4986, %f4984, %f4985;
	// begin inline asm
	{  cvt.f32.f16 %f4921, %rs1584;}

	// end inline asm
	mul.f32 	%f4987, %f4921, %f6673;
	sub.f32 	%f4988, %f4986, %f4987;
	// begin inline asm
	{  cvt.f32.f16 %f4922, %rs1585;}

	// end inline asm
	mul.f32 	%f4989, %f4922, %f6672;
	sub.f32 	%f4990, %f4988, %f4989;
	// begin inline asm
	{  cvt.f32.f16 %f4923, %rs1586;}

	// end inline asm
	mul.f32 	%f4991, %f4923, %f6671;
	sub.f32 	%f4992, %f4990, %f4991;
	// begin inline asm
	{  cvt.f32.f16 %f4924, %rs1587;}

	// end inline asm
	mul.f32 	%f4993, %f4924, %f6670;
	sub.f32 	%f4994, %f4992, %f4993;
	// begin inline asm
	{  cvt.f32.f16 %f4925, %rs1588;}

	// end inline asm
	mul.f32 	%f4995, %f4925, %f6669;
	sub.f32 	%f4996, %f4994, %f4995;
	ld.shared.v4.b32 	{%r855, %r856, %r857, %r858}, [shmem_h+7072];
	mov.b32 	{%rs1595, %rs1596}, %r858;
	mov.b32 	{%rs1593, %rs1594}, %r857;
	mov.b32 	{%rs1591, %rs1592}, %r856;
	mov.b32 	{%rs1589, %rs1590}, %r855;
	// begin inline asm
	{  cvt.f32.f16 %f4926, %rs1589;}

	// end inline asm
	mul.f32 	%f4997, %f4926, %f6668;
	sub.f32 	%f4998, %f4996, %f4997;
	// begin inline asm
	{  cvt.f32.f16 %f4927, %rs1590;}

	// end inline asm
	mul.f32 	%f4999, %f4927, %f6667;
	sub.f32 	%f5000, %f4998, %f4999;
	// begin inline asm
	{  cvt.f32.f16 %f4928, %rs1591;}

	// end inline asm
	mul.f32 	%f5001, %f4928, %f6666;
	sub.f32 	%f5002, %f5000, %f5001;
	// begin inline asm
	{  cvt.f32.f16 %f4929, %rs1592;}

	// end inline asm
	mul.f32 	%f5003, %f4929, %f6665;
	sub.f32 	%f5004, %f5002, %f5003;
	// begin inline asm
	{  cvt.f32.f16 %f4930, %rs1593;}

	// end inline asm
	mul.f32 	%f5005, %f4930, %f6664;
	sub.f32 	%f5006, %f5004, %f5005;
	// begin inline asm
	{  cvt.f32.f16 %f4931, %rs1594;}

	// end inline asm
	mul.f32 	%f5007, %f4931, %f6663;
	sub.f32 	%f5008, %f5006, %f5007;
	// begin inline asm
	{  cvt.f32.f16 %f4932, %rs1595;}

	// end inline asm
	mul.f32 	%f5009, %f4932, %f6662;
	sub.f32 	%f5010, %f5008, %f5009;
	// begin inline asm
	{  cvt.f32.f16 %f4933, %rs1596;}

	// end inline asm
	mul.f32 	%f5011, %f4933, %f6661;
	sub.f32 	%f5012, %f5010, %f5011;
	ld.shared.v4.b32 	{%r859, %r860, %r861, %r862}, [shmem_h+7088];
	mov.b32 	{%rs1603, %rs1604}, %r862;
	mov.b32 	{%rs1601, %rs1602}, %r861;
	mov.b32 	{%rs1599, %rs1600}, %r860;
	mov.b32 	{%rs1597, %rs1598}, %r859;
	// begin inline asm
	{  cvt.f32.f16 %f4934, %rs1597;}

	// end inline asm
	mul.f32 	%f5013, %f4934, %f6660;
	sub.f32 	%f5014, %f5012, %f5013;
	// begin inline asm
	{  cvt.f32.f16 %f4935, %rs1598;}

	// end inline asm
	mul.f32 	%f5015, %f4935, %f6659;
	sub.f32 	%f5016, %f5014, %f5015;
	// begin inline asm
	{  cvt.f32.f16 %f4936, %rs1599;}

	// end inline asm
	mul.f32 	%f5017, %f4936, %f6658;
	sub.f32 	%f5018, %f5016, %f5017;
	// begin inline asm
	{  cvt.f32.f16 %f4937, %rs1600;}

	// end inline asm
	mul.f32 	%f5019, %f4937, %f6657;
	sub.f32 	%f5020, %f5018, %f5019;
	// begin inline asm
	{  cvt.f32.f16 %f4938, %rs1601;}

	// end inline asm
	mul.f32 	%f5021, %f4938, %f6656;
	sub.f32 	%f5022, %f5020, %f5021;
	// begin inline asm
	{  cvt.f32.f16 %f4939, %rs1602;}

	// end inline asm
	mul.f32 	%f5023, %f4939, %f6655;
	sub.f32 	%f5024, %f5022, %f5023;
	// begin inline asm
	{  cvt.f32.f16 %f4940, %rs1603;}

	// end inline asm
	mul.f32 	%f5025, %f4940, %f6654;
	sub.f32 	%f5026, %f5024, %f5025;
	// begin inline asm
	{  cvt.f32.f16 %f4941, %rs1604;}

	// end inline asm
	mul.f32 	%f5027, %f4941, %f6653;
	sub.f32 	%f5028, %f5026, %f5027;
	ld.shared.v4.b32 	{%r863, %r864, %r865, %r866}, [shmem_h+7104];
	mov.b32 	{%rs1611, %rs1612}, %r866;
	mov.b32 	{%rs1609, %rs1610}, %r865;
	mov.b32 	{%rs1607, %rs1608}, %r864;
	mov.b32 	{%rs1605, %rs1606}, %r863;
	// begin inline asm
	{  cvt.f32.f16 %f4942, %rs1605;}

	// end inline asm
	mul.f32 	%f5029, %f4942, %f6652;
	sub.f32 	%f5030, %f5028, %f5029;
	// begin inline asm
	{  cvt.f32.f16 %f4943, %rs1606;}

	// end inline asm
	mul.f32 	%f5031, %f4943, %f6651;
	sub.f32 	%f5032, %f5030, %f5031;
	// begin inline asm
	{  cvt.f32.f16 %f4944, %rs1607;}

	// end inline asm
	mul.f32 	%f5033, %f4944, %f6650;
	sub.f32 	%f5034, %f5032, %f5033;
	// begin inline asm
	{  cvt.f32.f16 %f4945, %rs1608;}

	// end inline asm
	mul.f32 	%f5035, %f4945, %f6649;
	sub.f32 	%f5036, %f5034, %f5035;
	// begin inline asm
	{  cvt.f32.f16 %f4946, %rs1609;}

	// end inline asm
	mul.f32 	%f5037, %f4946, %f6648;
	sub.f32 	%f5038, %f5036, %f5037;
	// begin inline asm
	{  cvt.f32.f16 %f4947, %rs1610;}

	// end inline asm
	mul.f32 	%f5039, %f4947, %f6647;
	sub.f32 	%f5040, %f5038, %f5039;
	// begin inline asm
	{  cvt.f32.f16 %f4948, %rs1611;}

	// end inline asm
	mul.f32 	%f5041, %f4948, %f6646;
	sub.f32 	%f5042, %f5040, %f5041;
	// begin inline asm
	{  cvt.f32.f16 %f4949, %rs1612;}

	// end inline asm
	mul.f32 	%f5043, %f4949, %f6645;
	sub.f32 	%f5044, %f5042, %f5043;
	ld.shared.v4.b32 	{%r867, %r868, %r869, %r870}, [shmem_h+7120];
	mov.b32 	{%rs1619, %rs1620}, %r870;
	mov.b32 	{%rs1617, %rs1618}, %r869;
	mov.b32 	{%rs1615, %rs1616}, %r868;
	mov.b32 	{%rs1613, %rs1614}, %r867;
	// begin inline asm
	{  cvt.f32.f16 %f4950, %rs1613;}

	// end inline asm
	mul.f32 	%f5045, %f4950, %f6644;
	sub.f32 	%f5046, %f5044, %f5045;
	// begin inline asm
	{  cvt.f32.f16 %f4951, %rs1614;}

	// end inline asm
	mul.f32 	%f5047, %f4951, %f6643;
	sub.f32 	%f5048, %f5046, %f5047;
	// begin inline asm
	{  cvt.f32.f16 %f4952, %rs1615;}

	// end inline asm
	mul.f32 	%f5049, %f4952, %f6642;
	sub.f32 	%f5050, %f5048, %f5049;
	// begin inline asm
	{  cvt.f32.f16 %f4953, %rs1616;}

	// end inline asm
	mul.f32 	%f5051, %f4953, %f6641;
	sub.f32 	%f5052, %f5050, %f5051;
	// begin inline asm
	{  cvt.f32.f16 %f4954, %rs1617;}

	// end inline asm
	mul.f32 	%f5053, %f4954, %f6640;
	sub.f32 	%f5054, %f5052, %f5053;
	// begin inline asm
	{  cvt.f32.f16 %f4955, %rs1618;}

	// end inline asm
	mul.f32 	%f5055, %f4955, %f6639;
	sub.f32 	%f5056, %f5054, %f5055;
	// begin inline asm
	{  cvt.f32.f16 %f4956, %rs1619;}

	// end inline asm
	mul.f32 	%f5057, %f4956, %f6638;
	sub.f32 	%f5058, %f5056, %f5057;
	// begin inline asm
	{  cvt.f32.f16 %f4957, %rs1620;}

	// end inline asm
	mul.f32 	%f5059, %f4957, %f6637;
	sub.f32 	%f5060, %f5058, %f5059;
	.pragma "used_bytes_mask 16383";
	ld.shared.v4.b32 	{%r871, %r872, %r873, %r874}, [shmem_h+7136];
	{ .reg .b16 tmp; mov.b32 {%rs1627, tmp}, %r874; }
	mov.b32 	{%rs1625, %rs1626}, %r873;
	mov.b32 	{%rs1623, %rs1624}, %r872;
	mov.b32 	{%rs1621, %rs1622}, %r871;
	// begin inline asm
	{  cvt.f32.f16 %f4958, %rs1621;}

	// end inline asm
	mul.f32 	%f5061, %f4958, %f6636;
	sub.f32 	%f5062, %f5060, %f5061;
	// begin inline asm
	{  cvt.f32.f16 %f4959, %rs1622;}

	// end inline asm
	mul.f32 	%f5063, %f4959, %f6635;
	sub.f32 	%f5064, %f5062, %f5063;
	// begin inline asm
	{  cvt.f32.f16 %f4960, %rs1623;}

	// end inline asm
	mul.f32 	%f5065, %f4960, %f6634;
	sub.f32 	%f5066, %f5064, %f5065;
	// begin inline asm
	{  cvt.f32.f16 %f4961, %rs1624;}

	// end inline asm
	mul.f32 	%f5067, %f4961, %f6633;
	sub.f32 	%f5068, %f5066, %f5067;
	// begin inline asm
	{  cvt.f32.f16 %f4962, %rs1625;}

	// end inline asm
	mul.f32 	%f5069, %f4962, %f6632;
	sub.f32 	%f5070, %f5068, %f5069;
	// begin inline asm
	{  cvt.f32.f16 %f4963, %rs1626;}

	// end inline asm
	mul.f32 	%f5071, %f4963, %f6631;
	sub.f32 	%f5072, %f5070, %f5071;
	// begin inline asm
	{  cvt.f32.f16 %f4964, %rs1627;}

	// end inline asm
	mul.f32 	%f5073, %f4964, %f6630;
	sub.f32 	%f6629, %f5072, %f5073;
	setp.eq.s32 	%p330, %r1741, 56;
	@%p330 bra 	$L__BB2_283;
	ld.param.u32 	%r1742, [_Z24A12_trsm_kernel_half_optILi64EEvP6__halfiiiii_param_5];
	ld.shared.v4.b32 	{%r875, %r876, %r877, %r878}, [shmem_h+7168];
	mov.b32 	{%rs1634, %rs1635}, %r878;
	mov.b32 	{%rs1632, %rs1633}, %r877;
	mov.b32 	{%rs1630, %rs1631}, %r876;
	mov.b32 	{%rs1628, %rs1629}, %r875;
	// begin inline asm
	{  cvt.f32.f16 %f5074, %rs1628;}

	// end inline asm
	mul.f32 	%f5130, %f5074, %f6558;
	sub.f32 	%f5131, %f6628, %f5130;
	// begin inline asm
	{  cvt.f32.f16 %f5075, %rs1629;}

	// end inline asm
	mul.f32 	%f5132, %f5075, %f6683;
	sub.f32 	%f5133, %f5131, %f5132;
	// begin inline asm
	{  cvt.f32.f16 %f5076, %rs1630;}

	// end inline asm
	mul.f32 	%f5134, %f5076, %f6682;
	sub.f32 	%f5135, %f5133, %f5134;
	// begin inline asm
	{  cvt.f32.f16 %f5077, %rs1631;}

	// end inline asm
	mul.f32 	%f5136, %f5077, %f6681;
	sub.f32 	%f5137, %f5135, %f5136;
	// begin inline asm
	{  cvt.f32.f16 %f5078, %rs1632;}

	// end inline asm
	mul.f32 	%f5138, %f5078, %f6680;
	sub.f32 	%f5139, %f5137, %f5138;
	// begin inline asm
	{  cvt.f32.f16 %f5079, %rs1633;}

	// end inline asm
	mul.f32 	%f5140, %f5079, %f6679;
	sub.f32 	%f5141, %f5139, %f5140;
	// begin inline asm
	{  cvt.f32.f16 %f5080, %rs1634;}

	// end inline asm
	mul.f32 	%f5142, %f5080, %f6678;
	sub.f32 	%f5143, %f5141, %f5142;
	// begin inline asm
	{  cvt.f32.f16 %f5081, %rs1635;}

	// end inline asm
	mul.f32 	%f5144, %f5081, %f6677;
	sub.f32 	%f5145, %f5143, %f5144;
	ld.shared.v4.b32 	{%r879, %r880, %r881, %r882}, [shmem_h+7184];
	mov.b32 	{%rs1642, %rs1643}, %r882;
	mov.b32 	{%rs1640, %rs1641}, %r881;
	mov.b32 	{%rs1638, %rs1639}, %r880;
	mov.b32 	{%rs1636, %rs1637}, %r879;
	// begin inline asm
	{  cvt.f32.f16 %f5082, %rs1636;}

	// end inline asm
	mul.f32 	%f5146, %f5082, %f6676;
	sub.f32 	%f5147, %f5145, %f5146;
	// begin inline asm
	{  cvt.f32.f16 %f5083, %rs1637;}

	// end inline asm
	mul.f32 	%f5148, %f5083, %f6675;
	sub.f32 	%f5149, %f5147, %f5148;
	// begin inline asm
	{  cvt.f32.f16 %f5084, %rs1638;}

	// end inline asm
	mul.f32 	%f5150, %f5084, %f6674;
	sub.f32 	%f5151, %f5149, %f5150;
	// begin inline asm
	{  cvt.f32.f16 %f5085, %rs1639;}

	// end inline asm
	mul.f32 	%f5152, %f5085, %f6673;
	sub.f32 	%f5153, %f5151, %f5152;
	// begin inline asm
	{  cvt.f32.f16 %f5086, %rs1640;}

	// end inline asm
	mul.f32 	%f5154, %f5086, %f6672;
	sub.f32 	%f5155, %f5153, %f5154;
	// begin inline asm
	{  cvt.f32.f16 %f5087, %rs1641;}

	// end inline asm
	mul.f32 	%f5156, %f5087, %f6671;
	sub.f32 	%f5157, %f5155, %f5156;
	// begin inline asm
	{  cvt.f32.f16 %f5088, %rs1642;}

	// end inline asm
	mul.f32 	%f5158, %f5088, %f6670;
	sub.f32 	%f5159, %f5157, %f5158;
	// begin inline asm
	{  cvt.f32.f16 %f5089, %rs1643;}

	// end inline asm
	mul.f32 	%f5160, %f5089, %f6669;
	sub.f32 	%f5161, %f5159, %f5160;
	ld.shared.v4.b32 	{%r883, %r884, %r885, %r886}, [shmem_h+7200];
	mov.b32 	{%rs1650, %rs1651}, %r886;
	mov.b32 	{%rs1648, %rs1649}, %r885;
	mov.b32 	{%rs1646, %rs1647}, %r884;
	mov.b32 	{%rs1644, %rs1645}, %r883;
	// begin inline asm
	{  cvt.f32.f16 %f5090, %rs1644;}

	// end inline asm
	mul.f32 	%f5162, %f5090, %f6668;
	sub.f32 	%f5163, %f5161, %f5162;
	// begin inline asm
	{  cvt.f32.f16 %f5091, %rs1645;}

	// end inline asm
	mul.f32 	%f5164, %f5091, %f6667;
	sub.f32 	%f5165, %f5163, %f5164;
	// begin inline asm
	{  cvt.f32.f16 %f5092, %rs1646;}

	// end inline asm
	mul.f32 	%f5166, %f5092, %f6666;
	sub.f32 	%f5167, %f5165, %f5166;
	// begin inline asm
	{  cvt.f32.f16 %f5093, %rs1647;}

	// end inline asm
	mul.f32 	%f5168, %f5093, %f6665;
	sub.f32 	%f5169, %f5167, %f5168;
	// begin inline asm
	{  cvt.f32.f16 %f5094, %rs1648;}

	// end inline asm
	mul.f32 	%f5170, %f5094, %f6664;
	sub.f32 	%f5171, %f5169, %f5170;
	// begin inline asm
	{  cvt.f32.f16 %f5095, %rs1649;}

	// end inline asm
	mul.f32 	%f5172, %f5095, %f6663;
	sub.f32 	%f5173, %f5171, %f5172;
	// begin inline asm
	{  cvt.f32.f16 %f5096, %rs1650;}

	// end inline asm
	mul.f32 	%f5174, %f5096, %f6662;
	sub.f32 	%f5175, %f5173, %f5174;
	// begin inline asm
	{  cvt.f32.f16 %f5097, %rs1651;}

	// end inline asm
	mul.f32 	%f5176, %f5097, %f6661;
	sub.f32 	%f5177, %f5175, %f5176;
	ld.shared.v4.b32 	{%r887, %r888, %r889, %r890}, [shmem_h+7216];
	mov.b32 	{%rs1658, %rs1659}, %r890;
	mov.b32 	{%rs1656, %rs1657}, %r889;
	mov.b32 	{%rs1654, %rs1655}, %r888;
	mov.b32 	{%rs1652, %rs1653}, %r887;
	// begin inline asm
	{  cvt.f32.f16 %f5098, %rs1652;}

	// end inline asm
	mul.f32 	%f5178, %f5098, %f6660;
	sub.f32 	%f5179, %f5177, %f5178;
	// begin inline asm
	{  cvt.f32.f16 %f5099, %rs1653;}

	// end inline asm
	mul.f32 	%f5180, %f5099, %f6659;
	sub.f32 	%f5181, %f5179, %f5180;
	// begin inline asm
	{  cvt.f32.f16 %f5100, %rs1654;}

	// end inline asm
	mul.f32 	%f5182, %f5100, %f6658;
	sub.f32 	%f5183, %f5181, %f5182;
	// begin inline asm
	{  cvt.f32.f16 %f5101, %rs1655;}

	// end inline asm
	mul.f32 	%f5184, %f5101, %f6657;
	sub.f32 	%f5185, %f5183, %f5184;
	// begin inline asm
	{  cvt.f32.f16 %f5102, %rs1656;}

	// end inline asm
	mul.f32 	%f5186, %f5102, %f6656;
	sub.f32 	%f5187, %f5185, %f5186;
	// begin inline asm
	{  cvt.f32.f16 %f5103, %rs1657;}

	// end inline asm
	mul.f32 	%f5188, %f5103, %f6655;
	sub.f32 	%f5189, %f5187, %f5188;
	// begin inline asm
	{  cvt.f32.f16 %f5104, %rs1658;}

	// end inline asm
	mul.f32 	%f5190, %f5104, %f6654;
	sub.f32 	%f5191, %f5189, %f5190;
	// begin inline asm
	{  cvt.f32.f16 %f5105, %rs1659;}

	// end inline asm
	mul.f32 	%f5192, %f5105, %f6653;
	sub.f32 	%f5193, %f5191, %f5192;
	ld.shared.v4.b32 	{%r891, %r892, %r893, %r894}, [shmem_h+7232];
	mov.b32 	{%rs1666, %rs1667}, %r894;
	mov.b32 	{%rs1664, %rs1665}, %r893;
	mov.b32 	{%rs1662, %rs1663}, %r892;
	mov.b32 	{%rs1660, %rs1661}, %r891;
	// begin inline asm
	{  cvt.f32.f16 %f5106, %rs1660;}

	// end inline asm
	mul.f32 	%f5194, %f5106, %f6652;
	sub.f32 	%f5195, %f5193, %f5194;
	// begin inline asm
	{  cvt.f32.f16 %f5107, %rs1661;}

	// end inline asm
	mul.f32 	%f5196, %f5107, %f6651;
	sub.f32 	%f5197, %f5195, %f5196;
	// begin inline asm
	{  cvt.f32.f16 %f5108, %rs1662;}

	// end inline asm
	mul.f32 	%f5198, %f5108, %f6650;
	sub.f32 	%f5199, %f5197, %f5198;
	// begin inline asm
	{  cvt.f32.f16 %f5109, %rs1663;}

	// end inline asm
	mul.f32 	%f5200, %f5109, %f6649;
	sub.f32 	%f5201, %f5199, %f5200;
	// begin inline asm
	{  cvt.f32.f16 %f5110, %rs1664;}

	// end inline asm
	mul.f32 	%f5202, %f5110, %f6648;
	sub.f32 	%f5203, %f5201, %f5202;
	// begin inline asm
	{  cvt.f32.f16 %f5111, %rs1665;}

	// end inline asm
	mul.f32 	%f5204, %f5111, %f6647;
	sub.f32 	%f5205, %f5203, %f5204;
	// begin inline asm
	{  cvt.f32.f16 %f5112, %rs1666;}

	// end inline asm
	mul.f32 	%f5206, %f5112, %f6646;
	sub.f32 	%f5207, %f5205, %f5206;
	// begin inline asm
	{  cvt.f32.f16 %f5113, %rs1667;}

	// end inline asm
	mul.f32 	%f5208, %f5113, %f6645;
	sub.f32 	%f5209, %f5207, %f5208;
	ld.shared.v4.b32 	{%r895, %r896, %r897, %r898}, [shmem_h+7248];
	mov.b32 	{%rs1674, %rs1675}, %r898;
	mov.b32 	{%rs1672, %rs1673}, %r897;
	mov.b32 	{%rs1670, %rs1671}, %r896;
	mov.b32 	{%rs1668, %rs1669}, %r895;
	// begin inline asm
	{  cvt.f32.f16 %f5114, %rs1668;}

	// end inline asm
	mul.f32 	%f5210, %f5114, %f6644;
	sub.f32 	%f5211, %f5209, %f5210;
	// begin inline asm
	{  cvt.f32.f16 %f5115, %rs1669;}

	// end inline asm
	mul.f32 	%f5212, %f5115, %f6643;
	sub.f32 	%f5213, %f5211, %f5212;
	// begin inline asm
	{  cvt.f32.f16 %f5116, %rs1670;}

	// end inline asm
	mul.f32 	%f5214, %f5116, %f6642;
	sub.f32 	%f5215, %f5213, %f5214;
	// begin inline asm
	{  cvt.f32.f16 %f5117, %rs1671;}

	// end inline asm
	mul.f32 	%f5216, %f5117, %f6641;
	sub.f32 	%f5217, %f5215, %f5216;
	// begin inline asm
	{  cvt.f32.f16 %f5118, %rs1672;}

	// end inline asm
	mul.f32 	%f5218, %f5118, %f6640;
	sub.f32 	%f5219, %f5217, %f5218;
	// begin inline asm
	{  cvt.f32.f16 %f5119, %rs1673;}

	// end inline asm
	mul.f32 	%f5220, %f5119, %f6639;
	sub.f32 	%f5221, %f5219, %f5220;
	// begin inline asm
	{  cvt.f32.f16 %f5120, %rs1674;}

	// end inline asm
	mul.f32 	%f5222, %f5120, %f6638;
	sub.f32 	%f5223, %f5221, %f5222;
	// begin inline asm
	{  cvt.f32.f16 %f5121, %rs1675;}

	// end inline asm
	mul.f32 	%f5224, %f5121, %f6637;
	sub.f32 	%f5225, %f5223, %f5224;
	ld.shared.v4.b32 	{%r899, %r900, %r901, %r902}, [shmem_h+7264];
	mov.b32 	{%rs1682, %rs1683}, %r902;
	mov.b32 	{%rs1680, %rs1681}, %r901;
	mov.b32 	{%rs1678, %rs1679}, %r900;
	mov.b32 	{%rs1676, %rs1677}, %r899;
	// begin inline asm
	{  cvt.f32.f16 %f5122, %rs1676;}

	// end inline asm
	mul.f32 	%f5226, %f5122, %f6636;
	sub.f32 	%f5227, %f5225, %f5226;
	// begin inline asm
	{  cvt.f32.f16 %f5123, %rs1677;}

	// end inline asm
	mul.f32 	%f5228, %f5123, %f6635;
	sub.f32 	%f5229, %f5227, %f5228;
	// begin inline asm
	{  cvt.f32.f16 %f5124, %rs1678;}

	// end inline asm
	mul.f32 	%f5230, %f5124, %f6634;
	sub.f32 	%f5231, %f5229, %f5230;
	// begin inline asm
	{  cvt.f32.f16 %f5125, %rs1679;}

	// end inline asm
	mul.f32 	%f5232, %f5125, %f6633;
	sub.f32 	%f5233, %f5231, %f5232;
	// begin inline asm
	{  cvt.f32.f16 %f5126, %rs1680;}

	// end inline asm
	mul.f32 	%f5234, %f5126, %f6632;
	sub.f32 	%f5235, %f5233, %f5234;
	// begin inline asm
	{  cvt.f32.f16 %f5127, %rs1681;}

	// end inline asm
	mul.f32 	%f5236, %f5127, %f6631;
	sub.f32 	%f5237, %f5235, %f5236;
	// begin inline asm
	{  cvt.f32.f16 %f5128, %rs1682;}

	// end inline asm
	mul.f32 	%f5238, %f5128, %f6630;
	sub.f32 	%f5239, %f5237, %f5238;
	// begin inline asm
	{  cvt.f32.f16 %f5129, %rs1683;}

	// end inline asm
	mul.f32 	%f5240, %f5129, %f6629;
	sub.f32 	%f6628, %f5239, %f5240;
	setp.eq.s32 	%p331, %r1742, 57;
	@%p331 bra 	$L__BB2_283;
	ld.param.u32 	%r1743, [_Z24A12_trsm_kernel_half_optILi64EEvP6__halfiiiii_param_5];
	ld.shared.v4.b32 	{%r903, %r904, %r905, %r906}, [shmem_h+7296];
	mov.b32 	{%rs1690, %rs1691}, %r906;
	mov.b32 	{%rs1688, %rs1689}, %r905;
	mov.b32 	{%rs1686, %rs1687}, %r904;
	mov.b32 	{%rs1684, %rs1685}, %r903;
	// begin inline asm
	{  cvt.f32.f16 %f5241, %rs1684;}

	// end inline asm
	mul.f32 	%f5298, %f5241, %f6558;
	sub.f32 	%f5299, %f6627, %f5298;
	// begin inline asm
	{  cvt.f32.f16 %f5242, %rs1685;}

	// end inline asm
	mul.f32 	%f5300, %f5242, %f6683;
	sub.f32 	%f5301, %f5299, %f5300;
	// begin inline asm
	{  cvt.f32.f16 %f5243, %rs1686;}

	// end inline asm
	mul.f32 	%f5302, %f5243, %f6682;
	sub.f32 	%f5303, %f5301, %f5302;
	// begin inline asm
	{  cvt.f32.f16 %f5244, %rs1687;}

	// end inline asm
	mul.f32 	%f5304, %f5244, %f6681;
	sub.f32 	%f5305, %f5303, %f5304;
	// begin inline asm
	{  cvt.f32.f16 %f5245, %rs1688;}

	// end inline asm
	mul.f32 	%f5306, %f5245, %f6680;
	sub.f32 	%f5307, %f5305, %f5306;
	// begin inline asm
	{  cvt.f32.f16 %f5246, %rs1689;}

	// end inline asm
	mul.f32 	%f5308, %f5246, %f6679;
	sub.f32 	%f5309, %f5307, %f5308;
	// begin inline asm
	{  cvt.f32.f16 %f5247, %rs1690;}

	// end inline asm
	mul.f32 	%f5310, %f5247, %f6678;
	sub.f32 	%f5311, %f5309, %f5310;
	// begin inline asm
	{  cvt.f32.f16 %f5248, %rs1691;}

	// end inline asm
	mul.f32 	%f5312, %f5248, %f6677;
	sub.f32 	%f5313, %f5311, %f5312;
	ld.shared.v4.b32 	{%r907, %r908, %r909, %r910}, [shmem_h+7312];
	mov.b32 	{%rs1698, %rs1699}, %r910;
	mov.b32 	{%rs1696, %rs1697}, %r909;
	mov.b32 	{%rs1694, %rs1695}, %r908;
	mov.b32 	{%rs1692, %rs1693}, %r907;
	// begin inline asm
	{  cvt.f32.f16 %f5249, %rs1692;}

	// end inline asm
	mul.f32 	%f5314, %f5249, %f6676;
	sub.f32 	%f5315, %f5313, %f5314;
	// begin inline asm
	{  cvt.f32.f16 %f5250, %rs1693;}

	// end inline asm
	mul.f32 	%f5316, %f5250, %f6675;
	sub.f32 	%f5317, %f5315, %f5316;
	// begin inline asm
	{  cvt.f32.f16 %f5251, %rs1694;}

	// end inline asm
	mul.f32 	%f5318, %f5251, %f6674;
	sub.f32 	%f5319, %f5317, %f5318;
	// begin inline asm
	{  cvt.f32.f16 %f5252, %rs1695;}

	// end inline asm
	mul.f32 	%f5320, %f5252, %f6673;
	sub.f32 	%f5321, %f5319, %f5320;
	// begin inline asm
	{  cvt.f32.f16 %f5253, %rs1696;}

	// end inline asm
	mul.f32 	%f5322, %f5253, %f6672;
	sub.f32 	%f5323, %f5321, %f5322;
	// begin inline asm
	{  cvt.f32.f16 %f5254, %rs1697;}

	// end inline asm
	mul.f32 	%f5324, %f5254, %f6671;
	sub.f32 	%f5325, %f5323, %f5324;
	// begin inline asm
	{  cvt.f32.f16 %f5255, %rs1698;}

	// end inline asm
	mul.f32 	%f5326, %f5255, %f6670;
	sub.f32 	%f5327, %f5325, %f5326;
	// begin inline asm
	{  cvt.f32.f16 %f5256, %rs1699;}

	// end inline asm
	mul.f32 	%f5328, %f5256, %f6669;
	sub.f32 	%f5329, %f5327, %f5328;
	ld.shared.v4.b32 	{%r911, %r912, %r913, %r914}, [shmem_h+7328];
	mov.b32 	{%rs1706, %rs1707}, %r914;
	mov.b32 	{%rs1704, %rs1705}, %r913;
	mov.b32 	{%rs1702, %rs1703}, %r912;
	mov.b32 	{%rs1700, %rs1701}, %r911;
	// begin inline asm
	{  cvt.f32.f16 %f5257, %rs1700;}

	// end inline asm
	mul.f32 	%f5330, %f5257, %f6668;
	sub.f32 	%f5331, %f5329, %f5330;
	// begin inline asm
	{  cvt.f32.f16 %f5258, %rs1701;}

	// end inline asm
	mul.f32 	%f5332, %f5258, %f6667;
	sub.f32 	%f5333, %f5331, %f5332;
	// begin inline asm
	{  cvt.f32.f16 %f5259, %rs1702;}

	// end inline asm
	mul.f32 	%f5334, %f5259, %f6666;
	sub.f32 	%f5335, %f5333, %f5334;
	// begin inline asm
	{  cvt.f32.f16 %f5260, %rs1703;}

	// end inline asm
	mul.f32 	%f5336, %f5260, %f6665;
	sub.f32 	%f5337, %f5335, %f5336;
	// begin inline asm
	{  cvt.f32.f16 %f5261, %rs1704;}

	// end inline asm
	mul.f32 	%f5338, %f5261, %f6664;
	sub.f32 	%f5339, %f5337, %f5338;
	// begin inline asm
	{  cvt.f32.f16 %f5262, %rs1705;}

	// end inline asm
	mul.f32 	%f5340, %f5262, %f6663;
	sub.f32 	%f5341, %f5339, %f5340;
	// begin inline asm
	{  cvt.f32.f16 %f5263, %rs1706;}

	// end inline asm
	mul.f32 	%f5342, %f5263, %f6662;
	sub.f32 	%f5343, %f5341, %f5342;
	// begin inline asm
	{  cvt.f32.f16 %f5264, %rs1707;}

	// end inline asm
	mul.f32 	%f5344, %f5264, %f6661;
	sub.f32 	%f5345, %f5343, %f5344;
	ld.shared.v4.b32 	{%r915, %r916, %r917, %r918}, [shmem_h+7344];
	mov.b32 	{%rs1714, %rs1715}, %r918;
	mov.b32 	{%rs1712, %rs1713}, %r917;
	mov.b32 	{%rs1710, %rs1711}, %r916;
	mov.b32 	{%rs1708, %rs1709}, %r915;
	// begin inline asm
	{  cvt.f32.f16 %f5265, %rs1708;}

	// end inline asm
	mul.f32 	%f5346, %f5265, %f6660;
	sub.f32 	%f5347, %f5345, %f5346;
	// begin inline asm
	{  cvt.f32.f16 %f5266, %rs1709;}

	// end inline asm
	mul.f32 	%f5348, %f5266, %f6659;
	sub.f32 	%f5349, %f5347, %f5348;
	// begin inline asm
	{  cvt.f32.f16 %f5267, %rs1710;}

	// end inline asm
	mul.f32 	%f5350, %f5267, %f6658;
	sub.f32 	%f5351, %f5349, %f5350;
	// begin inline asm
	{  cvt.f32.f16 %f5268, %rs1711;}

	// end inline asm
	mul.f32 	%f5352, %f5268, %f6657;
	sub.f32 	%f5353, %f5351, %f5352;
	// begin inline asm
	{  cvt.f32.f16 %f5269, %rs1712;}

	// end inline asm
	mul.f32 	%f5354, %f5269, %f6656;
	sub.f32 	%f5355, %f5353, %f5354;
	// begin inline asm
	{  cvt.f32.f16 %f5270, %rs1713;}

	// end inline asm
	mul.f32 	%f5356, %f5270, %f6655;
	sub.f32 	%f5357, %f5355, %f5356;
	// begin inline asm
	{  cvt.f32.f16 %f5271, %rs1714;}

	// end inline asm
	mul.f32 	%f5358, %f5271, %f6654;
	sub.f32 	%f5359, %f5357, %f5358;
	// begin inline asm
	{  cvt.f32.f16 %f5272, %rs1715;}

	// end inline asm
	mul.f32 	%f5360, %f5272, %f6653;
	sub.f32 	%f5361, %f5359, %f5360;
	ld.shared.v4.b32 	{%r919, %r920, %r921, %r922}, [shmem_h+7360];
	mov.b32 	{%rs1722, %rs1723}, %r922;
	mov.b32 	{%rs1720, %rs1721}, %r921;
	mov.b32 	{%rs1718, %rs1719}, %r920;
	mov.b32 	{%rs1716, %rs1717}, %r919;
	// begin inline asm
	{  cvt.f32.f16 %f5273, %rs1716;}

	// end inline asm
	mul.f32 	%f5362, %f5273, %f6652;
	sub.f32 	%f5363, %f5361, %f5362;
	// begin inline asm
	{  cvt.f32.f16 %f5274, %rs1717;}

	// end inline asm
	mul.f32 	%f5364, %f5274, %f6651;
	sub.f32 	%f5365, %f5363, %f5364;
	// begin inline asm
	{  cvt.f32.f16 %f5275, %rs1718;}

	// end inline asm
	mul.f32 	%f5366, %f5275, %f6650;
	sub.f32 	%f5367, %f5365, %f5366;
	// begin inline asm
	{  cvt.f32.f16 %f5276, %rs1719;}

	// end inline asm
	mul.f32 	%f5368, %f5276, %f6649;
	sub.f32 	%f5369, %f5367, %f5368;
	// begin inline asm
	{  cvt.f32.f16 %f5277, %rs1720;}

	// end inline asm
	mul.f32 	%f5370, %f5277, %f6648;
	sub.f32 	%f5371, %f5369, %f5370;
	// begin inline asm
	{  cvt.f32.f16 %f5278, %rs1721;}

	// end inline asm
	mul.f32 	%f5372, %f5278, %f6647;
	sub.f32 	%f5373, %f5371, %f5372;
	// begin inline asm
	{  cvt.f32.f16 %f5279, %rs1722;}

	// end inline asm
	mul.f32 	%f5374, %f5279, %f6646;
	sub.f32 	%f5375, %f5373, %f5374;
	// begin inline asm
	{  cvt.f32.f16 %f5280, %rs1723;}

	// end inline asm
	mul.f32 	%f5376, %f5280, %f6645;
	sub.f32 	%f5377, %f5375, %f5376;
	ld.shared.v4.b32 	{%r923, %r924, %r925, %r926}, [shmem_h+7376];
	mov.b32 	{%rs1730, %rs1731}, %r926;
	mov.b32 	{%rs1728, %rs1729}, %r925;
	mov.b32 	{%rs1726, %rs1727}, %r924;
	mov.b32 	{%rs1724, %rs1725}, %r923;
	// begin inline asm
	{  cvt.f32.f16 %f5281, %rs1724;}

	// end inline asm
	mul.f32 	%f5378, %f5281, %f6644;
	sub.f32 	%f5379, %f5377, %f5378;
	// begin inline asm
	{  cvt.f32.f16 %f5282, %rs1725;}

	// end inline asm
	mul.f32 	%f5380, %f5282, %f6643;
	sub.f32 	%f5381, %f5379, %f5380;
	// begin inline asm
	{  cvt.f32.f16 %f5283, %rs1726;}

	// end inline asm
	mul.f32 	%f5382, %f5283, %f6642;
	sub.f32 	%f5383, %f5381, %f5382;
	// begin inline asm
	{  cvt.f32.f16 %f5284, %rs1727;}

	// end inline asm
	mul.f32 	%f5384, %f5284, %f6641;
	sub.f32 	%f5385, %f5383, %f5384;
	// begin inline asm
	{  cvt.f32.f16 %f5285, %rs1728;}

	// end inline asm
	mul.f32 	%f5386, %f5285, %f6640;
	sub.f32 	%f5387, %f5385, %f5386;
	// begin inline asm
	{  cvt.f32.f16 %f5286, %rs1729;}

	// end inline asm
	mul.f32 	%f5388, %f5286, %f6639;
	sub.f32 	%f5389, %f5387, %f5388;
	// begin inline asm
	{  cvt.f32.f16 %f5287, %rs1730;}

	// end inline asm
	mul.f32 	%f5390, %f5287, %f6638;
	sub.f32 	%f5391, %f5389, %f5390;
	// begin inline asm
	{  cvt.f32.f16 %f5288, %rs1731;}

	// end inline asm
	mul.f32 	%f5392, %f5288, %f6637;
	sub.f32 	%f5393, %f5391, %f5392;
	ld.shared.v4.b32 	{%r927, %r928, %r929, %r930}, [shmem_h+7392];
	mov.b32 	{%rs1738, %rs1739}, %r930;
	mov.b32 	{%rs1736, %rs1737}, %r929;
	mov.b32 	{%rs1734, %rs1735}, %r928;
	mov.b32 	{%rs1732, %rs1733}, %r927;
	// begin inline asm
	{  cvt.f32.f16 %f5289, %rs1732;}

	// end inline asm
	mul.f32 	%f5394, %f5289, %f6636;
	sub.f32 	%f5395, %f5393, %f5394;
	// begin inline asm
	{  cvt.f32.f16 %f5290, %rs1733;}

	// end inline asm
	mul.f32 	%f5396, %f5290, %f6635;
	sub.f32 	%f5397, %f5395, %f5396;
	// begin inline asm
	{  cvt.f32.f16 %f5291, %rs1734;}

	// end inline asm
	mul.f32 	%f5398, %f5291, %f6634;
	sub.f32 	%f5399, %f5397, %f5398;
	// begin inline asm
	{  cvt.f32.f16 %f5292, %rs1735;}

	// end inline asm
	mul.f32 	%f5400, %f5292, %f6633;
	sub.f32 	%f5401, %f5399, %f5400;
	// begin inline asm
	{  cvt.f32.f16 %f5293, %rs1736;}

	// end inline asm
	mul.f32 	%f5402, %f5293, %f6632;
	sub.f32 	%f5403, %f5401, %f5402;
	// begin inline asm
	{  cvt.f32.f16 %f5294, %rs1737;}

	// end inline asm
	mul.f32 	%f5404, %f5294, %f6631;
	sub.f32 	%f5405, %f5403, %f5404;
	// begin inline asm
	{  cvt.f32.f16 %f5295, %rs1738;}

	// end inline asm
	mul.f32 	%f5406, %f5295, %f6630;
	sub.f32 	%f5407, %f5405, %f5406;
	// begin inline asm
	{  cvt.f32.f16 %f5296, %rs1739;}

	// end inline asm
	mul.f32 	%f5408, %f5296, %f6629;
	sub.f32 	%f5409, %f5407, %f5408;
	ld.shared.u16 	%rs1740, [shmem_h+7408];
	// begin inline asm
	{  cvt.f32.f16 %f5297, %rs1740;}

	// end inline asm
	mul.f32 	%f5410, %f5297, %f6628;
	sub.f32 	%f6627, %f5409, %f5410;
	setp.eq.s32 	%p332, %r1743, 58;
	@%p332 bra 	$L__BB2_283;
	ld.param.u32 	%r1744, [_Z24A12_trsm_kernel_half_optILi64EEvP6__halfiiiii_param_5];
	ld.shared.v4.b32 	{%r931, %r932, %r933, %r934}, [shmem_h+7424];
	mov.b32 	{%rs1747, %rs1748}, %r934;
	mov.b32 	{%rs1745, %rs1746}, %r933;
	mov.b32 	{%rs1743, %rs1744}, %r932;
	mov.b32 	{%rs1741, %rs1742}, %r931;
	// begin inline asm
	{  cvt.f32.f16 %f5411, %rs1741;}

	// end inline asm
	mul.f32 	%f5469, %f5411, %f6558;
	sub.f32 	%f5470, %f6626, %f5469;
	// begin inline asm
	{  cvt.f32.f16 %f5412, %rs1742;}

	// end inline asm
	mul.f32 	%f5471, %f5412, %f6683;
	sub.f32 	%f5472, %f5470, %f5471;
	// begin inline asm
	{  cvt.f32.f16 %f5413, %rs1743;}

	// end inline asm
	mul.f32 	%f5473, %f5413, %f6682;
	sub.f32 	%f5474, %f5472, %f5473;
	// begin inline asm
	{  cvt.f32.f16 %f5414, %rs1744;}

	// end inline asm
	mul.f32 	%f5475, %f5414, %f6681;
	sub.f32 	%f5476, %f5474, %f5475;
	// begin inline asm
	{  cvt.f32.f16 %f5415, %rs1745;}

	// end inline asm
	mul.f32 	%f5477, %f5415, %f6680;
	sub.f32 	%f5478, %f5476, %f5477;
	// begin inline asm
	{  cvt.f32.f16 %f5416, %rs1746;}

	// end inline asm
	mul.f32 	%f5479, %f5416, %f6679;
	sub.f32 	%f5480, %f5478, %f5479;
	// begin inline asm
	{  cvt.f32.f16 %f5417, %rs1747;}

	// end inline asm
	mul.f32 	%f5481, %f5417, %f6678;
	sub.f32 	%f5482, %f5480, %f5481;
	// begin inline asm
	{  cvt.f32.f16 %f5418, %rs1748;}

	// end inline asm
	mul.f32 	%f5483, %f5418, %f6677;
	sub.f32 	%f5484, %f5482, %f5483;
	ld.shared.v4.b32 	{%r935, %r936, %r937, %r938}, [shmem_h+7440];
	mov.b32 	{%rs1755, %rs1756}, %r938;
	mov.b32 	{%rs1753, %rs1754}, %r937;
	mov.b32 	{%rs1751, %rs1752}, %r936;
	mov.b32 	{%rs1749, %rs1750}, %r935;
	// begin inline asm
	{  cvt.f32.f16 %f5419, %rs1749;}

	// end inline asm
	mul.f32 	%f5485, %f5419, %f6676;
	sub.f32 	%f5486, %f5484, %f5485;
	// begin inline asm
	{  cvt.f32.f16 %f5420, %rs1750;}

	// end inline asm
	mul.f32 	%f5487, %f5420, %f6675;
	sub.f32 	%f5488, %f5486, %f5487;
	// begin inline asm
	{  cvt.f32.f16 %f5421, %rs1751;}

	// end inline asm
	mul.f32 	%f5489, %f5421, %f6674;
	sub.f32 	%f5490, %f5488, %f5489;
	// begin inline asm
	{  cvt.f32.f16 %f5422, %rs1752;}

	// end inline asm
	mul.f32 	%f5491, %f5422, %f6673;
	sub.f32 	%f5492, %f5490, %f5491;
	// begin inline asm
	{  cvt.f32.f16 %f5423, %rs1753;}

	// end inline asm
	mul.f32 	%f5493, %f5423, %f6672;
	sub.f32 	%f5494, %f5492, %f5493;
	// begin inline asm
	{  cvt.f32.f16 %f5424, %rs1754;}

	// end inline asm
	mul.f32 	%f5495, %f5424, %f6671;
	sub.f32 	%f5496, %f5494, %f5495;
	// begin inline asm
	{  cvt.f32.f16 %f5425, %rs1755;}

	// end inline asm
	mul.f32 	%f5497, %f5425, %f6670;
	sub.f32 	%f5498, %f5496, %f5497;
	// begin inline asm
	{  cvt.f32.f16 %f5426, %rs1756;}

	// end inline asm
	mul.f32 	%f5499, %f5426, %f6669;
	sub.f32 	%f5500, %f5498, %f5499;
	ld.shared.v4.b32 	{%r939, %r940, %r941, %r942}, [shmem_h+7456];
	mov.b32 	{%rs1763, %rs1764}, %r942;
	mov.b32 	{%rs1761, %rs1762}, %r941;
	mov.b32 	{%rs1759, %rs1760}, %r940;
	mov.b32 	{%rs1757, %rs1758}, %r939;
	// begin inline asm
	{  cvt.f32.f16 %f5427, %rs1757;}

	// end inline asm
	mul.f32 	%f5501, %f5427, %f6668;
	sub.f32 	%f5502, %f5500, %f5501;
	// begin inline asm
	{  cvt.f32.f16 %f5428, %rs1758;}

	// end inline asm
	mul.f32 	%f5503, %f5428, %f6667;
	sub.f32 	%f5504, %f5502, %f5503;
	// begin inline asm
	{  cvt.f32.f16 %f5429, %rs1759;}

	// end inline asm
	mul.f32 	%f5505, %f5429, %f6666;
	sub.f32 	%f5506, %f5504, %f5505;
	// begin inline asm
	{  cvt.f32.f16 %f5430, %rs1760;}

	// end inline asm
	mul.f32 	%f5507, %f5430, %f6665;
	sub.f32 	%f5508, %f5506, %f5507;
	// begin inline asm
	{  cvt.f32.f16 %f5431, %rs1761;}

	// end inline asm
	mul.f32 	%f5509, %f5431, %f6664;
	sub.f32 	%f5510, %f5508, %f5509;
	// begin inline asm
	{  cvt.f32.f16 %f5432, %rs1762;}

	// end inline asm
	mul.f32 	%f5511, %f5432, %f6663;
	sub.f32 	%f5512, %f5510, %f5511;
	// begin inline asm
	{  cvt.f32.f16 %f5433, %rs1763;}

	// end inline asm
	mul.f32 	%f5513, %f5433, %f6662;
	sub.f32 	%f5514, %f5512, %f5513;
	// begin inline asm
	{  cvt.f32.f16 %f5434, %rs1764;}

	// end inline asm
	mul.f32 	%f5515, %f5434, %f6661;
	sub.f32 	%f5516, %f5514, %f5515;
	ld.shared.v4.b32 	{%r943, %r944, %r945, %r946}, [shmem_h+7472];
	mov.b32 	{%rs1771, %rs1772}, %r946;
	mov.b32 	{%rs1769, %rs1770}, %r945;
	mov.b32 	{%rs1767, %rs1768}, %r944;
	mov.b32 	{%rs1765, %rs1766}, %r943;
	// begin inline asm
	{  cvt.f32.f16 %f5435, %rs1765;}

	// end inline asm
	mul.f32 	%f5517, %f5435, %f6660;
	sub.f32 	%f5518, %f5516, %f5517;
	// begin inline asm
	{  cvt.f32.f16 %f5436, %rs1766;}

	// end inline asm
	mul.f32 	%f5519, %f5436, %f6659;
	sub.f32 	%f5520, %f5518, %f5519;
	// begin inline asm
	{  cvt.f32.f16 %f5437, %rs1767;}

	// end inline asm
	mul.f32 	%f5521, %f5437, %f6658;
	sub.f32 	%f5522, %f5520, %f5521;
	// begin inline asm
	{  cvt.f32.f16 %f5438, %rs1768;}

	// end inline asm
	mul.f32 	%f5523, %f5438, %f6657;
	sub.f32 	%f5524, %f5522, %f5523;
	// begin inline asm
	{  cvt.f32.f16 %f5439, %rs1769;}

	// end inline asm
	mul.f32 	%f5525, %f5439, %f6656;
	sub.f32 	%f5526, %f5524, %f5525;
	// begin inline asm
	{  cvt.f32.f16 %f5440, %rs1770;}

	// end inline asm
	mul.f32 	%f5527, %f5440, %f6655;
	sub.f32 	%f5528, %f5526, %f5527;
	// begin inline asm
	{  cvt.f32.f16 %f5441, %rs1771;}

	// end inline asm
	mul.f32 	%f5529, %f5441, %f6654;
	sub.f32 	%f5530, %f5528, %f5529;
	// begin inline asm
	{  cvt.f32.f16 %f5442, %rs1772;}

	// end inline asm
	mul.f32 	%f5531, %f5442, %f6653;
	sub.f32 	%f5532, %f5530, %f5531;
	ld.shared.v4.b32 	{%r947, %r948, %r949, %r950}, [shmem_h+7488];
	mov.b32 	{%rs1779, %rs1780}, %r950;
	mov.b32 	{%rs1777, %rs1778}, %r949;
	mov.b32 	{%rs1775, %rs1776}, %r948;
	mov.b32 	{%rs1773, %rs1774}, %r947;
	// begin inline asm
	{  cvt.f32.f16 %f5443, %rs1773;}

	// end inline asm
	mul.f32 	%f5533, %f5443, %f6652;
	sub.f32 	%f5534, %f5532, %f5533;
	// begin inline asm
	{  cvt.f32.f16 %f5444, %rs1774;}

	// end inline asm
	mul.f32 	%f5535, %f5444, %f6651;
	sub.f32 	%f5536, %f5534, %f5535;
	// begin inline asm
	{  cvt.f32.f16 %f5445, %rs1775;}

	// end inline asm
	mul.f32 	%f5537, %f5445, %f6650;
	sub.f32 	%f5538, %f5536, %f5537;
	// begin inline asm
	{  cvt.f32.f16 %f5446, %rs1776;}

	// end inline asm
	mul.f32 	%f5539, %f5446, %f6649;
	sub.f32 	%f5540, %f5538, %f5539;
	// begin inline asm
	{  cvt.f32.f16 %f5447, %rs1777;}

	// end inline asm
	mul.f32 	%f5541, %f5447, %f6648;
	sub.f32 	%f5542, %f5540, %f5541;
	// begin inline asm
	{  cvt.f32.f16 %f5448, %rs1778;}

	// end inline asm
	mul.f32 	%f5543, %f5448, %f6647;
	sub.f32 	%f5544, %f5542, %f5543;
	// begin inline asm
	{  cvt.f32.f16 %f5449, %rs1779;}

	// end inline asm
	mul.f32 	%f5545, %f5449, %f6646;
	sub.f32 	%f5546, %f5544, %f5545;
	// begin inline asm
	{  cvt.f32.f16 %f5450, %rs1780;}

	// end inline asm
	mul.f32 	%f5547, %f5450, %f6645;
	sub.f32 	%f5548, %f5546, %f5547;
	ld.shared.v4.b32 	{%r951, %r952, %r953, %r954}, [shmem_h+7504];
	mov.b32 	{%rs1787, %rs1788}, %r954;
	mov.b32 	{%rs1785, %rs1786}, %r953;
	mov.b32 	{%rs1783, %rs1784}, %r952;
	mov.b32 	{%rs1781, %rs1782}, %r951;
	// begin inline asm
	{  cvt.f32.f16 %f5451, %rs1781;}

	// end inline asm
	mul.f32 	%f5549, %f5451, %f6644;
	sub.f32 	%f5550, %f5548, %f5549;
	// begin inline asm
	{  cvt.f32.f16 %f5452, %rs1782;}

	// end inline asm
	mul.f32 	%f5551, %f5452, %f6643;
	sub.f32 	%f5552, %f5550, %f5551;
	// begin inline asm
	{  cvt.f32.f16 %f5453, %rs1783;}

	// end inline asm
	mul.f32 	%f5553, %f5453, %f6642;
	sub.f32 	%f5554, %f5552, %f5553;
	// begin inline asm
	{  cvt.f32.f16 %f5454, %rs1784;}

	// end inline asm
	mul.f32 	%f5555, %f5454, %f6641;
	sub.f32 	%f5556, %f5554, %f5555;
	// begin inline asm
	{  cvt.f32.f16 %f5455, %rs1785;}

	// end inline asm
	mul.f32 	%f5557, %f5455, %f6640;
	sub.f32 	%f5558, %f5556, %f5557;
	// begin inline asm
	{  cvt.f32.f16 %f5456, %rs1786;}

	// end inline asm
	mul.f32 	%f5559, %f5456, %f6639;
	sub.f32 	%f5560, %f5558, %f5559;
	// begin inline asm
	{  cvt.f32.f16 %f5457, %rs1787;}

	// end inline asm
	mul.f32 	%f5561, %f5457, %f6638;
	sub.f32 	%f5562, %f5560, %f5561;
	// begin inline asm
	{  cvt.f32.f16 %f5458, %rs1788;}

	// end inline asm
	mul.f32 	%f5563, %f5458, %f6637;
	sub.f32 	%f5564, %f5562, %f5563;
	ld.shared.v4.b32 	{%r955, %r956, %r957, %r958}, [shmem_h+7520];
	mov.b32 	{%rs1795, %rs1796}, %r958;
	mov.b32 	{%rs1793, %rs1794}, %r957;
	mov.b32 	{%rs1791, %rs1792}, %r956;
	mov.b32 	{%rs1789, %rs1790}, %r955;
	// begin inline asm
	{  cvt.f32.f16 %f5459, %rs1789;}

	// end inline asm
	mul.f32 	%f5565, %f5459, %f6636;
	sub.f32 	%f5566, %f5564, %f5565;
	// begin inline asm
	{  cvt.f32.f16 %f5460, %rs1790;}

	// end inline asm
	mul.f32 	%f5567, %f5460, %f6635;
	sub.f32 	%f5568, %f5566, %f5567;
	// begin inline asm
	{  cvt.f32.f16 %f5461, %rs1791;}

	// end inline asm
	mul.f32 	%f5569, %f5461, %f6634;
	sub.f32 	%f5570, %f5568, %f5569;
	// begin inline asm
	{  cvt.f32.f16 %f5462, %rs1792;}

	// end inline asm
	mul.f32 	%f5571, %f5462, %f6633;
	sub.f32 	%f5572, %f5570, %f5571;
	// begin inline asm
	{  cvt.f32.f16 %f5463, %rs1793;}

	// end inline asm
	mul.f32 	%f5573, %f5463, %f6632;
	sub.f32 	%f5574, %f5572, %f5573;
	// begin inline asm
	{  cvt.f32.f16 %f5464, %rs1794;}

	// end inline asm
	mul.f32 	%f5575, %f5464, %f6631;
	sub.f32 	%f5576, %f5574, %f5575;
	// begin inline asm
	{  cvt.f32.f16 %f5465, %rs1795;}

	// end inline asm
	mul.f32 	%f5577, %f5465, %f6630;
	sub.f32 	%f5578, %f5576, %f5577;
	// begin inline asm
	{  cvt.f32.f16 %f5466, %rs1796;}

	// end inline asm
	mul.f32 	%f5579, %f5466, %f6629;
	sub.f32 	%f5580, %f5578, %f5579;
	ld.shared.u32 	%r959, [shmem_h+7536];
	mov.b32 	{%rs1797, %rs1798}, %r959;
	// begin inline asm
	{  cvt.f32.f16 %f5467, %rs1797;}

	// end inline asm
	mul.f32 	%f5581, %f5467, %f6628;
	sub.f32 	%f5582, %f5580, %f5581;
	// begin inline asm
	{  cvt.f32.f16 %f5468, %rs1798;}

	// end inline asm
	mul.f32 	%f5583, %f5468, %f6627;
	sub.f32 	%f6626, %f5582, %f5583;
	setp.eq.s32 	%p333, %r1744, 59;
	@%p333 bra 	$L__BB2_283;
	ld.param.u32 	%r1745, [_Z24A12_trsm_kernel_half_optILi64EEvP6__halfiiiii_param_5];
	ld.shared.v4.b32 	{%r960, %r961, %r962, %r963}, [shmem_h+7552];
	mov.b32 	{%rs1805, %rs1806}, %r963;
	mov.b32 	{%rs1803, %rs1804}, %r962;
	mov.b32 	{%rs1801, %rs1802}, %r961;
	mov.b32 	{%rs1799, %rs1800}, %r960;
	// begin inline asm
	{  cvt.f32.f16 %f5584, %rs1799;}

	// end inline asm
	mul.f32 	%f5643, %f5584, %f6558;
	sub.f32 	%f5644, %f6625, %f5643;
	// begin inline asm
	{  cvt.f32.f16 %f5585, %rs1800;}

	// end inline asm
	mul.f32 	%f5645, %f5585, %f6683;
	sub.f32 	%f5646, %f5644, %f5645;
	// begin inline asm
	{  cvt.f32.f16 %f5586, %rs1801;}

	// end inline asm
	mul.f32 	%f5647, %f5586, %f6682;
	sub.f32 	%f5648, %f5646, %f5647;
	// begin inline asm
	{  cvt.f32.f16 %f5587, %rs1802;}

	// end inline asm
	mul.f32 	%f5649, %f5587, %f6681;
	sub.f32 	%f5650, %f5648, %f5649;
	// begin inline asm
	{  cvt.f32.f16 %f5588, %rs1803;}

	// end inline asm
	mul.f32 	%f5651, %f5588, %f6680;
	sub.f32 	%f5652, %f5650, %f5651;
	// begin inline asm
	{  cvt.f32.f16 %f5589, %rs1804;}

	// end inline asm
	mul.f32 	%f5653, %f5589, %f6679;
	sub.f32 	%f5654, %f5652, %f5653;
	// begin inline asm
	{  cvt.f32.f16 %f5590, %rs1805;}

	// end inline asm
	mul.f32 	%f5655, %f5590, %f6678;
	sub.f32 	%f5656, %f5654, %f5655;
	// begin inline asm
	{  cvt.f32.f16 %f5591, %rs1806;}

	// end inline asm
	mul.f32 	%f5657, %f5591, %f6677;
	sub.f32 	%f5658, %f5656, %f5657;
	ld.shared.v4.b32 	{%r964, %r965, %r966, %r967}, [shmem_h+7568];
	mov.b32 	{%rs1813, %rs1814}, %r967;
	mov.b32 	{%rs1811, %rs1812}, %r966;
	mov.b32 	{%rs1809, %rs1810}, %r965;
	mov.b32 	{%rs1807, %rs1808}, %r964;
	// begin inline asm
	{  cvt.f32.f16 %f5592, %rs1807;}

	// end inline asm
	mul.f32 	%f5659, %f5592, %f6676;
	sub.f32 	%f5660, %f5658, %f5659;
	// begin inline asm
	{  cvt.f32.f16 %f5593, %rs1808;}

	// end inline asm
	mul.f32 	%f5661, %f5593, %f6675;
	sub.f32 	%f5662, %f5660, %f5661;
	// begin inline asm
	{  cvt.f32.f16 %f5594, %rs1809;}

	// end inline asm
	mul.f32 	%f5663, %f5594, %f6674;
	sub.f32 	%f5664, %f5662, %f5663;
	// begin inline asm
	{  cvt.f32.f16 %f5595, %rs1810;}

	// end inline asm
	mul.f32 	%f5665, %f5595, %f6673;
	sub.f32 	%f5666, %f5664, %f5665;
	// begin inline asm
	{  cvt.f32.f16 %f5596, %rs1811;}

	// end inline asm
	mul.f32 	%f5667, %f5596, %f6672;
	sub.f32 	%f5668, %f5666, %f5667;
	// begin inline asm
	{  cvt.f32.f16 %f5597, %rs1812;}

	// end inline asm
	mul.f32 	%f5669, %f5597, %f6671;
	sub.f32 	%f5670, %f5668, %f5669;
	// begin inline asm
	{  cvt.f32.f16 %f5598, %rs1813;}

	// end inline asm
	mul.f32 	%f5671, %f5598, %f6670;
	sub.f32 	%f5672, %f5670, %f5671;
	// begin inline asm
	{  cvt.f32.f16 %f5599, %rs1814;}

	// end inline asm
	mul.f32 	%f5673, %f5599, %f6669;
	sub.f32 	%f5674, %f5672, %f5673;
	ld.shared.v4.b32 	{%r968, %r969, %r970, %r971}, [shmem_h+7584];
	mov.b32 	{%rs1821, %rs1822}, %r971;
	mov.b32 	{%rs1819, %rs1820}, %r970;
	mov.b32 	{%rs1817, %rs1818}, %r969;
	mov.b32 	{%rs1815, %rs1816}, %r968;
	// begin inline asm
	{  cvt.f32.f16 %f5600, %rs1815;}

	// end inline asm
	mul.f32 	%f5675, %f5600, %f6668;
	sub.f32 	%f5676, %f5674, %f5675;
	// begin inline asm
	{  cvt.f32.f16 %f5601, %rs1816;}

	// end inline asm
	mul.f32 	%f5677, %f5601, %f6667;
	sub.f32 	%f5678, %f5676, %f5677;
	// begin inline asm
	{  cvt.f32.f16 %f5602, %rs1817;}

	// end inline asm
	mul.f32 	%f5679, %f5602, %f6666;
	sub.f32 	%f5680, %f5678, %f5679;
	// begin inline asm
	{  cvt.f32.f16 %f5603, %rs1818;}

	// end inline asm
	mul.f32 	%f5681, %f5603, %f6665;
	sub.f32 	%f5682, %f5680, %f5681;
	// begin inline asm
	{  cvt.f32.f16 %f5604, %rs1819;}

	// end inline asm
	mul.f32 	%f5683, %f5604, %f6664;
	sub.f32 	%f5684, %f5682, %f5683;
	// begin inline asm
	{  cvt.f32.f16 %f5605, %rs1820;}

	// end inline asm
	mul.f32 	%f5685, %f5605, %f6663;
	sub.f32 	%f5686, %f5684, %f5685;
	// begin inline asm
	{  cvt.f32.f16 %f5606, %rs1821;}

	// end inline asm
	mul.f32 	%f5687, %f5606, %f6662;
	sub.f32 	%f5688, %f5686, %f5687;
	// begin inline asm
	{  cvt.f32.f16 %f5607, %rs1822;}

	// end inline asm
	mul.f32 	%f5689, %f5607, %f6661;
	sub.f32 	%f5690, %f5688, %f5689;
	ld.shared.v4.b32 	{%r972, %r973, %r974, %r975}, [shmem_h+7600];
	mov.b32 	{%rs1829, %rs1830}, %r975;
	mov.b32 	{%rs1827, %rs1828}, %r974;
	mov.b32 	{%rs1825, %rs1826}, %r973;
	mov.b32 	{%rs1823, %rs1824}, %r972;
	// begin inline asm
	{  cvt.f32.f16 %f5608, %rs1823;}

	// end inline asm
	mul.f32 	%f5691, %f5608, %f6660;
	sub.f32 	%f5692, %f5690, %f5691;
	// begin inline asm
	{  cvt.f32.f16 %f5609, %rs1824;}

	// end inline asm
	mul.f32 	%f5693, %f5609, %f6659;
	sub.f32 	%f5694, %f5692, %f5693;
	// begin inline asm
	{  cvt.f32.f16 %f5610, %rs1825;}

	// end inline asm
	mul.f32 	%f5695, %f5610, %f6658;
	sub.f32 	%f5696, %f5694, %f5695;
	// begin inline asm
	{  cvt.f32.f16 %f5611, %rs1826;}

	// end inline asm
	mul.f32 	%f5697, %f5611, %f6657;
	sub.f32 	%f5698, %f5696, %f5697;
	// begin inline asm
	{  cvt.f32.f16 %f5612, %rs1827;}

	// end inline asm
	mul.f32 	%f5699, %f5612, %f6656;
	sub.f32 	%f5700, %f5698, %f5699;
	// begin inline asm
	{  cvt.f32.f16 %f5613, %rs1828;}

	// end inline asm
	mul.f32 	%f5701, %f5613, %f6655;
	sub.f32 	%f5702, %f5700, %f5701;
	// begin inline asm
	{  cvt.f32.f16 %f5614, %rs1829;}

	// end inline asm
	mul.f32 	%f5703, %f5614, %f6654;
	sub.f32 	%f5704, %f5702, %f5703;
	// begin inline asm
	{  cvt.f32.f16 %f5615, %rs1830;}

	// end inline asm
	mul.f32 	%f5705, %f5615, %f6653;
	sub.f32 	%f5706, %f5704, %f5705;
	ld.shared.v4.b32 	{%r976, %r977, %r978, %r979}, [shmem_h+7616];
	mov.b32 	{%rs1837, %rs1838}, %r979;
	mov.b32 	{%rs1835, %rs1836}, %r978;
	mov.b32 	{%rs1833, %rs1834}, %r977;
	mov.b32 	{%rs1831, %rs1832}, %r976;
	// begin inline asm
	{  cvt.f32.f16 %f5616, %rs1831;}

	// end inline asm
	mul.f32 	%f5707, %f5616, %f6652;
	sub.f32 	%f5708, %f5706, %f5707;
	// begin inline asm
	{  cvt.f32.f16 %f5617, %rs1832;}

	// end inline asm
	mul.f32 	%f5709, %f5617, %f6651;
	sub.f32 	%f5710, %f5708, %f5709;
	// begin inline asm
	{  cvt.f32.f16 %f5618, %rs1833;}

	// end inline asm
	mul.f32 	%f5711, %f5618, %f6650;
	sub.f32 	%f5712, %f5710, %f5711;
	// begin inline asm
	{  cvt.f32.f16 %f5619, %rs1834;}

	// end inline asm
	mul.f32 	%f5713, %f5619, %f6649;
	sub.f32 	%f5714, %f5712, %f5713;
	// begin inline asm
	{  cvt.f32.f16 %f5620, %rs1835;}

	// end inline asm
	mul.f32 	%f5715, %f5620, %f6648;
	sub.f32 	%f5716, %f5714, %f5715;
	// begin inline asm
	{  cvt.f32.f16 %f5621, %rs1836;}

	// end inline asm
	mul.f32 	%f5717, %f5621, %f6647;
	sub.f32 	%f5718, %f5716, %f5717;
	// begin inline asm
	{  cvt.f32.f16 %f5622, %rs1837;}

	// end inline asm
	mul.f32 	%f5719, %f5622, %f6646;
	sub.f32 	%f5720, %f5718, %f5719;
	// begin inline asm
	{  cvt.f32.f16 %f5623, %rs1838;}

	// end inline asm
	mul.f32 	%f5721, %f5623, %f6645;
	sub.f32 	%f5722, %f5720, %f5721;
	ld.shared.v4.b32 	{%r980, %r981, %r982, %r983}, [shmem_h+7632];
	mov.b32 	{%rs1845, %rs1846}, %r983;
	mov.b32 	{%rs1843, %rs1844}, %r982;
	mov.b32 	{%rs1841, %rs1842}, %r981;
	mov.b32 	{%rs1839, %rs1840}, %r980;
	// begin inline asm
	{  cvt.f32.f16 %f5624, %rs1839;}

	// end inline asm
	mul.f32 	%f5723, %f5624, %f6644;
	sub.f32 	%f5724, %f5722, %f5723;
	// begin inline asm
	{  cvt.f32.f16 %f5625, %rs1840;}

	// end inline asm
	mul.f32 	%f5725, %f5625, %f6643;
	sub.f32 	%f5726, %f5724, %f5725;
	// begin inline asm
	{  cvt.f32.f16 %f5626, %rs1841;}

	// end inline asm
	mul.f32 	%f5727, %f5626, %f6642;
	sub.f32 	%f5728, %f5726, %f5727;
	// begin inline asm
	{  cvt.f32.f16 %f5627, %rs1842;}

	// end inline asm
	mul.f32 	%f5729, %f5627, %f6641;
	sub.f32 	%f5730, %f5728, %f5729;
	// begin inline asm
	{  cvt.f32.f16 %f5628, %rs1843;}

	// end inline asm
	mul.f32 	%f5731, %f5628, %f6640;
	sub.f32 	%f5732, %f5730, %f5731;
	// begin inline asm
	{  cvt.f32.f16 %f5629, %rs1844;}

	// end inline asm
	mul.f32 	%f5733, %f5629, %f6639;
	sub.f32 	%f5734, %f5732, %f5733;
	// begin inline asm
	{  cvt.f32.f16 %f5630, %rs1845;}

	// end inline asm
	mul.f32 	%f5735, %f5630, %f6638;
	sub.f32 	%f5736, %f5734, %f5735;
	// begin inline asm
	{  cvt.f32.f16 %f5631, %rs1846;}

	// end inline asm
	mul.f32 	%f5737, %f5631, %f6637;
	sub.f32 	%f5738, %f5736, %f5737;
	ld.shared.v4.b32 	{%r984, %r985, %r986, %r987}, [shmem_h+7648];
	mov.b32 	{%rs1853, %rs1854}, %r987;
	mov.b32 	{%rs1851, %rs1852}, %r986;
	mov.b32 	{%rs1849, %rs1850}, %r985;
	mov.b32 	{%rs1847, %rs1848}, %r984;
	// begin inline asm
	{  cvt.f32.f16 %f5632, %rs1847;}

	// end inline asm
	mul.f32 	%f5739, %f5632, %f6636;
	sub.f32 	%f5740, %f5738, %f5739;
	// begin inline asm
	{  cvt.f32.f16 %f5633, %rs1848;}

	// end inline asm
	mul.f32 	%f5741, %f5633, %f6635;
	sub.f32 	%f5742, %f5740, %f5741;
	// begin inline asm
	{  cvt.f32.f16 %f5634, %rs1849;}

	// end inline asm
	mul.f32 	%f5743, %f5634, %f6634;
	sub.f32 	%f5744, %f5742, %f5743;
	// begin inline asm
	{  cvt.f32.f16 %f5635, %rs1850;}

	// end inline asm
	mul.f32 	%f5745, %f5635, %f6633;
	sub.f32 	%f5746, %f5744, %f5745;
	// begin inline asm
	{  cvt.f32.f16 %f5636, %rs1851;}

	// end inline asm
	mul.f32 	%f5747, %f5636, %f6632;
	sub.f32 	%f5748, %f5746, %f5747;
	// begin inline asm
	{  cvt.f32.f16 %f5637, %rs1852;}

	// end inline asm
	mul.f32 	%f5749, %f5637, %f6631;
	sub.f32 	%f5750, %f5748, %f5749;
	// begin inline asm
	{  cvt.f32.f16 %f5638, %rs1853;}

	// end inline asm
	mul.f32 	%f5751, %f5638, %f6630;
	sub.f32 	%f5752, %f5750, %f5751;
	// begin inline asm
	{  cvt.f32.f16 %f5639, %rs1854;}

	// end inline asm
	mul.f32 	%f5753, %f5639, %f6629;
	sub.f32 	%f5754, %f5752, %f5753;
	.pragma "used_bytes_mask 63";
	ld.shared.v4.u16 	{%rs1855, %rs1856, %rs1857, %rs1858}, [shmem_h+7664];
	// begin inline asm
	{  cvt.f32.f16 %f5640, %rs1855;}

	// end inline asm
	mul.f32 	%f5755, %f5640, %f6628;
	sub.f32 	%f5756, %f5754, %f5755;
	// begin inline asm
	{  cvt.f32.f16 %f5641, %rs1856;}

	// end inline asm
	mul.f32 	%f5757, %f5641, %f6627;
	sub.f32 	%f5758, %f5756, %f5757;
	// begin inline asm
	{  cvt.f32.f16 %f5642, %rs1857;}

	// end inline asm
	mul.f32 	%f5759, %f5642, %f6626;
	sub.f32 	%f6625, %f5758, %f5759;
	setp.eq.s32 	%p334, %r1745, 60;
	@%p334 bra 	$L__BB2_283;
	ld.param.u32 	%r1746, [_Z24A12_trsm_kernel_half_optILi64EEvP6__halfiiiii_param_5];
	ld.shared.v4.b32 	{%r988, %r989, %r990, %r991}, [shmem_h+7680];
	mov.b32 	{%rs1865, %rs1866}, %r991;
	mov.b32 	{%rs1863, %rs1864}, %r990;
	mov.b32 	{%rs1861, %rs1862}, %r989;
	mov.b32 	{%rs1859, %rs1860}, %r988;
	// begin inline asm
	{  cvt.f32.f16 %f5760, %rs1859;}

	// end inline asm
	mul.f32 	%f5820, %f5760, %f6558;
	sub.f32 	%f5821, %f6624, %f5820;
	// begin inline asm
	{  cvt.f32.f16 %f5761, %rs1860;}

	// end inline asm
	mul.f32 	%f5822, %f5761, %f6683;
	sub.f32 	%f5823, %f5821, %f5822;
	// begin inline asm
	{  cvt.f32.f16 %f5762, %rs1861;}

	// end inline asm
	mul.f32 	%f5824, %f5762, %f6682;
	sub.f32 	%f5825, %f5823, %f5824;
	// begin inline asm
	{  cvt.f32.f16 %f5763, %rs1862;}

	// end inline asm
	mul.f32 	%f5826, %f5763, %f6681;
	sub.f32 	%f5827, %f5825, %f5826;
	// begin inline asm
	{  cvt.f32.f16 %f5764, %rs1863;}

	// end inline asm
	mul.f32 	%f5828, %f5764, %f6680;
	sub.f32 	%f5829, %f5827, %f5828;
	// begin inline asm
	{  cvt.f32.f16 %f5765, %rs1864;}

	// end inline asm
	mul.f32 	%f5830, %f5765, %f6679;
	sub.f32 	%f5831, %f5829, %f5830;
	// begin inline asm
	{  cvt.f32.f16 %f5766, %rs1865;}

	// end inline asm
	mul.f32 	%f5832, %f5766, %f6678;
	sub.f32 	%f5833, %f5831, %f5832;
	// begin inline asm
	{  cvt.f32.f16 %f5767, %rs1866;}

	// end inline asm
	mul.f32 	%f5834, %f5767, %f6677;
	sub.f32 	%f5835, %f5833, %f5834;
	ld.shared.v4.b32 	{%r992, %r993, %r994, %r995}, [shmem_h+7696];
	mov.b32 	{%rs1873, %rs1874}, %r995;
	mov.b32 	{%rs1871, %rs1872}, %r994;
	mov.b32 	{%rs1869, %rs1870}, %r993;
	mov.b32 	{%rs1867, %rs1868}, %r992;
	// begin inline asm
	{  cvt.f32.f16 %f5768, %rs1867;}

	// end inline asm
	mul.f32 	%f5836, %f5768, %f6676;
	sub.f32 	%f5837, %f5835, %f5836;
	// begin inline asm
	{  cvt.f32.f16 %f5769, %rs1868;}

	// end inline asm
	mul.f32 	%f5838, %f5769, %f6675;
	sub.f32 	%f5839, %f5837, %f5838;
	// begin inline asm
	{  cvt.f32.f16 %f5770, %rs1869;}

	// end inline asm
	mul.f32 	%f5840, %f5770, %f6674;
	sub.f32 	%f5841, %f5839, %f5840;
	// begin inline asm
	{  cvt.f32.f16 %f5771, %rs1870;}

	// end inline asm
	mul.f32 	%f5842, %f5771, %f6673;
	sub.f32 	%f5843, %f5841, %f5842;
	// begin inline asm
	{  cvt.f32.f16 %f5772, %rs1871;}

	// end inline asm
	mul.f32 	%f5844, %f5772, %f6672;
	sub.f32 	%f5845, %f5843, %f5844;
	// begin inline asm
	{  cvt.f32.f16 %f5773, %rs1872;}

	// end inline asm
	mul.f32 	%f5846, %f5773, %f6671;
	sub.f32 	%f5847, %f5845, %f5846;
	// begin inline asm
	{  cvt.f32.f16 %f5774, %rs1873;}

	// end inline asm
	mul.f32 	%f5848, %f5774, %f6670;
	sub.f32 	%f5849, %f5847, %f5848;
	// begin inline asm
	{  cvt.f32.f16 %f5775, %rs1874;}

	// end inline asm
	mul.f32 	%f5850, %f5775, %f6669;
	sub.f32 	%f5851, %f5849, %f5850;
	ld.shared.v4.b32 	{%r996, %r997, %r998, %r999}, [shmem_h+7712];
	mov.b32 	{%rs1881, %rs1882}, %r999;
	mov.b32 	{%rs1879, %rs1880}, %r998;
	mov.b32 	{%rs1877, %rs1878}, %r997;
	mov.b32 	{%rs1875, %rs1876}, %r996;
	// begin inline asm
	{  cvt.f32.f16 %f5776, %rs1875;}

	// end inline asm
	mul.f32 	%f5852, %f5776, %f6668;
	sub.f32 	%f5853, %f5851, %f5852;
	// begin inline asm
	{  cvt.f32.f16 %f5777, %rs1876;}

	// end inline asm
	mul.f32 	%f5854, %f5777, %f6667;
	sub.f32 	%f5855, %f5853, %f5854;
	// begin inline asm
	{  cvt.f32.f16 %f5778, %rs1877;}

	// end inline asm
	mul.f32 	%f5856, %f5778, %f6666;
	sub.f32 	%f5857, %f5855, %f5856;
	// begin inline asm
	{  cvt.f32.f16 %f5779, %rs1878;}

	// end inline asm
	mul.f32 	%f5858, %f5779, %f6665;
	sub.f32 	%f5859, %f5857, %f5858;
	// begin inline asm
	{  cvt.f32.f16 %f5780, %rs1879;}

	// end inline asm
	mul.f32 	%f5860, %f5780, %f6664;
	sub.f32 	%f5861, %f5859, %f5860;
	// begin inline asm
	{  cvt.f32.f16 %f5781, %rs1880;}

	// end inline asm
	mul.f32 	%f5862, %f5781, %f6663;
	sub.f32 	%f5863, %f5861, %f5862;
	// begin inline asm
	{  cvt.f32.f16 %f5782, %rs1881;}

	// end inline asm
	mul.f32 	%f5864, %f5782, %f6662;
	sub.f32 	%f5865, %f5863, %f5864;
	// begin inline asm
	{  cvt.f32.f16 %f5783, %rs1882;}

	// end inline asm
	mul.f32 	%f5866, %f5783, %f6661;
	sub.f32 	%f5867, %f5865, %f5866;
	ld.shared.v4.b32 	{%r1000, %r1001, %r1002, %r1003}, [shmem_h+7728];
	mov.b32 	{%rs1889, %rs1890}, %r1003;
	mov.b32 	{%rs1887, %rs1888}, %r1002;
	mov.b32 	{%rs1885, %rs1886}, %r1001;
	mov.b32 	{%rs1883, %rs1884}, %r1000;
	// begin inline asm
	{  cvt.f32.f16 %f5784, %rs1883;}

	// end inline asm
	mul.f32 	%f5868, %f5784, %f6660;
	sub.f32 	%f5869, %f5867, %f5868;
	// begin inline asm
	{  cvt.f32.f16 %f5785, %rs1884;}

	// end inline asm
	mul.f32 	%f5870, %f5785, %f6659;
	sub.f32 	%f5871, %f5869, %f5870;
	// begin inline asm
	{  cvt.f32.f16 %f5786, %rs1885;}

	// end inline asm
	mul.f32 	%f5872, %f5786, %f6658;
	sub.f32 	%f5873, %f5871, %f5872;
	// begin inline asm
	{  cvt.f32.f16 %f5787, %rs1886;}

	// end inline asm
	mul.f32 	%f5874, %f5787, %f6657;
	sub.f32 	%f5875, %f5873, %f5874;
	// begin inline asm
	{  cvt.f32.f16 %f5788, %rs1887;}

	// end inline asm
	mul.f32 	%f5876, %f5788, %f6656;
	sub.f32 	%f5877, %f5875, %f5876;
	// begin inline asm
	{  cvt.f32.f16 %f5789, %rs1888;}

	// end inline asm
	mul.f32 	%f5878, %f5789, %f6655;
	sub.f32 	%f5879, %f5877, %f5878;
	// begin inline asm
	{  cvt.f32.f16 %f5790, %rs1889;}

	// end inline asm
	mul.f32 	%f5880, %f5790, %f6654;
	sub.f32 	%f5881, %f5879, %f5880;
	// begin inline asm
	{  cvt.f32.f16 %f5791, %rs1890;}

	// end inline asm
	mul.f32 	%f5882, %f5791, %f6653;
	sub.f32 	%f5883, %f5881, %f5882;
	ld.shared.v4.b32 	{%r1004, %r1005, %r1006, %r1007}, [shmem_h+7744];
	mov.b32 	{%rs1897, %rs1898}, %r1007;
	mov.b32 	{%rs1895, %rs1896}, %r1006;
	mov.b32 	{%rs1893, %rs1894}, %r1005;
	mov.b32 	{%rs1891, %rs1892}, %r1004;
	// begin inline asm
	{  cvt.f32.f16 %f5792, %rs1891;}

	// end inline asm
	mul.f32 	%f5884, %f5792, %f6652;
	sub.f32 	%f5885, %f5883, %f5884;
	// begin inline asm
	{  cvt.f32.f16 %f5793, %rs1892;}

	// end inline asm
	mul.f32 	%f5886, %f5793, %f6651;
	sub.f32 	%f5887, %f5885, %f5886;
	// begin inline asm
	{  cvt.f32.f16 %f5794, %rs1893;}

	// end inline asm
	mul.f32 	%f5888, %f5794, %f6650;
	sub.f32 	%f5889, %f5887, %f5888;
	// begin inline asm
	{  cvt.f32.f16 %f5795, %rs1894;}

	// end inline asm
	mul.f32 	%f5890, %f5795, %f6649;
	sub.f32 	%f5891, %f5889, %f5890;
	// begin inline asm
	{  cvt.f32.f16 %f5796, %rs1895;}

	// end inline asm
	mul.f32 	%f5892, %f5796, %f6648;
	sub.f32 	%f5893, %f5891, %f5892;
	// begin inline asm
	{  cvt.f32.f16 %f5797, %rs1896;}

	// end inline asm
	mul.f32 	%f5894, %f5797, %f6647;
	sub.f32 	%f5895, %f5893, %f5894;
	// begin inline asm
	{  cvt.f32.f16 %f5798, %rs1897;}

	// end inline asm
	mul.f32 	%f5896, %f5798, %f6646;
	sub.f32 	%f5897, %f5895, %f5896;
	// begin inline asm
	{  cvt.f32.f16 %f5799, %rs1898;}

	// end inline asm
	mul.f32 	%f5898, %f5799, %f6645;
	sub.f32 	%f5899, %f5897, %f5898;
	ld.shared.v4.b32 	{%r1008, %r1009, %r1010, %r1011}, [shmem_h+7760];
	mov.b32 	{%rs1905, %rs1906}, %r1011;
	mov.b32 	{%rs1903, %rs1904}, %r1010;
	mov.b32 	{%rs1901, %rs1902}, %r1009;
	mov.b32 	{%rs1899, %rs1900}, %r1008;
	// begin inline asm
	{  cvt.f32.f16 %f5800, %rs1899;}

	// end inline asm
	mul.f32 	%f5900, %f5800, %f6644;
	sub.f32 	%f5901, %f5899, %f5900;
	// begin inline asm
	{  cvt.f32.f16 %f5801, %rs1900;}

	// end inline asm
	mul.f32 	%f5902, %f5801, %f6643;
	sub.f32 	%f5903, %f5901, %f5902;
	// begin inline asm
	{  cvt.f32.f16 %f5802, %rs1901;}

	// end inline asm
	mul.f32 	%f5904, %f5802, %f6642;
	sub.f32 	%f5905, %f5903, %f5904;
	// begin inline asm
	{  cvt.f32.f16 %f5803, %rs1902;}

	// end inline asm
	mul.f32 	%f5906, %f5803, %f6641;
	sub.f32 	%f5907, %f5905, %f5906;
	// begin inline asm
	{  cvt.f32.f16 %f5804, %rs1903;}

	// end inline asm
	mul.f32 	%f5908, %f5804, %f6640;
	sub.f32 	%f5909, %f5907, %f5908;
	// begin inline asm
	{  cvt.f32.f16 %f5805, %rs1904;}

	// end inline asm
	mul.f32 	%f5910, %f5805, %f6639;
	sub.f32 	%f5911, %f5909, %f5910;
	// begin inline asm
	{  cvt.f32.f16 %f5806, %rs1905;}

	// end inline asm
	mul.f32 	%f5912, %f5806, %f6638;
	sub.f32 	%f5913, %f5911, %f5912;
	// begin inline asm
	{  cvt.f32.f16 %f5807, %rs1906;}

	// end inline asm
	mul.f32 	%f5914, %f5807, %f6637;
	sub.f32 	%f5915, %f5913, %f5914;
	ld.shared.v4.b32 	{%r1012, %r1013, %r1014, %r1015}, [shmem_h+7776];
	mov.b32 	{%rs1913, %rs1914}, %r1015;
	mov.b32 	{%rs1911, %rs1912}, %r1014;
	mov.b32 	{%rs1909, %rs1910}, %r1013;
	mov.b32 	{%rs1907, %rs1908}, %r1012;
	// begin inline asm
	{  cvt.f32.f16 %f5808, %rs1907;}

	// end inline asm
	mul.f32 	%f5916, %f5808, %f6636;
	sub.f32 	%f5917, %f5915, %f5916;
	// begin inline asm
	{  cvt.f32.f16 %f5809, %rs1908;}

	// end inline asm
	mul.f32 	%f5918, %f5809, %f6635;
	sub.f32 	%f5919, %f5917, %f5918;
	// begin inline asm
	{  cvt.f32.f16 %f5810, %rs1909;}

	// end inline asm
	mul.f32 	%f5920, %f5810, %f6634;
	sub.f32 	%f5921, %f5919, %f5920;
	// begin inline asm
	{  cvt.f32.f16 %f5811, %rs1910;}

	// end inline asm
	mul.f32 	%f5922, %f5811, %f6633;
	sub.f32 	%f5923, %f5921, %f5922;
	// begin inline asm
	{  cvt.f32.f16 %f5812, %rs1911;}

	// end inline asm
	mul.f32 	%f5924, %f5812, %f6632;
	sub.f32 	%f5925, %f5923, %f5924;
	// begin inline asm
	{  cvt.f32.f16 %f5813, %rs1912;}

	// end inline asm
	mul.f32 	%f5926, %f5813, %f6631;
	sub.f32 	%f5927, %f5925, %f5926;
	// begin inline asm
	{  cvt.f32.f16 %f5814, %rs1913;}

	// end inline asm
	mul.f32 	%f5928, %f5814, %f6630;
	sub.f32 	%f5929, %f5927, %f5928;
	// begin inline asm
	{  cvt.f32.f16 %f5815, %rs1914;}

	// end inline asm
	mul.f32 	%f5930, %f5815, %f6629;
	sub.f32 	%f5931, %f5929, %f5930;
	ld.shared.v4.u16 	{%rs1915, %rs1916, %rs1917, %rs1918}, [shmem_h+7792];
	// begin inline asm
	{  cvt.f32.f16 %f5816, %rs1915;}

	// end inline asm
	mul.f32 	%f5932, %f5816, %f6628;
	sub.f32 	%f5933, %f5931, %f5932;
	// begin inline asm
	{  cvt.f32.f16 %f5817, %rs1916;}

	// end inline asm
	mul.f32 	%f5934, %f5817, %f6627;
	sub.f32 	%f5935, %f5933, %f5934;
	// begin inline asm
	{  cvt.f32.f16 %f5818, %rs1917;}

	// end inline asm
	mul.f32 	%f5936, %f5818, %f6626;
	sub.f32 	%f5937, %f5935, %f5936;
	// begin inline asm
	{  cvt.f32.f16 %f5819, %rs1918;}

	// end inline asm
	mul.f32 	%f5938, %f5819, %f6625;
	sub.f32 	%f6624, %f5937, %f5938;
	setp.eq.s32 	%p335, %r1746, 61;
	@%p335 bra 	$L__BB2_283;
	ld.param.u32 	%r1747, [_Z24A12_trsm_kernel_half_optILi64EEvP6__halfiiiii_param_5];
	ld.shared.v4.b32 	{%r1016, %r1017, %r1018, %r1019}, [shmem_h+7808];
	mov.b32 	{%rs1925, %rs1926}, %r1019;
	mov.b32 	{%rs1923, %rs1924}, %r1018;
	mov.b32 	{%rs1921, %rs1922}, %r1017;
	mov.b32 	{%rs1919, %rs1920}, %r1016;
	// begin inline asm
	{  cvt.f32.f16 %f5939, %rs1919;}

	// end inline asm
	mul.f32 	%f6000, %f5939, %f6558;
	sub.f32 	%f6001, %f6623, %f6000;
	// begin inline asm
	{  cvt.f32.f16 %f5940, %rs1920;}

	// end inline asm
	mul.f32 	%f6002, %f5940, %f6683;
	sub.f32 	%f6003, %f6001, %f6002;
	// begin inline asm
	{  cvt.f32.f16 %f5941, %rs1921;}

	// end inline asm
	mul.f32 	%f6004, %f5941, %f6682;
	sub.f32 	%f6005, %f6003, %f6004;
	// begin inline asm
	{  cvt.f32.f16 %f5942, %rs1922;}

	// end inline asm
	mul.f32 	%f6006, %f5942, %f6681;
	sub.f32 	%f6007, %f6005, %f6006;
	// begin inline asm
	{  cvt.f32.f16 %f5943, %rs1923;}

	// end inline asm
	mul.f32 	%f6008, %f5943, %f6680;
	sub.f32 	%f6009, %f6007, %f6008;
	// begin inline asm
	{  cvt.f32.f16 %f5944, %rs1924;}

	// end inline asm
	mul.f32 	%f6010, %f5944, %f6679;
	sub.f32 	%f6011, %f6009, %f6010;
	// begin inline asm
	{  cvt.f32.f16 %f5945, %rs1925;}

	// end inline asm
	mul.f32 	%f6012, %f5945, %f6678;
	sub.f32 	%f6013, %f6011, %f6012;
	// begin inline asm
	{  cvt.f32.f16 %f5946, %rs1926;}

	// end inline asm
	mul.f32 	%f6014, %f5946, %f6677;
	sub.f32 	%f6015, %f6013, %f6014;
	ld.shared.v4.b32 	{%r1020, %r1021, %r1022, %r1023}, [shmem_h+7824];
	mov.b32 	{%rs1933, %rs1934}, %r1023;
	mov.b32 	{%rs1931, %rs1932}, %r1022;
	mov.b32 	{%rs1929, %rs1930}, %r1021;
	mov.b32 	{%rs1927, %rs1928}, %r1020;
	// begin inline asm
	{  cvt.f32.f16 %f5947, %rs1927;}

	// end inline asm
	mul.f32 	%f6016, %f5947, %f6676;
	sub.f32 	%f6017, %f6015, %f6016;
	// begin inline asm
	{  cvt.f32.f16 %f5948, %rs1928;}

	// end inline asm
	mul.f32 	%f6018, %f5948, %f6675;
	sub.f32 	%f6019, %f6017, %f6018;
	// begin inline asm
	{  cvt.f32.f16 %f5949, %rs1929;}

	// end inline asm
	mul.f32 	%f6020, %f5949, %f6674;
	sub.f32 	%f6021, %f6019, %f6020;
	// begin inline asm
	{  cvt.f32.f16 %f5950, %rs1930;}

	// end inline asm
	mul.f32 	%f6022, %f5950, %f6673;
	sub.f32 	%f6023, %f6021, %f6022;
	// begin inline asm
	{  cvt.f32.f16 %f5951, %rs1931;}

	// end inline asm
	mul.f32 	%f6024, %f5951, %f6672;
	sub.f32 	%f6025, %f6023, %f6024;
	// begin inline asm
	{  cvt.f32.f16 %f5952, %rs1932;}

	// end inline asm
	mul.f32 	%f6026, %f5952, %f6671;
	sub.f32 	%f6027, %f6025, %f6026;
	// begin inline asm
	{  cvt.f32.f16 %f5953, %rs1933;}

	// end inline asm
	mul.f32 	%f6028, %f5953, %f6670;
	sub.f32 	%f6029, %f6027, %f6028;
	// begin inline asm
	{  cvt.f32.f16 %f5954, %rs1934;}

	// end inline asm
	mul.f32 	%f6030, %f5954, %f6669;
	sub.f32 	%f6031, %f6029, %f6030;
	ld.shared.v4.b32 	{%r1024, %r1025, %r1026, %r1027}, [shmem_h+7840];
	mov.b32 	{%rs1941, %rs1942}, %r1027;
	mov.b32 	{%rs1939, %rs1940}, %r1026;
	mov.b32 	{%rs1937, %rs1938}, %r1025;
	mov.b32 	{%rs1935, %rs1936}, %r1024;
	// begin inline asm
	{  cvt.f32.f16 %f5955, %rs1935;}

	// end inline asm
	mul.f32 	%f6032, %f5955, %f6668;
	sub.f32 	%f6033, %f6031, %f6032;
	// begin inline asm
	{  cvt.f32.f16 %f5956, %rs1936;}

	// end inline asm
	mul.f32 	%f6034, %f5956, %f6667;
	sub.f32 	%f6035, %f6033, %f6034;
	// begin inline asm
	{  cvt.f32.f16 %f5957, %rs1937;}

	// end inline asm
	mul.f32 	%f6036, %f5957, %f6666;
	sub.f32 	%f6037, %f6035, %f6036;
	// begin inline asm
	{  cvt.f32.f16 %f5958, %rs1938;}

	// end inline asm
	mul.f32 	%f6038, %f5958, %f6665;
	sub.f32 	%f6039, %f6037, %f6038;
	// begin inline asm
	{  cvt.f32.f16 %f5959, %rs1939;}

	// end inline asm
	mul.f32 	%f6040, %f5959, %f6664;
	sub.f32 	%f6041, %f6039, %f6040;
	// begin inline asm
	{  cvt.f32.f16 %f5960, %rs1940;}

	// end inline asm
	mul.f32 	%f6042, %f5960, %f6663;
	sub.f32 	%f6043, %f6041, %f6042;
	// begin inline asm
	{  cvt.f32.f16 %f5961, %rs1941;}

	// end inline asm
	mul.f32 	%f6044, %f5961, %f6662;
	sub.f32 	%f6045, %f6043, %f6044;
	// begin inline asm
	{  cvt.f32.f16 %f5962, %rs1942;}

	// end inline asm
	mul.f32 	%f6046, %f5962, %f6661;
	sub.f32 	%f6047, %f6045, %f6046;
	ld.shared.v4.b32 	{%r1028, %r1029, %r1030, %r1031}, [shmem_h+7856];
	mov.b32 	{%rs1949, %rs1950}, %r1031;
	mov.b32 	{%rs1947, %rs1948}, %r1030;
	mov.b32 	{%rs1945, %rs1946}, %r1029;
	mov.b32 	{%rs1943, %rs1944}, %r1028;
	// begin inline asm
	{  cvt.f32.f16 %f5963, %rs1943;}

	// end inline asm
	mul.f32 	%f6048, %f5963, %f6660;
	sub.f32 	%f6049, %f6047, %f6048;
	// begin inline asm
	{  cvt.f32.f16 %f5964, %rs1944;}

	// end inline asm
	mul.f32 	%f6050, %f5964, %f6659;
	sub.f32 	%f6051, %f6049, %f6050;
	// begin inline asm
	{  cvt.f32.f16 %f5965, %rs1945;}

	// end inline asm
	mul.f32 	%f6052, %f5965, %f6658;
	sub.f32 	%f6053, %f6051, %f6052;
	// begin inline asm
	{  cvt.f32.f16 %f5966, %rs1946;}

	// end inline asm
	mul.f32 	%f6054, %f5966, %f6657;
	sub.f32 	%f6055, %f6053, %f6054;
	// begin inline asm
	{  cvt.f32.f16 %f5967, %rs1947;}

	// end inline asm
	mul.f32 	%f6056, %f5967, %f6656;
	sub.f32 	%f6057, %f6055, %f6056;
	// begin inline asm
	{  cvt.f32.f16 %f5968, %rs1948;}

	// end inline asm
	mul.f32 	%f6058, %f5968, %f6655;
	sub.f32 	%f6059, %f6057, %f6058;
	// begin inline asm
	{  cvt.f32.f16 %f5969, %rs1949;}

	// end inline asm
	mul.f32 	%f6060, %f5969, %f6654;
	sub.f32 	%f6061, %f6059, %f6060;
	// begin inline asm
	{  cvt.f32.f16 %f5970, %rs1950;}

	// end inline asm
	mul.f32 	%f6062, %f5970, %f6653;
	sub.f32 	%f6063, %f6061, %f6062;
	ld.shared.v4.b32 	{%r1032, %r1033, %r1034, %r1035}, [shmem_h+7872];
	mov.b32 	{%rs1957, %rs1958}, %r1035;
	mov.b32 	{%rs1955, %rs1956}, %r1034;
	mov.b32 	{%rs1953, %rs1954}, %r1033;
	mov.b32 	{%rs1951, %rs1952}, %r1032;
	// begin inline asm
	{  cvt.f32.f16 %f5971, %rs1951;}

	// end inline asm
	mul.f32 	%f6064, %f5971, %f6652;
	sub.f32 	%f6065, %f6063, %f6064;
	// begin inline asm
	{  cvt.f32.f16 %f5972, %rs1952;}

	// end inline asm
	mul.f32 	%f6066, %f5972, %f6651;
	sub.f32 	%f6067, %f6065, %f6066;
	// begin inline asm
	{  cvt.f32.f16 %f5973, %rs1953;}

	// end inline asm
	mul.f32 	%f6068, %f5973, %f6650;
	sub.f32 	%f6069, %f6067, %f6068;
	// begin inline asm
	{  cvt.f32.f16 %f5974, %rs1954;}

	// end inline asm
	mul.f32 	%f6070, %f5974, %f6649;
	sub.f32 	%f6071, %f6069, %f6070;
	// begin inline asm
	{  cvt.f32.f16 %f5975, %rs1955;}

	// end inline asm
	mul.f32 	%f6072, %f5975, %f6648;
	sub.f32 	%f6073, %f6071, %f6072;
	// begin inline asm
	{  cvt.f32.f16 %f5976, %rs1956;}

	// end inline asm
	mul.f32 	%f6074, %f5976, %f6647;
	sub.f32 	%f6075, %f6073, %f6074;
	// begin inline asm
	{  cvt.f32.f16 %f5977, %rs1957;}

	// end inline asm
	mul.f32 	%f6076, %f5977, %f6646;
	sub.f32 	%f6077, %f6075, %f6076;
	// begin inline asm
	{  cvt.f32.f16 %f5978, %rs1958;}

	// end inline asm
	mul.f32 	%f6078, %f5978, %f6645;
	sub.f32 	%f6079, %f6077, %f6078;
	ld.shared.v4.b32 	{%r1036, %r1037, %r1038, %r1039}, [shmem_h+7888];
	mov.b32 	{%rs1965, %rs1966}, %r1039;
	mov.b32 	{%rs1963, %rs1964}, %r1038;
	mov.b32 	{%rs1961, %rs1962}, %r1037;
	mov.b32 	{%rs1959, %rs1960}, %r1036;
	// begin inline asm
	{  cvt.f32.f16 %f5979, %rs1959;}

	// end inline asm
	mul.f32 	%f6080, %f5979, %f6644;
	sub.f32 	%f6081, %f6079, %f6080;
	// begin inline asm
	{  cvt.f32.f16 %f5980, %rs1960;}

	// end inline asm
	mul.f32 	%f6082, %f5980, %f6643;
	sub.f32 	%f6083, %f6081, %f6082;
	// begin inline asm
	{  cvt.f32.f16 %f5981, %rs1961;}

	// end inline asm
	mul.f32 	%f6084, %f5981, %f6642;
	sub.f32 	%f6085, %f6083, %f6084;
	// begin inline asm
	{  cvt.f32.f16 %f5982, %rs1962;}

	// end inline asm
	mul.f32 	%f6086, %f5982, %f6641;
	sub.f32 	%f6087, %f6085, %f6086;
	// begin inline asm
	{  cvt.f32.f16 %f5983, %rs1963;}

	// end inline asm
	mul.f32 	%f6088, %f5983, %f6640;
	sub.f32 	%f6089, %f6087, %f6088;
	// begin inline asm
	{  cvt.f32.f16 %f5984, %rs1964;}

	// end inline asm
	mul.f32 	%f6090, %f5984, %f6639;
	sub.f32 	%f6091, %f6089, %f6090;
	// begin inline asm
	{  cvt.f32.f16 %f5985, %rs1965;}

	// end inline asm
	mul.f32 	%f6092, %f5985, %f6638;
	sub.f32 	%f6093, %f6091, %f6092;
	// begin inline asm
	{  cvt.f32.f16 %f5986, %rs1966;}

	// end inline asm
	mul.f32 	%f6094, %f5986, %f6637;
	sub.f32 	%f6095, %f6093, %f6094;
	ld.shared.v4.b32 	{%r1040, %r1041, %r1042, %r1043}, [shmem_h+7904];
	mov.b32 	{%rs1973, %rs1974}, %r1043;
	mov.b32 	{%rs1971, %rs1972}, %r1042;
	mov.b32 	{%rs1969, %rs1970}, %r1041;
	mov.b32 	{%rs1967, %rs1968}, %r1040;
	// begin inline asm
	{  cvt.f32.f16 %f5987, %rs1967;}

	// end inline asm
	mul.f32 	%f6096, %f5987, %f6636;
	sub.f32 	%f6097, %f6095, %f6096;
	// begin inline asm
	{  cvt.f32.f16 %f5988, %rs1968;}

	// end inline asm
	mul.f32 	%f6098, %f5988, %f6635;
	sub.f32 	%f6099, %f6097, %f6098;
	// begin inline asm
	{  cvt.f32.f16 %f5989, %rs1969;}

	// end inline asm
	mul.f32 	%f6100, %f5989, %f6634;
	sub.f32 	%f6101, %f6099, %f6100;
	// begin inline asm
	{  cvt.f32.f16 %f5990, %rs1970;}

	// end inline asm
	mul.f32 	%f6102, %f5990, %f6633;
	sub.f32 	%f6103, %f6101, %f6102;
	// begin inline asm
	{  cvt.f32.f16 %f5991, %rs1971;}

	// end inline asm
	mul.f32 	%f6104, %f5991, %f6632;
	sub.f32 	%f6105, %f6103, %f6104;
	// begin inline asm
	{  cvt.f32.f16 %f5992, %rs1972;}

	// end inline asm
	mul.f32 	%f6106, %f5992, %f6631;
	sub.f32 	%f6107, %f6105, %f6106;
	// begin inline asm
	{  cvt.f32.f16 %f5993, %rs1973;}

	// end inline asm
	mul.f32 	%f6108, %f5993, %f6630;
	sub.f32 	%f6109, %f6107, %f6108;
	// begin inline asm
	{  cvt.f32.f16 %f5994, %rs1974;}

	// end inline asm
	mul.f32 	%f6110, %f5994, %f6629;
	sub.f32 	%f6111, %f6109, %f6110;
	.pragma "used_bytes_mask 1023";
	ld.shared.v4.b32 	{%r1044, %r1045, %r1046, %r1047}, [shmem_h+7920];
	{ .reg .b16 tmp; mov.b32 {%rs1979, tmp}, %r1046; }
	mov.b32 	{%rs1977, %rs1978}, %r1045;
	mov.b32 	{%rs1975, %rs1976}, %r1044;
	// begin inline asm
	{  cvt.f32.f16 %f5995, %rs1975;}

	// end inline asm
	mul.f32 	%f6112, %f5995, %f6628;
	sub.f32 	%f6113, %f6111, %f6112;
	// begin inline asm
	{  cvt.f32.f16 %f5996, %rs1976;}

	// end inline asm
	mul.f32 	%f6114, %f5996, %f6627;
	sub.f32 	%f6115, %f6113, %f6114;
	// begin inline asm
	{  cvt.f32.f16 %f5997, %rs1977;}

	// end inline asm
	mul.f32 	%f6116, %f5997, %f6626;
	sub.f32 	%f6117, %f6115, %f6116;
	// begin inline asm
	{  cvt.f32.f16 %f5998, %rs1978;}

	// end inline asm
	mul.f32 	%f6118, %f5998, %f6625;
	sub.f32 	%f6119, %f6117, %f6118;
	// begin inline asm
	{  cvt.f32.f16 %f5999, %rs1979;}

	// end inline asm
	mul.f32 	%f6120, %f5999, %f6624;
	sub.f32 	%f6623, %f6119, %f6120;
	setp.eq.s32 	%p336, %r1747, 62;
	@%p336 bra 	$L__BB2_283;
	ld.param.u32 	%r1748, [_Z24A12_trsm_kernel_half_optILi64EEvP6__halfiiiii_param_5];
	ld.shared.v4.b32 	{%r1048, %r1049, %r1050, %r1051}, [shmem_h+7936];
	mov.b32 	{%rs1986, %rs1987}, %r1051;
	mov.b32 	{%rs1984, %rs1985}, %r1050;
	mov.b32 	{%rs1982, %rs1983}, %r1049;
	mov.b32 	{%rs1980, %rs1981}, %r1048;
	// begin inline asm
	{  cvt.f32.f16 %f6121, %rs1980;}

	// end inline asm
	mul.f32 	%f6183, %f6121, %f6558;
	sub.f32 	%f6184, %f6622, %f6183;
	// begin inline asm
	{  cvt.f32.f16 %f6122, %rs1981;}

	// end inline asm
	mul.f32 	%f6185, %f6122, %f6683;
	sub.f32 	%f6186, %f6184, %f6185;
	// begin inline asm
	{  cvt.f32.f16 %f6123, %rs1982;}

	// end inline asm
	mul.f32 	%f6187, %f6123, %f6682;
	sub.f32 	%f6188, %f6186, %f6187;
	// begin inline asm
	{  cvt.f32.f16 %f6124, %rs1983;}

	// end inline asm
	mul.f32 	%f6189, %f6124, %f6681;
	sub.f32 	%f6190, %f6188, %f6189;
	// begin inline asm
	{  cvt.f32.f16 %f6125, %rs1984;}

	// end inline asm
	mul.f32 	%f6191, %f6125, %f6680;
	sub.f32 	%f6192, %f6190, %f6191;
	// begin inline asm
	{  cvt.f32.f16 %f6126, %rs1985;}

	// end inline asm
	mul.f32 	%f6193, %f6126, %f6679;
	sub.f32 	%f6194, %f6192, %f6193;
	// begin inline asm
	{  cvt.f32.f16 %f6127, %rs1986;}

	// end inline asm
	mul.f32 	%f6195, %f6127, %f6678;
	sub.f32 	%f6196, %f6194, %f6195;
	// begin inline asm
	{  cvt.f32.f16 %f6128, %rs1987;}

	// end inline asm
	mul.f32 	%f6197, %f6128, %f6677;
	sub.f32 	%f6198, %f6196, %f6197;
	ld.shared.v4.b32 	{%r1052, %r1053, %r1054, %r1055}, [shmem_h+7952];
	mov.b32 	{%rs1994, %rs1995}, %r1055;
	mov.b32 	{%rs1992, %rs1993}, %r1054;
	mov.b32 	{%rs1990, %rs1991}, %r1053;
	mov.b32 	{%rs1988, %rs1989}, %r1052;
	// begin inline asm
	{  cvt.f32.f16 %f6129, %rs1988;}

	// end inline asm
	mul.f32 	%f6199, %f6129, %f6676;
	sub.f32 	%f6200, %f6198, %f6199;
	// begin inline asm
	{  cvt.f32.f16 %f6130, %rs1989;}

	// end inline asm
	mul.f32 	%f6201, %f6130, %f6675;
	sub.f32 	%f6202, %f6200, %f6201;
	// begin inline asm
	{  cvt.f32.f16 %f6131, %rs1990;}

	// end inline asm
	mul.f32 	%f6203, %f6131, %f6674;
	sub.f32 	%f6204, %f6202, %f6203;
	// begin inline asm
	{  cvt.f32.f16 %f6132, %rs1991;}

	// end inline asm
	mul.f32 	%f6205, %f6132, %f6673;
	sub.f32 	%f6206, %f6204, %f6205;
	// begin inline asm
	{  cvt.f32.f16 %f6133, %rs1992;}

	// end inline asm
	mul.f32 	%f6207, %f6133, %f6672;
	sub.f32 	%f6208, %f6206, %f6207;
	// begin inline asm
	{  cvt.f32.f16 %f6134, %rs1993;}

	// end inline asm
	mul.f32 	%f6209, %f6134, %f6671;
	sub.f32 	%f6210, %f6208, %f6209;
	// begin inline asm
	{  cvt.f32.f16 %f6135, %rs1994;}

	// end inline asm
	mul.f32 	%f6211, %f6135, %f6670;
	sub.f32 	%f6212, %f6210, %f6211;
	// begin inline asm
	{  cvt.f32.f16 %f6136, %rs1995;}

	// end inline asm
	mul.f32 	%f6213, %f6136, %f6669;
	sub.f32 	%f6214, %f6212, %f6213;
	ld.shared.v4.b32 	{%r1056, %r1057, %r1058, %r1059}, [shmem_h+7968];
	mov.b32 	{%rs2002, %rs2003}, %r1059;
	mov.b32 	{%rs2000, %rs2001}, %r1058;
	mov.b32 	{%rs1998, %rs1999}, %r1057;
	mov.b32 	{%rs1996, %rs1997}, %r1056;
	// begin inline asm
	{  cvt.f32.f16 %f6137, %rs1996;}

	// end inline asm
	mul.f32 	%f6215, %f6137, %f6668;
	sub.f32 	%f6216, %f6214, %f6215;
	// begin inline asm
	{  cvt.f32.f16 %f6138, %rs1997;}

	// end inline asm
	mul.f32 	%f6217, %f6138, %f6667;
	sub.f32 	%f6218, %f6216, %f6217;
	// begin inline asm
	{  cvt.f32.f16 %f6139, %rs1998;}

	// end inline asm
	mul.f32 	%f6219, %f6139, %f6666;
	sub.f32 	%f6220, %f6218, %f6219;
	// begin inline asm
	{  cvt.f32.f16 %f6140, %rs1999;}

	// end inline asm
	mul.f32 	%f6221, %f6140, %f6665;
	sub.f32 	%f6222, %f6220, %f6221;
	// begin inline asm
	{  cvt.f32.f16 %f6141, %rs2000;}

	// end inline asm
	mul.f32 	%f6223, %f6141, %f6664;
	sub.f32 	%f6224, %f6222, %f6223;
	// begin inline asm
	{  cvt.f32.f16 %f6142, %rs2001;}

	// end inline asm
	mul.f32 	%f6225, %f6142, %f6663;
	sub.f32 	%f6226, %f6224, %f6225;
	// begin inline asm
	{  cvt.f32.f16 %f6143, %rs2002;}

	// end inline asm
	mul.f32 	%f6227, %f6143, %f6662;
	sub.f32 	%f6228, %f6226, %f6227;
	// begin inline asm
	{  cvt.f32.f16 %f6144, %rs2003;}

	// end inline asm
	mul.f32 	%f6229, %f6144, %f6661;
	sub.f32 	%f6230, %f6228, %f6229;
	ld.shared.v4.b32 	{%r1060, %r1061, %r1062, %r1063}, [shmem_h+7984];
	mov.b32 	{%rs2010, %rs2011}, %r1063;
	mov.b32 	{%rs2008, %rs2009}, %r1062;
	mov.b32 	{%rs2006, %rs2007}, %r1061;
	mov.b32 	{%rs2004, %rs2005}, %r1060;
	// begin inline asm
	{  cvt.f32.f16 %f6145, %rs2004;}

	// end inline asm
	mul.f32 	%f6231, %f6145, %f6660;
	sub.f32 	%f6232, %f6230, %f6231;
	// begin inline asm
	{  cvt.f32.f16 %f6146, %rs2005;}

	// end inline asm
	mul.f32 	%f6233, %f6146, %f6659;
	sub.f32 	%f6234, %f6232, %f6233;
	// begin inline asm
	{  cvt.f32.f16 %f6147, %rs2006;}

	// end inline asm
	mul.f32 	%f6235, %f6147, %f6658;
	sub.f32 	%f6236, %f6234, %f6235;
	// begin inline asm
	{  cvt.f32.f16 %f6148, %rs2007;}

	// end inline asm
	mul.f32 	%f6237, %f6148, %f6657;
	sub.f32 	%f6238, %f6236, %f6237;
	// begin inline asm
	{  cvt.f32.f16 %f6149, %rs2008;}

	// end inline asm
	mul.f32 	%f6239, %f6149, %f6656;
	sub.f32 	%f6240, %f6238, %f6239;
	// begin inline asm
	{  cvt.f32.f16 %f6150, %rs2009;}

	// end inline asm
	mul.f32 	%f6241, %f6150, %f6655;
	sub.f32 	%f6242, %f6240, %f6241;
	// begin inline asm
	{  cvt.f32.f16 %f6151, %rs2010;}

	// end inline asm
	mul.f32 	%f6243, %f6151, %f6654;
	sub.f32 	%f6244, %f6242, %f6243;
	// begin inline asm
	{  cvt.f32.f16 %f6152, %rs2011;}

	// end inline asm
	mul.f32 	%f6245, %f6152, %f6653;
	sub.f32 	%f6246, %f6244, %f6245;
	ld.shared.v4.b32 	{%r1064, %r1065, %r1066, %r1067}, [shmem_h+8000];
	mov.b32 	{%rs2018, %rs2019}, %r1067;
	mov.b32 	{%rs2016, %rs2017}, %r1066;
	mov.b32 	{%rs2014, %rs2015}, %r1065;
	mov.b32 	{%rs2012, %rs2013}, %r1064;
	// begin inline asm
	{  cvt.f32.f16 %f6153, %rs2012;}

	// end inline asm
	mul.f32 	%f6247, %f6153, %f6652;
	sub.f32 	%f6248, %f6246, %f6247;
	// begin inline asm
	{  cvt.f32.f16 %f6154, %rs2013;}

	// end inline asm
	mul.f32 	%f6249, %f6154, %f6651;
	sub.f32 	%f6250, %f6248, %f6249;
	// begin inline asm
	{  cvt.f32.f16 %f6155, %rs2014;}

	// end inline asm
	mul.f32 	%f6251, %f6155, %f6650;
	sub.f32 	%f6252, %f6250, %f6251;
	// begin inline asm
	{  cvt.f32.f16 %f6156, %rs2015;}

	// end inline asm
	mul.f32 	%f6253, %f6156, %f6649;
	sub.f32 	%f6254, %f6252, %f6253;
	// begin inline asm
	{  cvt.f32.f16 %f6157, %rs2016;}

	// end inline asm
	mul.f32 	%f6255, %f6157, %f6648;
	sub.f32 	%f6256, %f6254, %f6255;
	// begin inline asm
	{  cvt.f32.f16 %f6158, %rs2017;}

	// end inline asm
	mul.f32 	%f6257, %f6158, %f6647;
	sub.f32 	%f6258, %f6256, %f6257;
	// begin inline asm
	{  cvt.f32.f16 %f6159, %rs2018;}

	// end inline asm
	mul.f32 	%f6259, %f6159, %f6646;
	sub.f32 	%f6260, %f6258, %f6259;
	// begin inline asm
	{  cvt.f32.f16 %f6160, %rs2019;}

	// end inline asm
	mul.f32 	%f6261, %f6160, %f6645;
	sub.f32 	%f6262, %f6260, %f6261;
	ld.shared.v4.b32 	{%r1068, %r1069, %r1070, %r1071}, [shmem_h+8016];
	mov.b32 	{%rs2026, %rs2027}, %r1071;
	mov.b32 	{%rs2024, %rs2025}, %r1070;
	mov.b32 	{%rs2022, %rs2023}, %r1069;
	mov.b32 	{%rs2020, %rs2021}, %r1068;
	// begin inline asm
	{  cvt.f32.f16 %f6161, %rs2020;}

	// end inline asm
	mul.f32 	%f6263, %f6161, %f6644;
	sub.f32 	%f6264, %f6262, %f6263;
	// begin inline asm
	{  cvt.f32.f16 %f6162, %rs2021;}

	// end inline asm
	mul.f32 	%f6265, %f6162, %f6643;
	sub.f32 	%f6266, %f6264, %f6265;
	// begin inline asm
	{  cvt.f32.f16 %f6163, %rs2022;}

	// end inline asm
	mul.f32 	%f6267, %f6163, %f6642;
	sub.f32 	%f6268, %f6266, %f6267;
	// begin inline asm
	{  cvt.f32.f16 %f6164, %rs2023;}

	// end inline asm
	mul.f32 	%f6269, %f6164, %f6641;
	sub.f32 	%f6270, %f6268, %f6269;
	// begin inline asm
	{  cvt.f32.f16 %f6165, %rs2024;}

	// end inline asm
	mul.f32 	%f6271, %f6165, %f6640;
	sub.f32 	%f6272, %f6270, %f6271;
	// begin inline asm
	{  cvt.f32.f16 %f6166, %rs2025;}

	// end inline asm
	mul.f32 	%f6273, %f6166, %f6639;
	sub.f32 	%f6274, %f6272, %f6273;
	// begin inline asm
	{  cvt.f32.f16 %f6167, %rs2026;}

	// end inline asm
	mul.f32 	%f6275, %f6167, %f6638;
	sub.f32 	%f6276, %f6274, %f6275;
	// begin inline asm
	{  cvt.f32.f16 %f6168, %rs2027;}

	// end inline asm
	mul.f32 	%f6277, %f6168, %f6637;
	sub.f32 	%f6278, %f6276, %f6277;
	ld.shared.v4.b32 	{%r1072, %r1073, %r1074, %r1075}, [shmem_h+8032];
	mov.b32 	{%rs2034, %rs2035}, %r1075;
	mov.b32 	{%rs2032, %rs2033}, %r1074;
	mov.b32 	{%rs2030, %rs2031}, %r1073;
	mov.b32 	{%rs2028, %rs2029}, %r1072;
	// begin inline asm
	{  cvt.f32.f16 %f6169, %rs2028;}

	// end inline asm
	mul.f32 	%f6279, %f6169, %f6636;
	sub.f32 	%f6280, %f6278, %f6279;
	// begin inline asm
	{  cvt.f32.f16 %f6170, %rs2029;}

	// end inline asm
	mul.f32 	%f6281, %f6170, %f6635;
	sub.f32 	%f6282, %f6280, %f6281;
	// begin inline asm
	{  cvt.f32.f16 %f6171, %rs2030;}

	// end inline asm
	mul.f32 	%f6283, %f6171, %f6634;
	sub.f32 	%f6284, %f6282, %f6283;
	// begin inline asm
	{  cvt.f32.f16 %f6172, %rs2031;}

	// end inline asm
	mul.f32 	%f6285, %f6172, %f6633;
	sub.f32 	%f6286, %f6284, %f6285;
	// begin inline asm
	{  cvt.f32.f16 %f6173, %rs2032;}

	// end inline asm
	mul.f32 	%f6287, %f6173, %f6632;
	sub.f32 	%f6288, %f6286, %f6287;
	// begin inline asm
	{  cvt.f32.f16 %f6174, %rs2033;}

	// end inline asm
	mul.f32 	%f6289, %f6174, %f6631;
	sub.f32 	%f6290, %f6288, %f6289;
	// begin inline asm
	{  cvt.f32.f16 %f6175, %rs2034;}

	// end inline asm
	mul.f32 	%f6291, %f6175, %f6630;
	sub.f32 	%f6292, %f6290, %f6291;
	// begin inline asm
	{  cvt.f32.f16 %f6176, %rs2035;}

	// end inline asm
	mul.f32 	%f6293, %f6176, %f6629;
	sub.f32 	%f6294, %f6292, %f6293;
	ld.shared.v4.b32 	{%r1076, %r1077, %r1078, %r1079}, [shmem_h+8048];
	mov.b64 	%rd104, {%r1078, %r1080};
	{ .reg .b16 tmp; mov.b32 {%rs2040, tmp}, %r1078; }
	mov.b32 	{%rs2038, %rs2039}, %r1077;
	mov.b32 	{%rs2036, %rs2037}, %r1076;
	// begin inline asm
	{  cvt.f32.f16 %f6177, %rs2036;}

	// end inline asm
	mul.f32 	%f6295, %f6177, %f6628;
	sub.f32 	%f6296, %f6294, %f6295;
	// begin inline asm
	{  cvt.f32.f16 %f6178, %rs2037;}

	// end inline asm
	mul.f32 	%f6297, %f6178, %f6627;
	sub.f32 	%f6298, %f6296, %f6297;
	// begin inline asm
	{  cvt.f32.f16 %f6179, %rs2038;}

	// end inline asm
	mul.f32 	%f6299, %f6179, %f6626;
	sub.f32 	%f6300, %f6298, %f6299;
	// begin inline asm
	{  cvt.f32.f16 %f6180, %rs2039;}

	// end inline asm
	mul.f32 	%f6301, %f6180, %f6625;
	sub.f32 	%f6302, %f6300, %f6301;
	// begin inline asm
	{  cvt.f32.f16 %f6181, %rs2040;}

	// end inline asm
	mul.f32 	%f6303, %f6181, %f6624;
	sub.f32 	%f6304, %f6302, %f6303;
	shr.u64 	%rd105, %rd104, 16;
	cvt.u16.u64 	%rs2041, %rd105;
	// begin inline asm
	{  cvt.f32.f16 %f6182, %rs2041;}

	// end inline asm
	mul.f32 	%f6305, %f6182, %f6623;
	sub.f32 	%f6622, %f6304, %f6305;
	setp.eq.s32 	%p337, %r1748, 63;
	@%p337 bra 	$L__BB2_283;
	ld.shared.v4.b32 	{%r1081, %r1082, %r1083, %r1084}, [shmem_h+8064];
	mov.b32 	{%rs2048, %rs2049}, %r1084;
	mov.b32 	{%rs2046, %rs2047}, %r1083;
	mov.b32 	{%rs2044, %rs2045}, %r1082;
	mov.b32 	{%rs2042, %rs2043}, %r1081;
	// begin inline asm
	{  cvt.f32.f16 %f6306, %rs2042;}

	// end inline asm
	mul.f32 	%f6369, %f6306, %f6558;
	sub.f32 	%f6370, %f6621, %f6369;
	// begin inline asm
	{  cvt.f32.f16 %f6307, %rs2043;}

	// end inline asm
	mul.f32 	%f6371, %f6307, %f6683;
	sub.f32 	%f6372, %f6370, %f6371;
	// begin inline asm
	{  cvt.f32.f16 %f6308, %rs2044;}

	// end inline asm
	mul.f32 	%f6373, %f6308, %f6682;
	sub.f32 	%f6374, %f6372, %f6373;
	// begin inline asm
	{  cvt.f32.f16 %f6309, %rs2045;}

	// end inline asm
	mul.f32 	%f6375, %f6309, %f6681;
	sub.f32 	%f6376, %f6374, %f6375;
	// begin inline asm
	{  cvt.f32.f16 %f6310, %rs2046;}

	// end inline asm
	mul.f32 	%f6377, %f6310, %f6680;
	sub.f32 	%f6378, %f6376, %f6377;
	// begin inline asm
	{  cvt.f32.f16 %f6311, %rs2047;}

	// end inline asm
	mul.f32 	%f6379, %f6311, %f6679;
	sub.f32 	%f6380, %f6378, %f6379;
	// begin inline asm
	{  cvt.f32.f16 %f6312, %rs2048;}

	// end inline asm
	mul.f32 	%f6381, %f6312, %f6678;
	sub.f32 	%f6382, %f6380, %f6381;
	// begin inline asm
	{  cvt.f32.f16 %f6313, %rs2049;}

	// end inline asm
	mul.f32 	%f6383, %f6313, %f6677;
	sub.f32 	%f6384, %f6382, %f6383;
	ld.shared.v4.b32 	{%r1085, %r1086, %r1087, %r1088}, [shmem_h+8080];
	mov.b32 	{%rs2056, %rs2057}, %r1088;
	mov.b32 	{%rs2054, %rs2055}, %r1087;
	mov.b32 	{%rs2052, %rs2053}, %r1086;
	mov.b32 	{%rs2050, %rs2051}, %r1085;
	// begin inline asm
	{  cvt.f32.f16 %f6314, %rs2050;}

	// end inline asm
	mul.f32 	%f6385, %f6314, %f6676;
	sub.f32 	%f6386, %f6384, %f6385;
	// begin inline asm
	{  cvt.f32.f16 %f6315, %rs2051;}

	// end inline asm
	mul.f32 	%f6387, %f6315, %f6675;
	sub.f32 	%f6388, %f6386, %f6387;
	// begin inline asm
	{  cvt.f32.f16 %f6316, %rs2052;}

	// end inline asm
	mul.f32 	%f6389, %f6316, %f6674;
	sub.f32 	%f6390, %f6388, %f6389;
	// begin inline asm
	{  cvt.f32.f16 %f6317, %rs2053;}

	// end inline asm
	mul.f32 	%f6391, %f6317, %f6673;
	sub.f32 	%f6392, %f6390, %f6391;
	// begin inline asm
	{  cvt.f32.f16 %f6318, %rs2054;}

	// end inline asm
	mul.f32 	%f6393, %f6318, %f6672;
	sub.f32 	%f6394, %f6392, %f6393;
	// begin inline asm
	{  cvt.f32.f16 %f6319, %rs2055;}

	// end inline asm
	mul.f32 	%f6395, %f6319, %f6671;
	sub.f32 	%f6396, %f6394, %f6395;
	// begin inline asm
	{  cvt.f32.f16 %f6320, %rs2056;}

	// end inline asm
	mul.f32 	%f6397, %f6320, %f6670;
	sub.f32 	%f6398, %f6396, %f6397;
	// begin inline asm
	{  cvt.f32.f16 %f6321, %rs2057;}

	// end inline asm
	mul.f32 	%f6399, %f6321, %f6669;
	sub.f32 	%f6400, %f6398, %f6399;
	ld.shared.v4.b32 	{%r1089, %r1090, %r1091, %r1092}, [shmem_h+8096];
	mov.b32 	{%rs2064, %rs2065}, %r1092;
	mov.b32 	{%rs2062, %rs2063}, %r1091;
	mov.b32 	{%rs2060, %rs2061}, %r1090;
	mov.b32 	{%rs2058, %rs2059}, %r1089;
	// begin inline asm
	{  cvt.f32.f16 %f6322, %rs2058;}

	// end inline asm
	mul.f32 	%f6401, %f6322, %f6668;
	sub.f32 	%f6402, %f6400, %f6401;
	// begin inline asm
	{  cvt.f32.f16 %f6323, %rs2059;}

	// end inline asm
	mul.f32 	%f6403, %f6323, %f6667;
	sub.f32 	%f6404, %f6402, %f6403;
	// begin inline asm
	{  cvt.f32.f16 %f6324, %rs2060;}

	// end inline asm
	mul.f32 	%f6405, %f6324, %f6666;
	sub.f32 	%f6406, %f6404, %f6405;
	// begin inline asm
	{  cvt.f32.f16 %f6325, %rs2061;}

	// end inline asm
	mul.f32 	%f6407, %f6325, %f6665;
	sub.f32 	%f6408, %f6406, %f6407;
	// begin inline asm
	{  cvt.f32.f16 %f6326, %rs2062;}

	// end inline asm
	mul.f32 	%f6409, %f6326, %f6664;
	sub.f32 	%f6410, %f6408, %f6409;
	// begin inline asm
	{  cvt.f32.f16 %f6327, %rs2063;}

	// end inline asm
	mul.f32 	%f6411, %f6327, %f6663;
	sub.f32 	%f6412, %f6410, %f6411;
	// begin inline asm
	{  cvt.f32.f16 %f6328, %rs2064;}

	// end inline asm
	mul.f32 	%f6413, %f6328, %f6662;
	sub.f32 	%f6414, %f6412, %f6413;
	// begin inline asm
	{  cvt.f32.f16 %f6329, %rs2065;}

	// end inline asm
	mul.f32 	%f6415, %f6329, %f6661;
	sub.f32 	%f6416, %f6414, %f6415;
	ld.shared.v4.b32 	{%r1093, %r1094, %r1095, %r1096}, [shmem_h+8112];
	mov.b32 	{%rs2072, %rs2073}, %r1096;
	mov.b32 	{%rs2070, %rs2071}, %r1095;
	mov.b32 	{%rs2068, %rs2069}, %r1094;
	mov.b32 	{%rs2066, %rs2067}, %r1093;
	// begin inline asm
	{  cvt.f32.f16 %f6330, %rs2066;}

	// end inline asm
	mul.f32 	%f6417, %f6330, %f6660;
	sub.f32 	%f6418, %f6416, %f6417;
	// begin inline asm
	{  cvt.f32.f16 %f6331, %rs2067;}

	// end inline asm
	mul.f32 	%f6419, %f6331, %f6659;
	sub.f32 	%f6420, %f6418, %f6419;
	// begin inline asm
	{  cvt.f32.f16 %f6332, %rs2068;}

	// end inline asm
	mul.f32 	%f6421, %f6332, %f6658;
	sub.f32 	%f6422, %f6420, %f6421;
	// begin inline asm
	{  cvt.f32.f16 %f6333, %rs2069;}

	// end inline asm
	mul.f32 	%f6423, %f6333, %f6657;
	sub.f32 	%f6424, %f6422, %f6423;
	// begin inline asm
	{  cvt.f32.f16 %f6334, %rs2070;}

	// end inline asm
	mul.f32 	%f6425, %f6334, %f6656;
	sub.f32 	%f6426, %f6424, %f6425;
	// begin inline asm
	{  cvt.f32.f16 %f6335, %rs2071;}

	// end inline asm
	mul.f32 	%f6427, %f6335, %f6655;
	sub.f32 	%f6428, %f6426, %f6427;
	// begin inline asm
	{  cvt.f32.f16 %f6336, %rs2072;}

	// end inline asm
	mul.f32 	%f6429, %f6336, %f6654;
	sub.f32 	%f6430, %f6428, %f6429;
	// begin inline asm
	{  cvt.f32.f16 %f6337, %rs2073;}

	// end inline asm
	mul.f32 	%f6431, %f6337, %f6653;
	sub.f32 	%f6432, %f6430, %f6431;
	ld.shared.v4.b32 	{%r1097, %r1098, %r1099, %r1100}, [shmem_h+8128];
	mov.b32 	{%rs2080, %rs2081}, %r1100;
	mov.b32 	{%rs2078, %rs2079}, %r1099;
	mov.b32 	{%rs2076, %rs2077}, %r1098;
	mov.b32 	{%rs2074, %rs2075}, %r1097;
	// begin inline asm
	{  cvt.f32.f16 %f6338, %rs2074;}

	// end inline asm
	mul.f32 	%f6433, %f6338, %f6652;
	sub.f32 	%f6434, %f6432, %f6433;
	// begin inline asm
	{  cvt.f32.f16 %f6339, %rs2075;}

	// end inline asm
	mul.f32 	%f6435, %f6339, %f6651;
	sub.f32 	%f6436, %f6434, %f6435;
	// begin inline asm
	{  cvt.f32.f16 %f6340, %rs2076;}

	// end inline asm
	mul.f32 	%f6437, %f6340, %f6650;
	sub.f32 	%f6438, %f6436, %f6437;
	// begin inline asm
	{  cvt.f32.f16 %f6341, %rs2077;}

	// end inline asm
	mul.f32 	%f6439, %f6341, %f6649;
	sub.f32 	%f6440, %f6438, %f6439;
	// begin inline asm
	{  cvt.f32.f16 %f6342, %rs2078;}

	// end inline asm
	mul.f32 	%f6441, %f6342, %f6648;
	sub.f32 	%f6442, %f6440, %f6441;
	// begin inline asm
	{  cvt.f32.f16 %f6343, %rs2079;}

	// end inline asm
	mul.f32 	%f6443, %f6343, %f6647;
	sub.f32 	%f6444, %f6442, %f6443;
	// begin inline asm
	{  cvt.f32.f16 %f6344, %rs2080;}

	// end inline asm
	mul.f32 	%f6445, %f6344, %f6646;
	sub.f32 	%f6446, %f6444, %f6445;
	// begin inline asm
	{  cvt.f32.f16 %f6345, %rs2081;}

	// end inline asm
	mul.f32 	%f6447, %f6345, %f6645;
	sub.f32 	%f6448, %f6446, %f6447;
	ld.shared.v4.b32 	{%r1101, %r1102, %r1103, %r1104}, [shmem_h+8144];
	mov.b32 	{%rs2088, %rs2089}, %r1104;
	mov.b32 	{%rs2086, %rs2087}, %r1103;
	mov.b32 	{%rs2084, %rs2085}, %r1102;
	mov.b32 	{%rs2082, %rs2083}, %r1101;
	// begin inline asm
	{  cvt.f32.f16 %f6346, %rs2082;}

	// end inline asm
	mul.f32 	%f6449, %f6346, %f6644;
	sub.f32 	%f6450, %f6448, %f6449;
	// begin inline asm
	{  cvt.f32.f16 %f6347, %rs2083;}

	// end inline asm
	mul.f32 	%f6451, %f6347, %f6643;
	sub.f32 	%f6452, %f6450, %f6451;
	// begin inline asm
	{  cvt.f32.f16 %f6348, %rs2084;}

	// end inline asm
	mul.f32 	%f6453, %f6348, %f6642;
	sub.f32 	%f6454, %f6452, %f6453;
	// begin inline asm
	{  cvt.f32.f16 %f6349, %rs2085;}

	// end inline asm
	mul.f32 	%f6455, %f6349, %f6641;
	sub.f32 	%f6456, %f6454, %f6455;
	// begin inline asm
	{  cvt.f32.f16 %f6350, %rs2086;}

	// end inline asm
	mul.f32 	%f6457, %f6350, %f6640;
	sub.f32 	%f6458, %f6456, %f6457;
	// begin inline asm
	{  cvt.f32.f16 %f6351, %rs2087;}

	// end inline asm
	mul.f32 	%f6459, %f6351, %f6639;
	sub.f32 	%f6460, %f6458, %f6459;
	// begin inline asm
	{  cvt.f32.f16 %f6352, %rs2088;}

	// end inline asm
	mul.f32 	%f6461, %f6352, %f6638;
	sub.f32 	%f6462, %f6460, %f6461;
	// begin inline asm
	{  cvt.f32.f16 %f6353, %rs2089;}

	// end inline asm
	mul.f32 	%f6463, %f6353, %f6637;
	sub.f32 	%f6464, %f6462, %f6463;
	ld.shared.v4.b32 	{%r1105, %r1106, %r1107, %r1108}, [shmem_h+8160];
	mov.b32 	{%rs2096, %rs2097}, %r1108;
	mov.b32 	{%rs2094, %rs2095}, %r1107;
	mov.b32 	{%rs2092, %rs2093}, %r1106;
	mov.b32 	{%rs2090, %rs2091}, %r1105;
	// begin inline asm
	{  cvt.f32.f16 %f6354, %rs2090;}

	// end inline asm
	mul.f32 	%f6465, %f6354, %f6636;
	sub.f32 	%f6466, %f6464, %f6465;
	// begin inline asm
	{  cvt.f32.f16 %f6355, %rs2091;}

	// end inline asm
	mul.f32 	%f6467, %f6355, %f6635;
	sub.f32 	%f6468, %f6466, %f6467;
	// begin inline asm
	{  cvt.f32.f16 %f6356, %rs2092;}

	// end inline asm
	mul.f32 	%f6469, %f6356, %f6634;
	sub.f32 	%f6470, %f6468, %f6469;
	// begin inline asm
	{  cvt.f32.f16 %f6357, %rs2093;}

	// end inline asm
	mul.f32 	%f6471, %f6357, %f6633;
	sub.f32 	%f6472, %f6470, %f6471;
	// begin inline asm
	{  cvt.f32.f16 %f6358, %rs2094;}

	// end inline asm
	mul.f32 	%f6473, %f6358, %f6632;
	sub.f32 	%f6474, %f6472, %f6473;
	// begin inline asm
	{  cvt.f32.f16 %f6359, %rs2095;}

	// end inline asm
	mul.f32 	%f6475, %f6359, %f6631;
	sub.f32 	%f6476, %f6474, %f6475;
	// begin inline asm
	{  cvt.f32.f16 %f6360, %rs2096;}

	// end inline asm
	mul.f32 	%f6477, %f6360, %f6630;
	sub.f32 	%f6478, %f6476, %f6477;
	// begin inline asm
	{  cvt.f32.f16 %f6361, %rs2097;}

	// end inline asm
	mul.f32 	%f6479, %f6361, %f6629;
	sub.f32 	%f6480, %f6478, %f6479;
	.pragma "used_bytes_mask 16383";
	ld.shared.v4.b32 	{%r1109, %r1110, %r1111, %r1112}, [shmem_h+8176];
	{ .reg .b16 tmp; mov.b32 {%rs2104, tmp}, %r1112; }
	mov.b32 	{%rs2102, %rs2103}, %r1111;
	mov.b32 	{%rs2100, %rs2101}, %r1110;
	mov.b32 	{%rs2098, %rs2099}, %r1109;
	// begin inline asm
	{  cvt.f32.f16 %f6362, %rs2098;}

	// end inline asm
	mul.f32 	%f6481, %f6362, %f6628;
	sub.f32 	%f6482, %f6480, %f6481;
	// begin inline asm
	{  cvt.f32.f16 %f6363, %rs2099;}

	// end inline asm
	mul.f32 	%f6483, %f6363, %f6627;
	sub.f32 	%f6484, %f6482, %f6483;
	// begin inline asm
	{  cvt.f32.f16 %f6364, %rs2100;}

	// end inline asm
	mul.f32 	%f6485, %f6364, %f6626;
	sub.f32 	%f6486, %f6484, %f6485;
	// begin inline asm
	{  cvt.f32.f16 %f6365, %rs2101;}

	// end inline asm
	mul.f32 	%f6487, %f6365, %f6625;
	sub.f32 	%f6488, %f6486, %f6487;
	// begin inline asm
	{  cvt.f32.f16 %f6366, %rs2102;}

	// end inline asm
	mul.f32 	%f6489, %f6366, %f6624;
	sub.f32 	%f6490, %f6488, %f6489;
	// begin inline asm
	{  cvt.f32.f16 %f6367, %rs2103;}

	// end inline asm
	mul.f32 	%f6491, %f6367, %f6623;
	sub.f32 	%f6492, %f6490, %f6491;
	// begin inline asm
	{  cvt.f32.f16 %f6368, %rs2104;}

	// end inline asm
	mul.f32 	%f6493, %f6368, %f6622;
	sub.f32 	%f6621, %f6492, %f6493;
$L__BB2_283:
	@%p22 bra 	$L__BB2_285;
	ld.param.u32 	%r1546, [_Z24A12_trsm_kernel_half_optILi64EEvP6__halfiiiii_param_4];
	ld.param.u32 	%r1453, [_Z24A12_trsm_kernel_half_optILi64EEvP6__halfiiiii_param_3];
	ld.param.u64 	%rd195, [_Z24A12_trsm_kernel_half_optILi64EEvP6__halfiiiii_param_0];
	// begin inline asm
	{  cvt.rn.f16.f32 %rs2105, %f6558;}

	// end inline asm
	cvta.to.global.u64 	%rd106, %rd195;
	mul.wide.s32 	%rd107, %r19, %r1453;
	cvt.s64.s32 	%rd108, %r1546;
	add.s64 	%rd109, %rd107, %rd108;
	shl.b64 	%rd110, %rd109, 1;
	add.s64 	%rd111, %rd106, %rd110;
	st.global.u16 	[%rd111], %rs2105;
$L__BB2_285:
	ld.param.u32 	%r1749, [_Z24A12_trsm_kernel_half_optILi64EEvP6__halfiiiii_param_5];
	setp.eq.s32 	%p339, %r1749, 1;
	@%p339 bra 	$L__BB2_474;
	ld.param.u32 	%r1547, [_Z24A12_trsm_kernel_half_optILi64EEvP6__halfiiiii_param_4];
	ld.param.u32 	%r1376, [_Z24A12_trsm_kernel_half_optILi64EEvP6__halfiiiii_param_2];
	ld.param.u32 	%r1247, [_Z24A12_trsm_kernel_half_optILi64EEvP6__halfiiiii_param_1];
	setp.ge.s32 	%p340, %r19, %r1376;
	add.s32 	%r1113, %r1547, 1;
	setp.ge.s32 	%p341, %r1113, %r1247;
	or.pred  	%p342, %p341, %p340;
	@%p342 bra 	$L__BB2_288;
	ld.param.u32 	%r1548, [_Z24A12_trsm_kernel_half_optILi64EEvP6__halfiiiii_param_4];
	ld.param.u32 	%r1454, [_Z24A12_trsm_kernel_half_optILi64EEvP6__halfiiiii_param_3];
	ld.param.u64 	%rd196, [_Z24A12_trsm_kernel_half_optILi64EEvP6__halfiiiii_param_0];
	// begin inline asm
	{  cvt.rn.f16.f32 %rs2106, %f6683;}

	// end inline asm
	cvta.to.global.u64 	%rd112, %rd196;
	mul.wide.s32 	%rd113, %r19, %r1454;
	cvt.s64.s32 	%rd114, %r1548;
	add.s64 	%rd115, %rd113, %rd114;
	shl.b64 	%rd116, %rd115, 1;
	add.s64 	%rd117, %rd112, %rd116;
	st.global.u16 	[%rd117+2], %rs2106;
$L__BB2_288:
	ld.param.u32 	%r1750, [_Z24A12_trsm_kernel_half_optILi64EEvP6__halfiiiii_param_5];
	setp.eq.s32 	%p343, %r1750, 2;
	@%p343 bra 	$L__BB2_474;
	ld.param.u32 	%r1549, [_Z24A12_trsm_kernel_half_optILi64EEvP6__halfiiiii_param_4];
	ld.param.u32 	%r1377, [_Z24A12_trsm_kernel_half_optILi64EEvP6__halfiiiii_param_2];
	ld.param.u32 	%r1248, [_Z24A12_trsm_kernel_half_optILi64EEvP6__halfiiiii_param_1];
	setp.ge.s32 	%p344, %r19, %r1377;
	add.s32 	%r1114, %r1549, 2;
	setp.ge.s32 	%p345, %r1114, %r1248;
	or.pred  	%p346, %p345, %p344;
	@%p346 bra 	$L__BB2_291;
	ld.param.u32 	%r1550, [_Z24A12_trsm_kernel_half_optILi64EEvP6__halfiiiii_param_4];
	ld.param.u32 	%r1455, [_Z24A12_trsm_kernel_half_optILi64EEvP6__halfiiiii_param_3];
	ld.param.u64 	%rd197, [_Z24A12_trsm_kernel_half_optILi64EEvP6__halfiiiii_param_0];
	// begin inline asm
	{  cvt.rn.f16.f32 %rs2107, %f6682;}

	// end inline asm
	cvta.to.global.u64 	%rd118, %rd197;
	mul.wide.s32 	%rd119, %r19, %r1455;
	cvt.s64.s32 	%rd120, %r1550;
	add.s64 	%rd121, %rd119, %rd120;
	shl.b64 	%rd122, %rd121, 1;
	add.s64 	%rd123, %rd118, %rd122;
	st.global.u16 	[%rd123+4], %rs2107;
$L__BB2_291:
	ld.param.u32 	%r1751, [_Z24A12_trsm_kernel_half_optILi64EEvP6__halfiiiii_param_5];
	setp.eq.s32 	%p347, %r1751, 3;
	@%p347 bra 	$L__BB2_474;
	ld.param.u32 	%r1551, [_Z24A12_trsm_kernel_half_optILi64EEvP6__halfiiiii_param_4];
	ld.param.u32 	%r1378, [_Z24A12_trsm_kernel_half_optILi64EEvP6__halfiiiii_param_2];
	ld.param.u32 	%r1249, [_Z24A12_trsm_kernel_half_optILi64EEvP6__halfiiiii_param_1];
	setp.ge.s32 	%p348, %r19, %r1378;
	add.s32 	%r1115, %r1551, 3;
	setp.ge.s32 	%p349, %r1115, %r1249;
	or.pred  	%p350, %p349, %p348;
	@%p350 bra 	$L__BB2_294;
	ld.param.u32 	%r1552, [_Z24A12_trsm_kernel_half_optILi64EEvP6__halfiiiii_param_4];
	ld.param.u32 	%r1456, [_Z24A12_trsm_kernel_half_optILi64EEvP6__halfiiiii_param_3];
	ld.param.u64 	%rd198, [_Z24A12_trsm_kernel_half_optILi64EEvP6__halfiiiii_param_0];
	// begin inline asm
	{  cvt.rn.f16.f32 %rs2108, %f6681;}

	// end inline asm
	cvta.to.global.u64 	%rd124, %rd198;
	mul.wide.s32 	%rd125, %r19, %r1456;
	cvt.s64.s32 	%rd126, %r1552;
	add.s64 	%rd127, %rd125, %rd126;
	shl.b64 	%rd128, %rd127, 1;
	add.s64 	%rd129, %rd124, %rd128;
	st.global.u16 	[%rd129+6], %rs2108;
$L__BB2_294:
	ld.param.u32 	%r1752, [_Z24A12_trsm_kernel_half_optILi64EEvP6__halfiiiii_param_5];
	setp.eq.s32 	%p351, %r1752, 4;
	@%p351 bra 	$L__BB2_474;
	ld.param.u32 	%r1553, [_Z24A12_trsm_kernel_half_optILi64EEvP6__halfiiiii_param_4];
	ld.param.u32 	%r1379, [_Z24A12_trsm_kernel_half_optILi64EEvP6__halfiiiii_param_2];
	ld.param.u32 	%r1250, [_Z24A12_trsm_kernel_half_optILi64EEvP6__halfiiiii_param_1];
	setp.ge.s32 	%p352, %r19, %r1379;
	add.s32 	%r1116, %r1553, 4;
	setp.ge.s32 	%p353, %r1116, %r1250;
	or.pred  	%p354, %p353, %p352;
	@%p354 bra 	$L__BB2_297;
	ld.param.u32 	%r1554, [_Z24A12_trsm_kernel_half_optILi64EEvP6__halfiiiii_param_4];
	ld.param.u32 	%r1457, [_Z24A12_trsm_kernel_half_optILi64EEvP6__halfiiiii_param_3];
	ld.param.u64 	%rd199, [_Z24A12_trsm_kernel_half_optILi64EEvP6__halfiiiii_param_0];
	// begin inline asm
	{  cvt.rn.f16.f32 %rs2109, %f6680;}

	// end inline asm
	cvta.to.global.u64 	%rd130, %rd199;
	mul.wide.s32 	%rd131, %r19, %r1457;
	cvt.s64.s32 	%rd132, %r1554;
	add.s64 	%rd133, %rd131, %rd132;
	shl.b64 	%rd134, %rd133, 1;
	add.s64 	%rd135, %rd130, %rd134;
	st.global.u16 	[%rd135+8], %rs2109;
$L__BB2_297:
	ld.param.u32 	%r1753, [_Z24A12_trsm_kernel_half_optILi64EEvP6__halfiiiii_param_5];
	setp.eq.s32 	%p355, %r1753, 5;
	@%p355 bra 	$L__BB2_474;
	ld.param.u32 	%r1555, [_Z24A12_trsm_kernel_half_optILi64EEvP6__halfiiiii_param_4];
	ld.param.u32 	%r1380, [_Z24A12_trsm_kernel_half_optILi64EEvP6__halfiiiii_param_2];
	ld.param.u32 	%r1251, [_Z24A12_trsm_kernel_half_optILi64EEvP6__halfiiiii_param_1];
	setp.ge.s32 	%p356, %r19, %r1380;
	add.s32 	%r1117, %r1555, 5;
	setp.ge.s32 	%p357, %r1117, %r1251;
	or.pred  	%p358, %p357, %p356;
	@%p358 bra 	$L__BB2_300;
	ld.param.u32 	%r1556, [_Z24A12_trsm_kernel_half_optILi64EEvP6__halfiiiii_param_4];
	ld.param.u32 	%r1458, [_Z24A12_trsm_kernel_half_optILi64EEvP6__halfiiiii_param_3];
	ld.param.u64 	%rd200, [_Z24A12_trsm_kernel_half_optILi64EEvP6__halfiiiii_param_0];
	// begin inline asm
	{  cvt.rn.f16.f32 %rs2110, %f6679;}

	// end inline asm
	cvta.to.global.u64 	%rd136, %rd200;
	mul.wide.s32 	%rd137, %r19, %r1458;
	cvt.s64.s32 	%rd138, %r1556;
	add.s64 	%rd139, %rd137, %rd138;
	shl.b64 	%rd140, %rd139, 1;
	add.s64 	%rd141, %rd136, %rd140;
	st.global.u16 	[%rd141+10], %rs2110;
$L__BB2_300:
	ld.param.u32 	%r1754, [_Z24A12_trsm_kernel_half_optILi64EEvP6__halfiiiii_param_5];
	setp.eq.s32 	%p359, %r1754, 6;
	@%p359 bra 	$L__BB2_474;
	ld.param.u32 	%r1557, [_Z24A12_trsm_kernel_half_optILi64EEvP6__halfiiiii_param_4];
	ld.param.u32 	%r1381, [_Z24A12_trsm_kernel_half_optILi64EEvP6__halfiiiii_param_2];
	ld.param.u32 	%r1252, [_Z24A12_trsm_kernel_half_optILi64EEvP6__halfiiiii_param_1];
	setp.ge.s32 	%p360, %r19, %r1381;
	add.s32 	%r1118, %r1557, 6;
	setp.ge.s32 	%p361, %r1118, %r1252;
	or.pred  	%p362, %p361, %p360;
	@%p362 bra 	$L__BB2_303;
	ld.param.u32 	%r1558, [_Z24A12_trsm_kernel_half_optILi64EEvP6__halfiiiii_param_4];
	ld.param.u32 	%r1459, [_Z24A12_trsm_kernel_half_optILi64EEvP6__halfiiiii_param_3];
	ld.param.u64 	%rd201, [_Z24A12_trsm_kernel_half_optILi64EEvP6__halfiiiii_param_0];
	// begin inline asm
	{  cvt.rn.f16.f32 %rs2111, %f6678;}

	// end inline asm
	cvta.to.global.u64 	%rd142, %rd201;
	mul.wide.s32 	%rd143, %r19, %r1459;
	cvt.s64.s32 	%rd144, %r1558;
	add.s64 	%rd145, %rd143, %rd144;
	shl.b64 	%rd146, %rd145, 1;
	add.s64 	%rd147, %rd142, %rd146;
	st.global.u16 	[%rd147+12], %rs2111;
$L__BB2_303:
	ld.param.u32 	%r1755, [_Z24A12_trsm_kernel_half_optILi64EEvP6__halfiiiii_param_5];
	setp.eq.s32 	%p363, %r1755, 7;
	@%p363 bra 	$L__BB2_474;
	ld.param.u32 	%r1559, [_Z24A12_trsm_kernel_half_optILi64EEvP6__halfiiiii_param_4];
	ld.param.u32 	%r1382, [_Z24A12_trsm_kernel_half_optILi64EEvP6__halfiiiii_param_2];
	ld.param.u32 	%r1253, [_Z24A12_trsm_kernel_half_optILi64EEvP6__halfiiiii_param_1];
	setp.ge.s32 	%p364, %r19, %r1382;
	add.s32 	%r1119, %r1559, 7;
	setp.ge.s32 	%p365, %r1119, %r1253;
	or.pred  	%p366, %p365, %p364;
	@%p366 bra 	$L__BB2_306;
	ld.param.u32 	%r1560, [_Z24A12_trsm_kernel_half_optILi64EEvP6__halfiiiii_param_4];
	ld.param.u32 	%r1460, [_Z24A12_trsm_kernel_half_optILi64EEvP6__halfiiiii_param_3];
	ld.param.u64 	%rd202, [_Z24A12_trsm_kernel_half_optILi64EEvP6__halfiiiii_param_0];
	// begin inline asm
	{  cvt.rn.f16.f32 %rs2112, %f6677;}

	// end inline asm
	cvta.to.global.u64 	%rd148, %rd202;
	mul.wide.s32 	%rd149, %r19, %r1460;
	cvt.s64.s32 	%rd150, %r1560;
	add.s64 	%rd151, %rd149, %rd150;
	shl.b64 	%rd152, %rd151, 1;
	add.s64 	%rd153, %rd148, %rd152;
	st.global.u16 	[%rd153+14], %rs2112;
$L__BB2_306:
	ld.param.u32 	%r1756, [_Z24A12_trsm_kernel_half_optILi64EEvP6__halfiiiii_param_5];
	setp.eq.s32 	%p367, %r1756, 8;
	@%p367 bra 	$L__BB2_474;
	ld.param.u32 	%r1561, [_Z24A12_trsm_kernel_half_optILi64EEvP6__halfiiiii_param_4];
	ld.param.u32 	%r1383, [_Z24A12_trsm_kernel_half_optILi64EEvP6__halfiiiii_param_2];
	ld.param.u32 	%r1254, [_Z24A12_trsm_kernel_half_optILi64EEvP6__halfiiiii_param_1];
	setp.ge.s32 	%p368, %r19, %r1383;
	add.s32 	%r1120, %r1561, 8;
	setp.ge.s32 	%p369, %r1120, %r1254;
	or.pred  	%p370, %p369, %p368;
	@%p370 bra 	$L__BB2_309;
	ld.param.u32 	%r1562, [_Z24A12_trsm_kernel_half_optILi64EEvP6__halfiiiii_param_4];
	ld.param.u32 	%r1461, [_Z24A12_trsm_kernel_half_optILi64EEvP6__halfiiiii_param_3];
	ld.param.u64 	%rd203, [_Z24A12_trsm_kernel_half_optILi64EEvP6__halfiiiii_param_0];
	// begin inline asm
	{  cvt.rn.f16.f32 %rs2113, %f6676;}

	// end inline asm
	cvta.to.global.u64 	%rd154, %rd203;
	mul.wide.s32 	%rd155, %r19, %r1461;
	cvt.s64.s32 	%rd156, %r1562;
	add.s64 	%rd157, %rd155, %rd156;
	shl.b64 	%rd158, %rd157, 1;
	add.s64 	%rd159, %rd154, %rd158;
	st.global.u16 	[%rd159+16], %rs2113;
$L__BB2_309:
	ld.param.u32 	%r1757, [_Z24A12_trsm_kernel_half_optILi64EEvP6__halfiiiii_param_5];
	setp.eq.s32 	%p371, %r1757, 9;
	@%p371 bra 	$L__BB2_474;
	ld.param.u32 	%r1563, [_Z24A12_trsm_kernel_half_optILi64EEvP6__halfiiiii_param_4];
	ld.param.u32 	%r1384, [_Z24A12_trsm_kernel_half_optILi64EEvP6__halfiiiii_param_2];
	ld.param.u32 	%r1255, [_Z24A12_trsm_kernel_half_optILi64EEvP6__halfiiiii_param_1];
	setp.ge.s32 	%p372, %r19, %r1384;
	add.s32 	%r1121, %r1563, 9;
	setp.ge.s32 	%p373, %r1121, %r1255;
	or.pred  	%p374, %p373, %p372;
	@%p374 bra 	$L__BB2_312;
	ld.param.u32 	%r1564, [_Z24A12_trsm_kernel_half_optILi64EEvP6__halfiiiii_param_4];
	ld.param.u32 	%r1462, [_Z24A12_trsm_kernel_half_optILi64EEvP6__halfiiiii_param_3];
	ld.param.u64 	%rd204, [_Z24A12_trsm_kernel_half_optILi64EEvP6__halfiiiii_param_0];
	// begin inline asm
	{  cvt.rn.f16.f32 %rs2114, %f6675;}

	// end inline asm
	cvta.to.global.u64 	%rd160, %rd204;
	mul.wide.s32 	%rd161, %r19, %r1462;
	cvt.s64.s32 	%rd162, %r1564;
	add.s64 	%rd163, %rd161, %rd162;
	shl.b64 	%rd164, %rd163, 1;
	add.s64 	%rd165, %rd160, %rd164;
	st.global.u16 	[%rd165+18], %rs2114;
$L__BB2_312:
	ld.param.u32 	%r1758, [_Z24A12_trsm_kernel_half_optILi64EEvP6__halfiiiii_param_5];
	setp.eq.s32 	%p375, %r1758, 10;
	@%p375 bra 	$L__BB2_474;
	ld.param.u32 	%r1565, [_Z24A12_trsm_kernel_half_optILi64EEvP6__halfiiiii_param_4];
	ld.param.u32 	%r1385, [_Z24A12_trsm_kernel_half_optILi64EEvP6__halfiiiii_param_2];
	ld.param.u32 	%r1256, [_Z24A12_trsm_kernel_half_optILi64EEvP6__halfiiiii_param_1];
	setp.ge.s32 	%p376, %r19, %r1385;
	add.s32 	%r1122, %r1565, 10;
	setp.ge.s32 	%p377, %r1122, %r1256;
	or.pred  	%p378, %p377, %p376;
	@%p378 bra 	$L__BB2_315;
	ld.param.u32 	%r1566, [_Z24A12_trsm_kernel_half_optILi64EEvP6__halfiiiii_param_4];
	ld.param.u32 	%r1463, [_Z24A12_trsm_kernel_half_optILi64EEvP6__halfiiiii_param_3];
	ld.param.u64 	%rd205, [_Z24A12_trsm_kernel_half_optILi64EEvP6__halfiiiii_param_0];
	// begin inline asm
	{  cvt.rn.f16.f32 %rs2115, %f6674;}

	// end inline asm
	cvta.to.global.u64 	%rd166, %rd205;
	mul.wide.s32 	%rd167, %r19, %r1463;
	cvt.s64.s32 	%rd168, %r1566;
	add.s64 	%rd169, %rd167, %rd168;
	shl.b64 	%rd170, %rd169, 1;
	add.s64 	%rd171, %rd166, %rd170;
	st.global.u16 	[%rd171+20], %rs2115;
$L__BB2_315:
	ld.param.u32 	%r1759, [_Z24A12_trsm_kernel_half_optILi64EEvP6__halfiiiii_param_5];
	setp.eq.s32 	%p379, %r1759, 11;
	@%p379 bra 	$L__BB2_474;
	ld.param.u32 	%r1567, [_Z24A12_trsm_kernel_half_optILi64EEvP6__halfiiiii_param_4];
	ld.param.u32 	%r1386, [_Z24A12_trsm_kernel_half_optILi64EEvP6__halfiiiii_param_2];
	ld.param.u32 	%r1257, [_Z24A12_trsm_kernel_half_optILi64EEvP6__halfiiiii_param_1];
	setp.ge.s32 	%p380, %r19, %r1386;
	add.s32 	%r1123, %r1567, 11;
	setp.ge.s32 	%p381, %r1123, %r1257;
	or.pred  	%p382, %p381, %p380;
	@%p382 bra 	$L__BB2_318;
	ld.param.u32 	%r1568, [_Z24A12_trsm_kernel_half_optILi64EEvP6__halfiiiii_param_4];
	ld.param.u32 	%r1464, [_Z24A12_trsm_kernel_half_optILi64EEvP6__halfiiiii_param_3];
	ld.param.u64 	%rd206, [_Z24A12_trsm_kernel_half_optILi64EEvP6__halfiiiii_param_0];
	// begin inline asm
	{  cvt.rn.f16.f32 %rs2116, %f6673;}

	// end inline asm
	cvta.to.global.u64 	%rd172, %rd206;
	mul.wide.s32 	%rd173, %r19, %r1464;
	cvt.s64.s32 	%rd174, %r1568;
	add.s64 	%rd175, %rd173, %rd174;
	shl.b64 	%rd176, %rd175, 1;
	add.s64 	%rd177, %rd172, %rd176;
	st.global.u16 	[%rd177+22], %rs2116;
$L__BB2_318:
	ld.param.u32 	%r1760, [_Z24A12_trsm_kernel_half_optILi64EEvP6__halfiiiii_param_5];
	setp.eq.s32 	%p383, %r1760, 12;
	@%p383 bra 	$L__BB2_474;
	ld.param.u32 	%r1569, [_Z24A12_trsm_kernel_half_optILi64EEvP6__halfiiiii_param_4];
	ld.param.u32 	%r1465, [_Z24A12_trsm_kernel_half_optILi64EEvP6__halfiiiii_param_3];
	ld.param.u32 	%r1387, [_Z24A12_trsm_kernel_half_optILi64EEvP6__halfiiiii_param_2];
	ld.param.u32 	%r1258, [_Z24A12_trsm_kernel_half_optILi64EEvP6__halfiiiii_param_1];
	ld.param.u64 	%rd207, [_Z24A12_trsm_kernel_half_optILi64EEvP6__halfiiiii_param_0];
	cvta.to.global.u64 	%rd178, %rd207;
	mul.wide.s32 	%rd179, %r19, %r1465;
	cvt.s64.s32 	%rd180, %r1569;
	add.s64 	%rd181, %rd179, %rd180;
	shl.b64 	%rd182, %rd181, 1;
	add.s64 	%rd6, %rd178, %rd182;
	setp.ge.s32 	%p384, %r19, %r1387;
	add.s32 	%r1124, %r1569, 12;
	setp.ge.s32 	%p385, %r1124, %r1258;
	or.pred  	%p386, %p385, %p384;
	@%p386 bra 	$L__BB2_321;
	// begin inline asm
	{  cvt.rn.f16.f32 %rs2117, %f6672;}

	// end inline asm
	st.global.u16 	[%rd6+24], %rs2117;
$L__BB2_321:
	ld.param.u32 	%r1761, [_Z24A12_trsm_kernel_half_optILi64EEvP6__halfiiiii_param_5];
	setp.eq.s32 	%p387, %r1761, 13;
	@%p387 bra 	$L__BB2_474;
	ld.param.u32 	%r1570, [_Z24A12_trsm_kernel_half_optILi64EEvP6__halfiiiii_param_4];
	ld.param.u32 	%r1388, [_Z24A12_trsm_kernel_half_optILi64EEvP6__halfiiiii_param_2];
	ld.param.u32 	%r1259, [_Z24A12_trsm_kernel_half_optILi64EEvP6__halfiiiii_param_1];
	setp.ge.s32 	%p388, %r19, %r1388;
	add.s32 	%r1125, %r1570, 13;
	setp.ge.s32 	%p389, %r1125, %r1259;
	or.pred  	%p390, %p389, %p388;
	@%p390 bra 	$L__BB2_324;
	// begin inline asm
	{  cvt.rn.f16.f32 %rs2118, %f6671;}

	// end inline asm
	st.global.u16 	[%rd6+26], %rs2118;
$L__BB2_324:
	ld.param.u32 	%r1762, [_Z24A12_trsm_kernel_half_optILi64EEvP6__halfiiiii_param_5];
	setp.eq.s32 	%p391, %r1762, 14;
	@%p391 bra 	$L__BB2_474;
	ld.param.u32 	%r1571, [_Z24A12_trsm_kernel_half_optILi64EEvP6__halfiiiii_param_4];
	ld.param.u32 	%r1389, [_Z24A12_trsm_kernel_half_optILi64EEvP6__halfiiiii_param_2];
	ld.param.u32 	%r1260, [_Z24A12_trsm_kernel_half_optILi64EEvP6__halfiiiii_param_1];
	setp.ge.s32 	%p392, %r19, %r1389;
	add.s32 	%r1126, %r1571, 14;
	setp.ge.s32 	%p393, %r1126, %r1260;
	or.pred  	%p394, %p393, %p392;
	@%p394 bra 	$L__BB2_327;
	// begin inline asm
	{  cvt.rn.f16.f32 %rs2119, %f6670;}

	// end inline asm
	st.global.u16 	[%rd6+28], %rs2119;
$L__BB2_327:
	ld.param.u32 	%r1763, [_Z24A12_trsm_kernel_half_optILi64EEvP6__halfiiiii_param_5];
	setp.eq.s32 	%p395, %r1763, 15;
	@%p395 bra 	$L__BB2_474;
	ld.param.u32 	%r1572, [_Z24A12_trsm_kernel_half_optILi64EEvP6__halfiiiii_param_4];
	ld.param.u32 	%r1390, [_Z24A12_trsm_kernel_half_optILi64EEvP6__halfiiiii_param_2];
	ld.param.u32 	%r1261, [_Z24A12_trsm_kernel_half_optILi64EEvP6__halfiiiii_param_1];
	setp.ge.s32 	%p396, %r19, %r1390;
	add.s32 	%r1127, %r1572, 15;
	setp.ge.s32 	%p397, %r1127, %r1261;
	or.pred  	%p398, %p397, %p396;
	@%p398 bra 	$L__BB2_330;
	// begin inline asm
	{  cvt.rn.f16.f32 %rs2120, %f6669;}

	// end inline asm
	st.global.u16 	[%rd6+30], %rs2120;
$L__BB2_330:
	ld.param.u32 	%r1764, [_Z24A12_trsm_kernel_half_optILi64EEvP6__halfiiiii_param_5];
	setp.eq.s32 	%p399, %r1764, 16;
	@%p399 bra 	$L__BB2_474;
	ld.param.u32 	%r1573, [_Z24A12_trsm_kernel_half_optILi64EEvP6__halfiiiii_param_4];
	ld.param.u32 	%r1391, [_Z24A12_trsm_kernel_half_optILi64EEvP6__halfiiiii_param_2];
	ld.param.u32 	%r1262, [_Z24A12_trsm_kernel_half_optILi64EEvP6__halfiiiii_param_1];
	setp.ge.s32 	%p400, %r19, %r1391;
	add.s32 	%r1128, %r1573, 16;
	setp.ge.s32 	%p401, %r1128, %r1262;
	or.pred  	%p402, %p401, %p400;
	@%p402 bra 	$L__BB2_333;
	// begin inline asm
	{  cvt.rn.f16.f32 %rs2121, %f6668;}

	// end inline asm
	st.global.u16 	[%rd6+32], %rs2121;
$L__BB2_333:
	ld.param.u32 	%r1765, [_Z24A12_trsm_kernel_half_optILi64EEvP6__halfiiiii_param_5];
	setp.eq.s32 	%p403, %r1765, 17;
	@%p403 bra 	$L__BB2_474;
	ld.param.u32 	%r1574, [_Z24A12_trsm_kernel_half_optILi64EEvP6__halfiiiii_param_4];
	ld.param.u32 	%r1392, [_Z24A12_trsm_kernel_half_optILi64EEvP6__halfiiiii_param_2];
	ld.param.u32 	%r1263, [_Z24A12_trsm_kernel_half_optILi64EEvP6__halfiiiii_param_1];
	setp.ge.s32 	%p404, %r19, %r1392;
	add.s32 	%r1129, %r1574, 17;
	setp.ge.s32 	%p405, %r1129, %r1263;
	or.pred  	%p406, %p405, %p404;
	@%p406 bra 	$L__BB2_336;
	// begin inline asm
	{  cvt.rn.f16.f32 %rs2122, %f6667;}

	// end inline asm
	st.global.u16 	[%rd6+34], %rs2122;
$L__BB2_336:
	ld.param.u32 	%r1766, [_Z24A12_trsm_kernel_half_optILi64EEvP6__halfiiiii_param_5];
	setp.eq.s32 	%p407, %r1766, 18;
	@%p407 bra 	$L__BB2_474;
	ld.param.u32 	%r1575, [_Z24A12_trsm_kernel_half_optILi64EEvP6__halfiiiii_param_4];
	ld.param.u32 	%r1393, [_Z24A12_trsm_kernel_half_optILi64EEvP6__halfiiiii_param_2];
	ld.param.u32 	%r1264, [_Z24A12_trsm_kernel_half_optILi64EEvP6__halfiiiii_param_1];
	setp.ge.s32 	%p408, %r19, %r1393;
	add.s32 	%r1130, %r1575, 18;
	setp.ge.s32 	%p409, %r1130, %r1264;
	or.pred  	%p410, %p409, %p408;
	@%p410 bra 	$L__BB2_339;
	// begin inline asm
	{  cvt.rn.f16.f32 %rs2123, %f6666;}

	// end inline asm
	st.global.u16 	[%rd6+36], %rs2123;
$L__BB2_339:
	ld.param.u32 	%r1767, [_Z24A12_trsm_kernel_half_optILi64EEvP6__halfiiiii_param_5];
	setp.eq.s32 	%p411, %r1767, 19;
	@%p411 bra 	$L__BB2_474;
	ld.param.u32 	%r1576, [_Z24A12_trsm_kernel_half_optILi64EEvP6__halfiiiii_param_4];
	ld.param.u32 	%r1394, [_Z24A12_trsm_kernel_half_optILi64EEvP6__halfiiiii_param_2];
	ld.param.u32 	%r1265, [_Z24A12_trsm_kernel_half_optILi64EEvP6__halfiiiii_param_1];
	setp.ge.s32 	%p412, %r19, %r1394;
	add.s32 	%r1131, %r1576, 19;
	setp.ge.s32 	%p413, %r1131, %r1265;
	or.pred  	%p414, %p413, %p412;
	@%p414 bra 	$L__BB2_342;
	// begin inline asm
	{  cvt.rn.f16.f32 %rs2124, %f6665;}

	// end inline asm
	st.global.u16 	[%rd6+38], %rs2124;
$L__BB2_342:
	ld.param.u32 	%r1768, [_Z24A12_trsm_kernel_half_optILi64EEvP6__halfiiiii_param_5];
	setp.eq.s32 	%p415, %r1768, 20;
	@%p415 bra 	$L__BB2_474;
	ld.param.u32 	%r1577, [_Z24A12_trsm_kernel_half_optILi64EEvP6__halfiiiii_param_4];
	ld.param.u32 	%r1395, [_Z24A12_trsm_kernel_half_optILi64EEvP6__halfiiiii_param_2];
	ld.param.u32 	%r1266, [_Z24A12_trsm_kernel_half_optILi64EEvP6__halfiiiii_param_1];
	setp.ge.s32 	%p416, %r19, %r1395;
	add.s32 	%r1132, %r1577, 20;
	setp.ge.s32 	%p417, %r1132, %r1266;
	or.pred  	%p418, %p417, %p416;
	@%p418 bra 	$L__BB2_345;
	// begin inline asm
	{  cvt.rn.f16.f32 %rs2125, %f6664;}

	// end inline asm
	st.global.u16 	[%rd6+40], %rs2125;
$L__BB2_345:
	ld.param.u32 	%r1769, [_Z24A12_trsm_kernel_half_optILi64EEvP6__halfiiiii_param_5];
	setp.eq.s32 	%p419, %r1769, 21;
	@%p419 bra 	$L__BB2_474;
	ld.param.u32 	%r1578, [_Z24A12_trsm_kernel_half_optILi64EEvP6__halfiiiii_param_4];
	ld.param.u32 	%r1396, [_Z24A12_trsm_kernel_half_optILi64EEvP6__halfiiiii_param_2];
	ld.param.u32 	%r1267, [_Z24A12_trsm_kernel_half_optILi64EEvP6__halfiiiii_param_1];
	setp.ge.s32 	%p420, %r19, %r1396;
	add.s32 	%r1133, %r1578, 21;
	setp.ge.s32 	%p421, %r1133, %r1267;
	or.pred  	%p422, %p421, %p420;
	@%p422 bra 	$L__BB2_348;
	// begin inline asm
	{  cvt.rn.f16.f32 %rs2126, %f6663;}

	// end inline asm
	st.global.u16 	[%rd6+42], %rs2126;
$L__BB2_348:
	ld.param.u32 	%r1770, [_Z24A12_trsm_kernel_half_optILi64EEvP6__halfiiiii_param_5];
	setp.eq.s32 	%p423, %r1770, 22;
	@%p423 bra 	$L__BB2_474;
	ld.param.u32 	%r1579, [_Z24A12_trsm_kernel_half_optILi64EEvP6__halfiiiii_param_4];
	ld.param.u32 	%r1397, [_Z24A12_trsm_kernel_half_optILi64EEvP6__halfiiiii_param_2];
	ld.param.u32 	%r1268, [_Z24A12_trsm_kernel_half_optILi64EEvP6__halfiiiii_param_1];
	setp.ge.s32 	%p424, %r19, %r1397;
	add.s32 	%r1134, %r1579, 22;
	setp.ge.s32 	%p425, %r1134, %r1268;
	or.pred  	%p426, %p425, %p424;
	@%p426 bra 	$L__BB2_351;
	// begin inline asm
	{  cvt.rn.f16.f32 %rs2127, %f6662;}

	// end inline asm
	st.global.u16 	[%rd6+44], %rs2127;
$L__BB2_351:
	ld.param.u32 	%r1771, [_Z24A12_trsm_kernel_half_optILi64EEvP6__halfiiiii_param_5];
	setp.eq.s32 	%p427, %r1771, 23;
	@%p427 bra 	$L__BB2_474;
	ld.param.u32 	%r1580, [_Z24A12_trsm_kernel_half_optILi64EEvP6__halfiiiii_param_4];
	ld.param.u32 	%r1398, [_Z24A12_trsm_kernel_half_optILi64EEvP6__halfiiiii_param_2];
	ld.param.u32 	%r1269, [_Z24A12_trsm_kernel_half_optILi64EEvP6__halfiiiii_param_1];
	setp.ge.s32 	%p428, %r19, %r1398;
	add.s32 	%r1135, %r1580, 23;
	setp.ge.s32 	%p429, %r1135, %r1269;
	or.pred  	%p430, %p429, %p428;
	@%p430 bra 	$L__BB2_354;
	// begin inline asm
	{  cvt.rn.f16.f32 %rs2128, %f6661;}

	// end inline asm
	st.global.u16 	[%rd6+46], %rs2128;
$L__BB2_354:
	ld.param.u32 	%r1772, [_Z24A12_trsm_kernel_half_optILi64EEvP6__halfiiiii_param_5];
	setp.eq.s32 	%p431, %r1772, 24;
	@%p431 bra 	$L__BB2_474;
	ld.param.u32 	%r1581, [_Z24A12_trsm_kernel_half_optILi64EEvP6__halfiiiii_param_4];
	ld.param.u32 	%r1399, [_Z24A12_trsm_kernel_half_optILi64EEvP6__halfiiiii_param_2];
	ld.param.u32 	%r1270, [_Z24A12_trsm_kernel_half_optILi64EEvP6__halfiiiii_param_1];
	setp.ge.s32 	%p432, %r19, %r1399;
	add.s32 	%r1136, %r1581, 24;
	setp.ge.s32 	%p433, %r1136, %r1270;
	or.pred  	%p434, %p433, %p432;
	@%p434 bra 	$L__BB2_357;
	// begin inline asm
	{  cvt.rn.f16.f32 %rs2129, %f6660;}

	// end inline asm
	st.global.u16 	[%rd6+48], %rs2129;
$L__BB2_357:
	ld.param.u32 	%r1773, [_Z24A12_trsm_kernel_half_optILi64EEvP6__halfiiiii_param_5];
	setp.eq.s32 	%p435, %r1773, 25;
	@%p435 bra 	$L__BB2_474;
	ld.param.u32 	%r1582, [_Z24A12_trsm_kernel_half_optILi64EEvP6__halfiiiii_param_4];
	ld.param.u32 	%r1400, [_Z24A12_trsm_kernel_half_optILi64EEvP6__halfiiiii_param_2];
	ld.param.u32 	%r1271, [_Z24A12_trsm_kernel_half_optILi64EEvP6__halfiiiii_param_1];
	setp.ge.s32 	%p436, %r19, %r1400;
	add.s32 	%r1137, %r1582, 25;
	setp.ge.s32 	%p437, %r1137, %r1271;
	or.pred  	%p438, %p437, %p436;
	@%p438 bra 	$L__BB2_360;
	// begin inline asm
	{  cvt.rn.f16.f32 %rs2130, %f6659;}

	// end inline asm
	st.global.u16 	[%rd6+50], %rs2130;
$L__BB2_360:
	ld.param.u32 	%r1774, [_Z24A12_trsm_kernel_half_optILi64EEvP6__halfiiiii_param_5];
	setp.eq.s32 	%p439, %r1774, 26;
	@%p439 bra 	$L__BB2_474;
	ld.param.u32 	%r1583, [_Z24A12_trsm_kernel_half_optILi64EEvP6__halfiiiii_param_4];
	ld.param.u32 	%r1401, [_Z24A12_trsm_kernel_half_optILi64EEvP6__halfiiiii_param_2];
	ld.param.u32 	%r1272, [_Z24A12_trsm_kernel_half_optILi64EEvP6__halfiiiii_param_1];
	setp.ge.s32 	%p440, %r19, %r1401;
	add.s32 	%r1138, %r1583, 26;
	setp.ge.s32 	%p441, %r1138, %r1272;
	or.pred  	%p442, %p441, %p440;
	@%p442 bra 	$L__BB2_363;
	// begin inline asm
	{  cvt.rn.f16.f32 %rs2131, %f6658;}

	// end inline asm
	st.global.u16 	[%rd6+52], %rs2131;
$L__BB2_363:
	ld.param.u32 	%r1775, [_Z24A12_trsm_kernel_half_optILi64EEvP6__halfiiiii_param_5];
	setp.eq.s32 	%p443, %r1775, 27;
	@%p443 bra 	$L__BB2_474;
	ld.param.u32 	%r1584, [_Z24A12_trsm_kernel_half_optILi64EEvP6__halfiiiii_param_4];
	ld.param.u32 	%r1402, [_Z24A12_trsm_kernel_half_optILi64EEvP6__halfiiiii_param_2];
	ld.param.u32 	%r1273, [_Z24A12_trsm_kernel_half_optILi64EEvP6__halfiiiii_param_1];
	setp.ge.s32 	%p444, %r19, %r1402;
	add.s32 	%r1139, %r1584, 27;
	setp.ge.s32 	%p445, %r1139, %r1273;
	or.pred  	%p446, %p445, %p444;
	@%p446 bra 	$L__BB2_366;
	// begin inline asm
	{  cvt.rn.f16.f32 %rs2132, %f6657;}

	// end inline asm
	st.global.u16 	[%rd6+54], %rs2132;
$L__BB2_366:
	ld.param.u32 	%r1776, [_Z24A12_trsm_kernel_half_optILi64EEvP6__halfiiiii_param_5];
	setp.eq.s32 	%p447, %r1776, 28;
	@%p447 bra 	$L__BB2_474;
	ld.param.u32 	%r1585, [_Z24A12_trsm_kernel_half_optILi64EEvP6__halfiiiii_param_4];
	ld.param.u32 	%r1403, [_Z24A12_trsm_kernel_half_optILi64EEvP6__halfiiiii_param_2];
	ld.param.u32 	%r1274, [_Z24A12_trsm_kernel_half_optILi64EEvP6__halfiiiii_param_1];
	setp.ge.s32 	%p448, %r19, %r1403;
	add.s32 	%r1140, %r1585, 28;
	setp.ge.s32 	%p449, %r1140, %r1274;
	or.pred  	%p450, %p449, %p448;
	@%p450 bra 	$L__BB2_369;
	// begin inline asm
	{  cvt.rn.f16.f32 %rs2133, %f6656;}

	// end inline asm
	st.global.u16 	[%rd6+56], %rs2133;
$L__BB2_369:
	ld.param.u32 	%r1777, [_Z24A12_trsm_kernel_half_optILi64EEvP6__halfiiiii_param_5];
	setp.eq.s32 	%p451, %r1777, 29;
	@%p451 bra 	$L__BB2_474;
	ld.param.u32 	%r1586, [_Z24A12_trsm_kernel_half_optILi64EEvP6__halfiiiii_param_4];
	ld.param.u32 	%r1404, [_Z24A12_trsm_kernel_half_optILi64EEvP6__halfiiiii_param_2];
	ld.param.u32 	%r1275, [_Z24A12_trsm_kernel_half_optILi64EEvP6__halfiiiii_param_1];
	setp.ge.s32 	%p452, %r19, %r1404;
	add.s32 	%r1141, %r1586, 29;
	setp.ge.s32 	%p453, %r1141, %r1275;
	or.pred  	%p454, %p453, %p452;
	@%p454 bra 	$L__BB2_372;
	// begin inline asm
	{  cvt.rn.f16.f32 %rs2134, %f6655;}

	// end inline asm
	st.global.u16 	[%rd6+58], %rs2134;
$L__BB2_372:
	ld.param.u32 	%r1778, [_Z24A12_trsm_kernel_half_optILi64EEvP6__halfiiiii_param_5];
	setp.eq.s32 	%p455, %r1778, 30;
	@%p455 bra 	$L__BB2_474;
	ld.param.u32 	%r1587, [_Z24A12_trsm_kernel_half_optILi64EEvP6__halfiiiii_param_4];
	ld.param.u32 	%r1405, [_Z24A12_trsm_kernel_half_optILi64EEvP6__halfiiiii_param_2];
	ld.param.u32 	%r1276, [_Z24A12_trsm_kernel_half_optILi64EEvP6__halfiiiii_param_1];
	setp.ge.s32 	%p456, %r19, %r1405;
	add.s32 	%r1142, %r1587, 30;
	setp.ge.s32 	%p457, %r1142, %r1276;
	or.pred  	%p458, %p457, %p456;
	@%p458 bra 	$L__BB2_375;
	// begin inline asm
	{  cvt.rn.f16.f32 %rs2135, %f6654;}

	// end inline asm
	st.global.u16 	[%rd6+60], %rs2135;
$L__BB2_375:
	ld.param.u32 	%r1779, [_Z24A12_trsm_kernel_half_optILi64EEvP6__halfiiiii_param_5];
	setp.eq.s32 	%p459, %r1779, 31;
	@%p459 bra 	$L__BB2_474;
	ld.param.u32 	%r1588, [_Z24A12_trsm_kernel_half_optILi64EEvP6__halfiiiii_param_4];
	ld.param.u32 	%r1406, [_Z24A12_trsm_kernel_half_optILi64EEvP6__halfiiiii_param_2];
	ld.param.u32 	%r1277, [_Z24A12_trsm_kernel_half_optILi64EEvP6__halfiiiii_param_1];
	setp.ge.s32 	%p460, %r19, %r1406;
	add.s32 	%r1143, %r1588, 31;
	setp.ge.s32 	%p461, %r1143, %r1277;
	or.pred  	%p462, %p461, %p460;
	@%p462 bra 	$L__BB2_378;
	// begin inline asm
	{  cvt.rn.f16.f32 %rs2136, %f6653;}

	// end inline asm
	st.global.u16 	[%rd6+62], %rs2136;
$L__BB2_378:
	ld.param.u32 	%r1780, [_Z24A12_trsm_kernel_half_optILi64EEvP6__halfiiiii_param_5];
	setp.eq.s32 	%p463, %r1780, 32;
	@%p463 bra 	$L__BB2_474;
	ld.param.u32 	%r1589, [_Z24A12_trsm_kernel_half_optILi64EEvP6__halfiiiii_param_4];
	ld.param.u32 	%r1407, [_Z24A12_trsm_kernel_half_optILi64EEvP6__halfiiiii_param_2];
	ld.param.u32 	%r1278, [_Z24A12_trsm_kernel_half_optILi64EEvP6__halfiiiii_param_1];
	setp.ge.s32 	%p464, %r19, %r1407;
	add.s32 	%r1144, %r1589, 32;
	setp.ge.s32 	%p465, %r1144, %r1278;
	or.pred  	%p466, %p465, %p464;
	@%p466 bra 	$L__BB2_381;
	// begin inline asm
	{  cvt.rn.f16.f32 %rs2137, %f6652;}

	// end inline asm
	st.global.u16 	[%rd6+64], %rs2137;
$L__BB2_381:
	ld.param.u32 	%r1781, [_Z24A12_trsm_kernel_half_optILi64EEvP6__halfiiiii_param_5];
	setp.eq.s32 	%p467, %r1781, 33;
	@%p467 bra 	$L__BB2_474;
	ld.param.u32 	%r1590, [_Z24A12_trsm_kernel_half_optILi64EEvP6__halfiiiii_param_4];
	ld.param.u32 	%r1408, [_Z24A12_trsm_kernel_half_optILi64EEvP6__halfiiiii_param_2];
	ld.param.u32 	%r1279, [_Z24A12_trsm_kernel_half_optILi64EEvP6__halfiiiii_param_1];
	setp.ge.s32 	%p468, %r19, %r1408;
	add.s32 	%r1145, %r1590, 33;
	setp.ge.s32 	%p469, %r1145, %r1279;
	or.pred  	%p470, %p469, %p468;
	@%p470 bra 	$L__BB2_384;
	// begin inline asm
	{  cvt.rn.f16.f32 %rs2138, %f6651;}

	// end inline asm
	st.global.u16 	[%rd6+66], %rs2138;
$L__BB2_384:
	ld.param.u32 	%r1782, [_Z24A12_trsm_kernel_half_optILi64EEvP6__halfiiiii_param_5];
	setp.eq.s32 	%p471, %r1782, 34;
	@%p471 bra 	$L__BB2_474;
	ld.param.u32 	%r1591, [_Z24A12_trsm_kernel_half_optILi64EEvP6__halfiiiii_param_4];
	ld.param.u32 	%r1409, [_Z24A12_trsm_kernel_half_optILi64EEvP6__halfiiiii_param_2];
	ld.param.u32 	%r1280, [_Z24A12_trsm_kernel_half_optILi64EEvP6__halfiiiii_param_1];
	setp.ge.s32 	%p472, %r19, %r1409;
	add.s32 	%r1146, %r1591, 34;
	setp.ge.s32 	%p473, %r1146, %r1280;
	or.pred  	%p474, %p473, %p472;
	@%p474 bra 	$L__BB2_387;
	// begin inline asm
	{  cvt.rn.f16.f32 %rs2139, %f6650;}

	// end inline asm
	st.global.u16 	[%rd6+68], %rs2139;
$L__BB2_387:
	ld.param.u32 	%r1783, [_Z24A12_trsm_kernel_half_optILi64EEvP6__halfiiiii_param_5];
	setp.eq.s32 	%p475, %r1783, 35;
	@%p475 bra 	$L__BB2_474;
	ld.param.u32 	%r1592, [_Z24A12_trsm_kernel_half_optILi64EEvP6__halfiiiii_param_4];
	ld.param.u32 	%r1410, [_Z24A12_trsm_kernel_half_optILi64EEvP6__halfiiiii_param_2];
	ld.param.u32 	%r1281, [_Z24A12_trsm_kernel_half_optILi64EEvP6__halfiiiii_param_1];
	setp.ge.s32 	%p476, %r19, %r1410;
	add.s32 	%r1147, %r1592, 35;
	setp.ge.s32 	%p477, %r1147, %r1281;
	or.pred  	%p478, %p477, %p476;
	@%p478 bra 	$L__BB2_390;
	// begin inline asm
	{  cvt.rn.f16.f32 %rs2140, %f6649;}

	// end inline asm
	st.global.u16 	[%rd6+70], %rs2140;
$L__BB2_390:
	ld.param.u32 	%r1784, [_Z24A12_trsm_kernel_half_optILi64EEvP6__halfiiiii_param_5];
	setp.eq.s32 	%p479, %r1784, 36;
	@%p479 bra 	$L__BB2_474;
	ld.param.u32 	%r1593, [_Z24A12_trsm_kernel_half_optILi64EEvP6__halfiiiii_param_4];
	ld.param.u32 	%r1411, [_Z24A12_trsm_kernel_half_optILi64EEvP6__halfiiiii_param_2];
	ld.param.u32 	%r1282, [_Z24A12_trsm_kernel_half_optILi64EEvP6__halfiiiii_param_1];
	setp.ge.s32 	%p480, %r19, %r1411;
	add.s32 	%r1148, %r1593, 36;
	setp.ge.s32 	%p481, %r1148, %r1282;
	or.pred  	%p482, %p481, %p480;
	@%p482 bra 	$L__BB2_393;
	// begin inline asm
	{  cvt.rn.f16.f32 %rs2141, %f6648;}

	// end inline asm
	st.global.u16 	[%rd6+72], %rs2141;
$L__BB2_393:
	ld.param.u32 	%r1785, [_Z24A12_trsm_kernel_half_optILi64EEvP6__halfiiiii_param_5];
	setp.eq.s32 	%p483, %r1785, 37;
	@%p483 bra 	$L__BB2_474;
	ld.param.u32 	%r1594, [_Z24A12_trsm_kernel_half_optILi64EEvP6__halfiiiii_param_4];
	ld.param.u32 	%r1412, [_Z24A12_trsm_kernel_half_optILi64EEvP6__halfiiiii_param_2];
	ld.param.u32 	%r1283, [_Z24A12_trsm_kernel_half_optILi64EEvP6__halfiiiii_param_1];
	setp.ge.s32 	%p484, %r19, %r1412;
	add.s32 	%r1149, %r1594, 37;
	setp.ge.s32 	%p485, %r1149, %r1283;
	or.pred  	%p486, %p485, %p484;
	@%p486 bra 	$L__BB2_396;
	// begin inline asm
	{  cvt.rn.f16.f32 %rs2142, %f6647;}

	// end inline asm
	st.global.u16 	[%rd6+74], %rs2142;
$L__BB2_396:
	ld.param.u32 	%r1786, [_Z24A12_trsm_kernel_half_optILi64EEvP6__halfiiiii_param_5];
	setp.eq.s32 	%p487, %r1786, 38;
	@%p487 bra 	$L__BB2_474;
	ld.param.u32 	%r1595, [_Z24A12_trsm_kernel_half_optILi64EEvP6__halfiiiii_param_4];
	ld.param.u32 	%r1413, [_Z24A12_trsm_kernel_half_optILi64EEvP6__halfiiiii_param_2];
	ld.param.u32 	%r1284, [_Z24A12_trsm_kernel_half_optILi64EEvP6__halfiiiii_param_1];
	setp.ge.s32 	%p488, %r19, %r1413;
	add.s32 	%r1150, %r1595, 38;
	setp.ge.s32 	%p489, %r1150, %r1284;
	or.pred  	%p490, %p489, %p488;
	@%p490 bra 	$L__BB2_399;
	// begin inline asm
	{  cvt.rn.f16.f32 %rs2143, %f6646;}

	// end inline asm
	st.global.u16 	[%rd6+76], %rs2143;
$L__BB2_399:
	ld.param.u32 	%r1787, [_Z24A12_trsm_kernel_half_optILi64EEvP6__halfiiiii_param_5];
	setp.eq.s32 	%p491, %r1787, 39;
	@%p491 bra 	$L__BB2_474;
	ld.param.u32 	%r1596, [_Z24A12_trsm_kernel_half_optILi64EEvP6__halfiiiii_param_4];
	ld.param.u32 	%r1414, [_Z24A12_trsm_kernel_half_optILi64EEvP6__halfiiiii_param_2];
	ld.param.u32 	%r1285, [_Z24A12_trsm_kernel_half_optILi64EEvP6__halfiiiii_param_1];
	setp.ge.s32 	%p492, %r19, %r1414;
	add.s32 	%r1151, %r1596, 39;
	setp.ge.s32 	%p493, %r1151, %r1285;
	or.pred  	%p494, %p493, %p492;
	@%p494 bra 	$L__BB2_402;
	// begin inline asm
	{  cvt.rn.f16.f32 %rs2144, %f6645;}

	// end inline asm
	st.global.u16 	[%rd6+78], %rs2144;
$L__BB2_402:
	ld.param.u32 	%r1788, [_Z24A12_trsm_kernel_half_optILi64EEvP6__halfiiiii_param_5];
	setp.eq.s32 	%p495, %r1788, 40;
	@%p495 bra 	$L__BB2_474;
	ld.param.u32 	%r1597, [_Z24A12_trsm_kernel_half_optILi64EEvP6__halfiiiii_param_4];
	ld.param.u32 	%r1415, [_Z24A12_trsm_kernel_half_optILi64EEvP6__halfiiiii_param_2];
	ld.param.u32 	%r1286, [_Z24A12_trsm_kernel_half_optILi64EEvP6__halfiiiii_param_1];
	setp.ge.s32 	%p496, %r19, %r1415;
	add.s32 	%r1152, %r1597, 40;
	setp.ge.s32 	%p497, %r1152, %r1286;
	or.pred  	%p498, %p497, %p496;
	@%p498 bra 	$L__BB2_405;
	// begin inline asm
	{  cvt.rn.f16.f32 %rs2145, %f6644;}

	// end inline asm
	st.global.u16 	[%rd6+80], %rs2145;
$L__BB2_405:
	ld.param.u32 	%r1789, [_Z24A12_trsm_kernel_half_optILi64EEvP6__halfiiiii_param_5];
	setp.eq.s32 	%p499, %r1789, 41;
	@%p499 bra 	$L__BB2_474;
	ld.param.u32 	%r1598, [_Z24A12_trsm_kernel_half_optILi64EEvP6__halfiiiii_param_4];
	ld.param.u32 	%r1416, [_Z24A12_trsm_kernel_half_optILi64EEvP6__halfiiiii_param_2];
	ld.param.u32 	%r1287, [_Z24A12_trsm_kernel_half_optILi64EEvP6__halfiiiii_param_1];
	setp.ge.s32 	%p500, %r19, %r1416;
	add.s32 	%r1153, %r1598, 41;
	setp.ge.s32 	%p501, %r1153, %r1287;
	or.pred  	%p502, %p501, %p500;
	@%p502 bra 	$L__BB2_408;
	// begin inline asm
	{  cvt.rn.f16.f32 %rs2146, %f6643;}

	// end inline asm
	st.global.u16 	[%rd6+82], %rs2146;
$L__BB2_408:
	ld.param.u32 	%r1790, [_Z24A12_trsm_kernel_half_optILi64EEvP6__halfiiiii_param_5];
	setp.eq.s32 	%p503, %r1790, 42;
	@%p503 bra 	$L__BB2_474;
	ld.param.u32 	%r1599, [_Z24A12_trsm_kernel_half_optILi64EEvP6__halfiiiii_param_4];
	ld.param.u32 	%r1417, [_Z24A12_trsm_kernel_half_optILi64EEvP6__halfiiiii_param_2];
	ld.param.u32 	%r1288, [_Z24A12_trsm_kernel_half_optILi64EEvP6__halfiiiii_param_1];
	setp.ge.s32 	%p504, %r19, %r1417;
	add.s32 	%r1154, %r1599, 42;
	setp.ge.s32 	%p505, %r1154, %r1288;
	or.pred  	%p506, %p505, %p504;
	@%p506 bra 	$L__BB2_411;
	// begin inline asm
	{  cvt.rn.f16.f32 %rs2147, %f6642;}

	// end inline asm
	st.global.u16 	[%rd6+84], %rs2147;
$L__BB2_411:
	ld.param.u32 	%r1791, [_Z24A12_trsm_kernel_half_optILi64EEvP6__halfiiiii_param_5];
	setp.eq.s32 	%p507, %r1791, 43;
	@%p507 bra 	$L__BB2_474;
	ld.param.u32 	%r1600, [_Z24A12_trsm_kernel_half_optILi64EEvP6__halfiiiii_param_4];
	ld.param.u32 	%r1418, [_Z24A12_trsm_kernel_half_optILi64EEvP6__halfiiiii_param_2];
	ld.param.u32 	%r1289, [_Z24A12_trsm_kernel_half_optILi64EEvP6__halfiiiii_param_1];
	setp.ge.s32 	%p508, %r19, %r1418;
	add.s32 	%r1155, %r1600, 43;
	setp.ge.s32 	%p509, %r1155, %r1289;
	or.pred  	%p510, %p509, %p508;
	@%p510 bra 	$L__BB2_414;
	// begin inline asm
	{  cvt.rn.f16.f32 %rs2148, %f6641;}

	// end inline asm
	st.global.u16 	[%rd6+86], %rs2148;
$L__BB2_414:
	ld.param.u32 	%r1792, [_Z24A12_trsm_kernel_half_optILi64EEvP6__halfiiiii_param_5];
	setp.eq.s32 	%p511, %r1792, 44;
	@%p511 bra 	$L__BB2_474;
	ld.param.u32 	%r1601, [_Z24A12_trsm_kernel_half_optILi64EEvP6__halfiiiii_param_4];
	ld.param.u32 	%r1419, [_Z24A12_trsm_kernel_half_optILi64EEvP6__halfiiiii_param_2];
	ld.param.u32 	%r1290, [_Z24A12_trsm_kernel_half_optILi64EEvP6__halfiiiii_param_1];
	setp.ge.s32 	%p512, %r19, %r1419;
	add.s32 	%r1156, %r1601, 44;
	setp.ge.s32 	%p513, %r1156, %r1290;
	or.pred  	%p514, %p513, %p512;
	@%p514 bra 	$L__BB2_417;
	// begin inline asm
	{  cvt.rn.f16.f32 %rs2149, %f6640;}

	// end inline asm
	st.global.u16 	[%rd6+88], %rs2149;
$L__BB2_417:
	ld.param.u32 	%r1793, [_Z24A12_trsm_kernel_half_optILi64EEvP6__halfiiiii_param_5];
	setp.eq.s32 	%p515, %r1793, 45;
	@%p515 bra 	$L__BB2_474;
	ld.param.u32 	%r1602, [_Z24A12_trsm_kernel_half_optILi64EEvP6__halfiiiii_param_4];
	ld.param.u32 	%r1420, [_Z24A12_trsm_kernel_half_optILi64EEvP6__halfiiiii_param_2];
	ld.param.u32 	%r1291, [_Z24A12_trsm_kernel_half_optILi64EEvP6__halfiiiii_param_1];
	setp.ge.s32 	%p516, %r19, %r1420;
	add.s32 	%r1157, %r1602, 45;
	setp.ge.s32 	%p517, %r1157, %r1291;
	or.pred  	%p518, %p517, %p516;
	@%p518 bra 	$L__BB2_420;
	// begin inline asm
	{  cvt.rn.f16.f32 %rs2150, %f6639;}

	// end inline asm
	st.global.u16 	[%rd6+90], %rs2150;
$L__BB2_420:
	ld.param.u32 	%r1794, [_Z24A12_trsm_kernel_half_optILi64EEvP6__halfiiiii_param_5];
	setp.eq.s32 	%p519, %r1794, 46;
	@%p519 bra 	$L__BB2_474;
	ld.param.u32 	%r1603, [_Z24A12_trsm_kernel_half_optILi64EEvP6__halfiiiii_param_4];
	ld.param.u32 	%r1421, [_Z24A12_trsm_kernel_half_optILi64EEvP6__halfiiiii_param_2];
	ld.param.u32 	%r1292, [_Z24A12_trsm_kernel_half_optILi64EEvP6__halfiiiii_param_1];
	setp.ge.s32 	%p520, %r19, %r1421;
	add.s32 	%r1158, %r1603, 46;
	setp.ge.s32 	%p521, %r1158, %r1292;
	or.pred  	%p522, %p521, %p520;
	@%p522 bra 	$L__BB2_423;
	// begin inline asm
	{  cvt.rn.f16.f32 %rs2151, %f6638;}

	// end inline asm
	st.global.u16 	[%rd6+92], %rs2151;
$L__BB2_423:
	ld.param.u32 	%r1795, [_Z24A12_trsm_kernel_half_optILi64EEvP6__halfiiiii_param_5];
	setp.eq.s32 	%p523, %r1795, 47;
	@%p523 bra 	$L__BB2_474;
	ld.param.u32 	%r1604, [_Z24A12_trsm_kernel_half_optILi64EEvP6__halfiiiii_param_4];
	ld.param.u32 	%r1422, [_Z24A12_trsm_kernel_half_optILi64EEvP6__halfiiiii_param_2];
	ld.param.u32 	%r1293, [_Z24A12_trsm_kernel_half_optILi64EEvP6__halfiiiii_param_1];
	setp.ge.s32 	%p524, %r19, %r1422;
	add.s32 	%r1159, %r1604, 47;
	setp.ge.s32 	%p525, %r1159, %r1293;
	or.pred  	%p526, %p525, %p524;
	@%p526 bra 	$L__BB2_426;
	// begin inline asm
	{  cvt.rn.f16.f32 %rs2152, %f6637;}

	// end inline asm
	st.global.u16 	[%rd6+94], %rs2152;
$L__BB2_426:
	ld.param.u32 	%r1796, [_Z24A12_trsm_kernel_half_optILi64EEvP6__halfiiiii_param_5];
	setp.eq.s32 	%p527, %r1796, 48;
	@%p527 bra 	$L__BB2_474;
	ld.param.u32 	%r1605, [_Z24A12_trsm_kernel_half_optILi64EEvP6__halfiiiii_param_4];
	ld.param.u32 	%r1423, [_Z24A12_trsm_kernel_half_optILi64EEvP6__halfiiiii_param_2];
	ld.param.u32 	%r1294, [_Z24A12_trsm_kernel_half_optILi64EEvP6__halfiiiii_param_1];
	setp.ge.s32 	%p528, %r19, %r1423;
	add.s32 	%r1160, %r1605, 48;
	setp.ge.s32 	%p529, %r1160, %r1294;
	or.pred  	%p530, %p529, %p528;
	@%p530 bra 	$L__BB2_429;
	// begin inline asm
	{  cvt.rn.f16.f32 %rs2153, %f6636;}

	// end inline asm
	st.global.u16 	[%rd6+96], %rs2153;
$L__BB2_429:
	ld.param.u32 	%r1797, [_Z24A12_trsm_kernel_half_optILi64EEvP6__halfiiiii_param_5];
	setp.eq.s32 	%p531, %r1797, 49;
	@%p531 bra 	$L__BB2_474;
	ld.param.u32 	%r1606, [_Z24A12_trsm_kernel_half_optILi64EEvP6__halfiiiii_param_4];
	ld.param.u32 	%r1424, [_Z24A12_trsm_kernel_half_optILi64EEvP6__halfiiiii_param_2];
	ld.param.u32 	%r1295, [_Z24A12_trsm_kernel_half_optILi64EEvP6__halfiiiii_param_1];
	setp.ge.s32 	%p532, %r19, %r1424;
	add.s32 	%r1161, %r1606, 49;
	setp.ge.s32 	%p533, %r1161, %r1295;
	or.pred  	%p534, %p533, %p532;
	@%p534 bra 	$L__BB2_432;
	// begin inline asm
	{  cvt.rn.f16.f32 %rs2154, %f6635;}

	// end inline asm
	st.global.u16 	[%rd6+98], %rs2154;
$L__BB2_432:
	ld.param.u32 	%r1798, [_Z24A12_trsm_kernel_half_optILi64EEvP6__halfiiiii_param_5];
	setp.eq.s32 	%p535, %r1798, 50;
	@%p535 bra 	$L__BB2_474;
	ld.param.u32 	%r1607, [_Z24A12_trsm_kernel_half_optILi64EEvP6__halfiiiii_param_4];
	ld.param.u32 	%r1425, [_Z24A12_trsm_kernel_half_optILi64EEvP6__halfiiiii_param_2];
	ld.param.u32 	%r1296, [_Z24A12_trsm_kernel_half_optILi64EEvP6__halfiiiii_param_1];
	setp.ge.s32 	%p536, %r19, %r1425;
	add.s32 	%r1162, %r1607, 50;
	setp.ge.s32 	%p537, %r1162, %r1296;
	or.pred  	%p538, %p537, %p536;
	@%p538 bra 	$L__BB2_435;
	// begin inline asm
	{  cvt.rn.f16.f32 %rs2155, %f6634;}

	// end inline asm
	st.global.u16 	[%rd6+100], %rs2155;
$L__BB2_435:
	ld.param.u32 	%r1799, [_Z24A12_trsm_kernel_half_optILi64EEvP6__halfiiiii_param_5];
	setp.eq.s32 	%p539, %r1799, 51;
	@%p539 bra 	$L__BB2_474;
	ld.param.u32 	%r1608, [_Z24A12_trsm_kernel_half_optILi64EEvP6__halfiiiii_param_4];
	ld.param.u32 	%r1426, [_Z24A12_trsm_kernel_half_optILi64EEvP6__halfiiiii_param_2];
	ld.param.u32 	%r1297, [_Z24A12_trsm_kernel_half_optILi64EEvP6__halfiiiii_param_1];
	setp.ge.s32 	%p540, %r19, %r1426;
	add.s32 	%r1163, %r1608, 51;
	setp.ge.s32 	%p541, %r1163, %r1297;
	or.pred  	%p542, %p541, %p540;
	@%p542 bra 	$L__BB2_438;
	// begin inline asm
	{  cvt.rn.f16.f32 %rs2156, %f6633;}

	// end inline asm
	st.global.u16 	[%rd6+102], %rs2156;
$L__BB2_438:
	ld.param.u32 	%r1800, [_Z24A12_trsm_kernel_half_optILi64EEvP6__halfiiiii_param_5];
	setp.eq.s32 	%p543, %r1800, 52;
	@%p543 bra 	$L__BB2_474;
	ld.param.u32 	%r1609, [_Z24A12_trsm_kernel_half_optILi64EEvP6__halfiiiii_param_4];
	ld.param.u32 	%r1427, [_Z24A12_trsm_kernel_half_optILi64EEvP6__halfiiiii_param_2];
	ld.param.u32 	%r1298, [_Z24A12_trsm_kernel_half_optILi64EEvP6__halfiiiii_param_1];
	setp.ge.s32 	%p544, %r19, %r1427;
	add.s32 	%r1164, %r1609, 52;
	setp.ge.s32 	%p545, %r1164, %r1298;
	or.pred  	%p546, %p545, %p544;
	@%p546 bra 	$L__BB2_441;
	// begin inline asm
	{  cvt.rn.f16.f32 %rs2157, %f6632;}

	// end inline asm
	st.global.u16 	[%rd6+104], %rs2157;
$L__BB2_441:
	ld.param.u32 	%r1801, [_Z24A12_trsm_kernel_half_optILi64EEvP6__halfiiiii_param_5];
	setp.eq.s32 	%p547, %r1801, 53;
	@%p547 bra 	$L__BB2_474;
	ld.param.u32 	%r1610, [_Z24A12_trsm_kernel_half_optILi64EEvP6__halfiiiii_param_4];
	ld.param.u32 	%r1428, [_Z24A12_trsm_kernel_half_optILi64EEvP6__halfiiiii_param_2];
	ld.param.u32 	%r1299, [_Z24A12_trsm_kernel_half_optILi64EEvP6__halfiiiii_param_1];
	setp.ge.s32 	%p548, %r19, %r1428;
	add.s32 	%r1165, %r1610, 53;
	setp.ge.s32 	%p549, %r1165, %r1299;
	or.pred  	%p550, %p549, %p548;
	@%p550 bra 	$L__BB2_444;
	// begin inline asm
	{  cvt.rn.f16.f32 %rs2158, %f6631;}

	// end inline asm
	st.global.u16 	[%rd6+106], %rs2158;
$L__BB2_444:
	ld.param.u32 	%r1802, [_Z24A12_trsm_kernel_half_optILi64EEvP6__halfiiiii_param_5];
	setp.eq.s32 	%p551, %r1802, 54;
	@%p551 bra 	$L__BB2_474;
	ld.param.u32 	%r1611, [_Z24A12_trsm_kernel_half_optILi64EEvP6__halfiiiii_param_4];
	ld.param.u32 	%r1429, [_Z24A12_trsm_kernel_half_optILi64EEvP6__halfiiiii_param_2];
	ld.param.u32 	%r1300, [_Z24A12_trsm_kernel_half_optILi64EEvP6__halfiiiii_param_1];
	setp.ge.s32 	%p552, %r19, %r1429;
	add.s32 	%r1166, %r1611, 54;
	setp.ge.s32 	%p553, %r1166, %r1300;
	or.pred  	%p554, %p553, %p552;
	@%p554 bra 	$L__BB2_447;
	// begin inline asm
	{  cvt.rn.f16.f32 %rs2159, %f6630;}

	// end inline asm
	st.global.u16 	[%rd6+108], %rs2159;
$L__BB2_447:
	ld.param.u32 	%r1803, [_Z24A12_trsm_kernel_half_optILi64EEvP6__halfiiiii_param_5];
	setp.eq.s32 	%p555, %r1803, 55;
	@%p555 bra 	$L__BB2_474;
	ld.param.u32 	%r1612, [_Z24A12_trsm_kernel_half_optILi64EEvP6__halfiiiii_param_4];
	ld.param.u32 	%r1430, [_Z24A12_trsm_kernel_half_optILi64EEvP6__halfiiiii_param_2];
	ld.param.u32 	%r1301, [_Z24A12_trsm_kernel_half_optILi64EEvP6__halfiiiii_param_1];
	setp.ge.s32 	%p556, %r19, %r1430;
	add.s32 	%r1167, %r1612, 55;
	setp.ge.s32 	%p557, %r1167, %r1301;
	or.pred  	%p558, %p557, %p556;
	@%p558 bra 	$L__BB2_450;
	// begin inline asm
	{  cvt.rn.f16.f32 %rs2160, %f6629;}

	// end inline asm
	st.global.u16 	[%rd6+110], %rs2160;
$L__BB2_450:
	ld.param.u32 	%r1804, [_Z24A12_trsm_kernel_half_optILi64EEvP6__halfiiiii_param_5];
	setp.eq.s32 	%p559, %r1804, 56;
	@%p559 bra 	$L__BB2_474;
	ld.param.u32 	%r1613, [_Z24A12_trsm_kernel_half_optILi64EEvP6__halfiiiii_param_4];
	ld.param.u32 	%r1431, [_Z24A12_trsm_kernel_half_optILi64EEvP6__halfiiiii_param_2];
	ld.param.u32 	%r1302, [_Z24A12_trsm_kernel_half_optILi64EEvP6__halfiiiii_param_1];
	setp.ge.s32 	%p560, %r19, %r1431;
	add.s32 	%r1168, %r1613, 56;
	setp.ge.s32 	%p561, %r1168, %r1302;
	or.pred  	%p562, %p561, %p560;
	@%p562 bra 	$L__BB2_453;
	// begin inline asm
	{  cvt.rn.f16.f32 %rs2161, %f6628;}

	// end inline asm
	st.global.u16 	[%rd6+112], %rs2161;
$L__BB2_453:
	ld.param.u32 	%r1805, [_Z24A12_trsm_kernel_half_optILi64EEvP6__halfiiiii_param_5];
	setp.eq.s32 	%p563, %r1805, 57;
	@%p563 bra 	$L__BB2_474;
	ld.param.u32 	%r1614, [_Z24A12_trsm_kernel_half_optILi64EEvP6__halfiiiii_param_4];
	ld.param.u32 	%r1432, [_Z24A12_trsm_kernel_half_optILi64EEvP6__halfiiiii_param_2];
	ld.param.u32 	%r1303, [_Z24A12_trsm_kernel_half_optILi64EEvP6__halfiiiii_param_1];
	setp.ge.s32 	%p564, %r19, %r1432;
	add.s32 	%r1169, %r1614, 57;
	setp.ge.s32 	%p565, %r1169, %r1303;
	or.pred  	%p566, %p565, %p564;
	@%p566 bra 	$L__BB2_456;
	// begin inline asm
	{  cvt.rn.f16.f32 %rs2162, %f6627;}

	// end inline asm
	st.global.u16 	[%rd6+114], %rs2162;
$L__BB2_456:
	ld.param.u32 	%r1806, [_Z24A12_trsm_kernel_half_optILi64EEvP6__halfiiiii_param_5];
	setp.eq.s32 	%p567, %r1806, 58;
	@%p567 bra 	$L__BB2_474;
	ld.param.u32 	%r1615, [_Z24A12_trsm_kernel_half_optILi64EEvP6__halfiiiii_param_4];
	ld.param.u32 	%r1433, [_Z24A12_trsm_kernel_half_optILi64EEvP6__halfiiiii_param_2];
	ld.param.u32 	%r1304, [_Z24A12_trsm_kernel_half_optILi64EEvP6__halfiiiii_param_1];
	setp.ge.s32 	%p568, %r19, %r1433;
	add.s32 	%r1170, %r1615, 58;
	setp.ge.s32 	%p569, %r1170, %r1304;
	or.pred  	%p570, %p569, %p568;
	@%p570 bra 	$L__BB2_459;
	// begin inline asm
	{  cvt.rn.f16.f32 %rs2163, %f6626;}

	// end inline asm
	st.global.u16 	[%rd6+116], %rs2163;
$L__BB2_459:
	ld.param.u32 	%r1807, [_Z24A12_trsm_kernel_half_optILi64EEvP6__halfiiiii_param_5];
	setp.eq.s32 	%p571, %r1807, 59;
	@%p571 bra 	$L__BB2_474;
	ld.param.u32 	%r1616, [_Z24A12_trsm_kernel_half_optILi64EEvP6__halfiiiii_param_4];
	ld.param.u32 	%r1434, [_Z24A12_trsm_kernel_half_optILi64EEvP6__halfiiiii_param_2];
	ld.param.u32 	%r1305, [_Z24A12_trsm_kernel_half_optILi64EEvP6__halfiiiii_param_1];
	setp.ge.s32 	%p572, %r19, %r1434;
	add.s32 	%r1171, %r1616, 59;
	setp.ge.s32 	%p573, %r1171, %r1305;
	or.pred  	%p574, %p573, %p572;
	@%p574 bra 	$L__BB2_462;
	// begin inline asm
	{  cvt.rn.f16.f32 %rs2164, %f6625;}

	// end inline asm
	st.global.u16 	[%rd6+118], %rs2164;
$L__BB2_462:
	ld.param.u32 	%r1808, [_Z24A12_trsm_kernel_half_optILi64EEvP6__halfiiiii_param_5];
	setp.eq.s32 	%p575, %r1808, 60;
	@%p575 bra 	$L__BB2_474;
	ld.param.u32 	%r1617, [_Z24A12_trsm_kernel_half_optILi64EEvP6__halfiiiii_param_4];
	ld.param.u32 	%r1435, [_Z24A12_trsm_kernel_half_optILi64EEvP6__halfiiiii_param_2];
	ld.param.u32 	%r1306, [_Z24A12_trsm_kernel_half_optILi64EEvP6__halfiiiii_param_1];
	setp.ge.s32 	%p576, %r19, %r1435;
	add.s32 	%r1172, %r1617, 60;
	setp.ge.s32 	%p577, %r1172, %r1306;
	or.pred  	%p578, %p577, %p576;
	@%p578 bra 	$L__BB2_465;
	// begin inline asm
	{  cvt.rn.f16.f32 %rs2165, %f6624;}

	// end inline asm
	st.global.u16 	[%rd6+120], %rs2165;
$L__BB2_465:
	ld.param.u32 	%r1809, [_Z24A12_trsm_kernel_half_optILi64EEvP6__halfiiiii_param_5];
	setp.eq.s32 	%p579, %r1809, 61;
	@%p579 bra 	$L__BB2_474;
	ld.param.u32 	%r1618, [_Z24A12_trsm_kernel_half_optILi64EEvP6__halfiiiii_param_4];
	ld.param.u32 	%r1436, [_Z24A12_trsm_kernel_half_optILi64EEvP6__halfiiiii_param_2];
	ld.param.u32 	%r1307, [_Z24A12_trsm_kernel_half_optILi64EEvP6__halfiiiii_param_1];
	setp.ge.s32 	%p580, %r19, %r1436;
	add.s32 	%r1173, %r1618, 61;
	setp.ge.s32 	%p581, %r1173, %r1307;
	or.pred  	%p582, %p581, %p580;
	@%p582 bra 	$L__BB2_468;
	// begin inline asm
	{  cvt.rn.f16.f32 %rs2166, %f6623;}

	// end inline asm
	st.global.u16 	[%rd6+122], %rs2166;
$L__BB2_468:
	ld.param.u32 	%r1810, [_Z24A12_trsm_kernel_half_optILi64EEvP6__halfiiiii_param_5];
	setp.eq.s32 	%p583, %r1810, 62;
	@%p583 bra 	$L__BB2_474;
	ld.param.u32 	%r1619, [_Z24A12_trsm_kernel_half_optILi64EEvP6__halfiiiii_param_4];
	ld.param.u32 	%r1437, [_Z24A12_trsm_kernel_half_optILi64EEvP6__halfiiiii_param_2];
	ld.param.u32 	%r1308, [_Z24A12_trsm_kernel_half_optILi64EEvP6__halfiiiii_param_1];
	setp.ge.s32 	%p584, %r19, %r1437;
	add.s32 	%r1174, %r1619, 62;
	setp.ge.s32 	%p585, %r1174, %r1308;
	or.pred  	%p586, %p585, %p584;
	@%p586 bra 	$L__BB2_471;
	// begin inline asm
	{  cvt.rn.f16.f32 %rs2167, %f6622;}

	// end inline asm
	st.global.u16 	[%rd6+124], %rs2167;
$L__BB2_471:
	ld.param.u32 	%r1811, [_Z24A12_trsm_kernel_half_optILi64EEvP6__halfiiiii_param_5];
	setp.eq.s32 	%p587, %r1811, 63;
	@%p587 bra 	$L__BB2_474;
	ld.param.u32 	%r1620, [_Z24A12_trsm_kernel_half_optILi64EEvP6__halfiiiii_param_4];
	ld.param.u32 	%r1438, [_Z24A12_trsm_kernel_half_optILi64EEvP6__halfiiiii_param_2];
	ld.param.u32 	%r1309, [_Z24A12_trsm_kernel_half_optILi64EEvP6__halfiiiii_param_1];
	setp.ge.s32 	%p588, %r19, %r1438;
	add.s32 	%r1175, %r1620, 63;
	setp.ge.s32 	%p589, %r1175, %r1309;
	or.pred  	%p590, %p589, %p588;
	@%p590 bra 	$L__BB2_474;
	// begin inline asm
	{  cvt.rn.f16.f32 %rs2168, %f6621;}

	// end inline asm
	st.global.u16 	[%rd6+126], %rs2168;
$L__BB2_474:
	ret;

}
	// .globl	_Z24A12_trsm_kernel_half_optILi128EEvP6__halfiiiii
.visible .entry _Z24A12_trsm_kernel_half_optILi128EEvP6__halfiiiii(
	.param .u64 .ptr .align 1 _Z24A12_trsm_kernel_half_optILi128EEvP6__halfiiiii_param_0,
	.param .u32 _Z24A12_trsm_kernel_half_optILi128EEvP6__halfiiiii_param_1,
	.param .u32 _Z24A12_trsm_kernel_half_optILi128EEvP6__halfiiiii_param_2,
	.param .u32 _Z24A12_trsm_kernel_half_optILi128EEvP6__halfiiiii_param_3,
	.param .u32 _Z24A12_trsm_kernel_half_optILi128EEvP6__halfiiiii_param_4,
	.param .u32 _Z24A12_trsm_kernel_half_optILi128EEvP6__halfiiiii_param_5
)
{
	.local .align 16 .b8 	__local_depot3[512];
	.reg .b64 	%SP;
	.reg .b64 	%SPL;
	.reg .pred 	%p<68>;
	.reg .b16 	%rs<69>;
	.reg .b32 	%r<148>;
	.reg .b32 	%f<177>;
	.reg .b64 	%rd<57>;

	mov.u64 	%SPL, __local_depot3;
	ld.param.u64 	%rd20, [_Z24A12_trsm_kernel_half_optILi128EEvP6__halfiiiii_param_0];
	ld.param.u32 	%r62, [_Z24A12_trsm_kernel_half_optILi128EEvP6__halfiiiii_param_1];
	ld.param.u32 	%r63, [_Z24A12_trsm_kernel_half_optILi128EEvP6__halfiiiii_param_2];
	ld.param.u32 	%r65, [_Z24A12_trsm_kernel_half_optILi128EEvP6__halfiiiii_param_4];
	ld.param.u32 	%r66, [_Z24A12_trsm_kernel_half_optILi128EEvP6__halfiiiii_param_5];
	cvta.to.global.u64 	%rd1, %rd20;
	add.u64 	%rd2, %SPL, 0;
	setp.lt.s32 	%p1, %r66, 1;
	@%p1 bra 	$L__BB3_76;
	min.u32 	%r1, %r66, 128;
	add.s32 	%r2, %r1, %r65;
	sub.s32 	%r3, %r63, %r2;
	setp.lt.s32 	%p2, %r3, 1;
	@%p2 bra 	$L__BB3_76;
	mov.f32 	%f26, 0f00000000;
	// begin inline asm
	{  cvt.rn.f16.f32 %rs18, %f26;}

	// end inline asm
	mov.u32 	%r4, %tid.x;
	setp.ge.u32 	%p3, %r4, %r1;
	@%p3 bra 	$L__BB3_27;
	mov.u32 	%r5, %ntid.x;
	and.b32  	%r6, %r1, 3;
	and.b32  	%r7, %r1, 252;
	mov.u32 	%r131, %r4;
$L__BB3_4:
	add.s32 	%r9, %r131, %r65;
	setp.ge.s32 	%p4, %r9, %r63;
	@%p4 bra 	$L__BB3_26;
	ld.param.u32 	%r128, [_Z24A12_trsm_kernel_half_optILi128EEvP6__halfiiiii_param_3];
	setp.lt.u32 	%p5, %r66, 4;
	mul.wide.s32 	%rd3, %r9, %r128;
	mov.b32 	%r133, 0;
	@%p5 bra 	$L__BB3_16;
	mov.b32 	%r132, 0;
$L__BB3_7:
	add.s32 	%r11, %r132, %r65;
	setp.ge.s32 	%p6, %r11, %r62;
	cvt.s64.s32 	%rd22, %r11;
	add.s64 	%rd23, %rd3, %rd22;
	shl.b64 	%rd24, %rd23, 1;
	add.s64 	%rd4, %rd1, %rd24;
	mov.u16 	%rs61, %rs18;
	@%p6 bra 	$L__BB3_9;
	ld.global.u16 	%rs61, [%rd4];
$L__BB3_9:
	shl.b32 	%r69, %r132, 7;
	add.s32 	%r70, %r69, %r131;
	shl.b32 	%r71, %r70, 1;
	mov.u32 	%r72, shmem_h;
	add.s32 	%r12, %r72, %r71;
	st.shared.u16 	[%r12], %rs61;
	add.s32 	%r73, %r11, 1;
	setp.ge.s32 	%p7, %r73, %r62;
	mov.u16 	%rs62, %rs18;
	@%p7 bra 	$L__BB3_11;
	ld.global.u16 	%rs62, [%rd4+2];
$L__BB3_11:
	st.shared.u16 	[%r12+256], %rs62;
	add.s32 	%r74, %r11, 2;
	setp.ge.s32 	%p8, %r74, %r62;
	mov.u16 	%rs63, %rs18;
	@%p8 bra 	$L__BB3_13;
	ld.global.u16 	%rs63, [%rd4+4];
$L__BB3_13:
	st.shared.u16 	[%r12+512], %rs63;
	add.s32 	%r75, %r11, 3;
	setp.ge.s32 	%p9, %r75, %r62;
	mov.u16 	%rs64, %rs18;
	@%p9 bra 	$L__BB3_15;
	ld.global.u16 	%rs64, [%rd4+6];
$L__BB3_15:
	st.shared.u16 	[%r12+768], %rs64;
	add.s32 	%r132, %r132, 4;
	setp.ne.s32 	%p10, %r132, %r7;
	mov.u32 	%r133, %r7;
	@%p10 bra 	$L__BB3_7;
$L__BB3_16:
	setp.eq.s32 	%p11, %r6, 0;
	@%p11 bra 	$L__BB3_26;
	add.s32 	%r15, %r133, %r65;
	setp.ge.s32 	%p12, %r15, %r62;
	cvt.s64.s32 	%rd25, %r15;
	add.s64 	%rd26, %rd3, %rd25;
	shl.b64 	%rd27, %rd26, 1;
	add.s64 	%rd5, %rd1, %rd27;
	mov.u16 	%rs65, %rs18;
	@%p12 bra 	$L__BB3_19;
	ld.global.u16 	%rs65, [%rd5];
$L__BB3_19:
	setp.eq.s32 	%p13, %r6, 1;
	shl.b32 	%r76, %r133, 7;
	add.s32 	%r77, %r76, %r131;
	shl.b32 	%r78, %r77, 1;
	mov.u32 	%r79, shmem_h;
	add.s32 	%r16, %r79, %r78;
	st.shared.u16 	[%r16], %rs65;
	@%p13 bra 	$L__BB3_26;
	add.s32 	%r80, %r15, 1;
	setp.ge.s32 	%p14, %r80, %r62;
	mov.u16 	%rs66, %rs18;
	@%p14 bra 	$L__BB3_22;
	ld.global.u16 	%rs66, [%rd5+2];
$L__BB3_22:
	setp.eq.s32 	%p15, %r6, 2;
	st.shared.u16 	[%r16+256], %rs66;
	@%p15 bra 	$L__BB3_26;
	add.s32 	%r81, %r15, 2;
	setp.ge.s32 	%p16, %r81, %r62;
	mov.u16 	%rs67, %rs18;
	@%p16 bra 	$L__BB3_25;
	ld.global.u16 	%rs67, [%rd5+4];
$L__BB3_25:
	st.shared.u16 	[%r16+512], %rs67;
$L__BB3_26:
	add.s32 	%r131, %r131, %r5;
	setp.lt.u32 	%p17, %r131, %r1;
	@%p17 bra 	$L__BB3_4;
$L__BB3_27:
	bar.sync 	0;
	mov.u32 	%r82, %ctaid.x;
	mov.u32 	%r83, %ntid.x;
	mad.lo.s32 	%r18, %r82, %r83, %r4;
	setp.ge.s32 	%p18, %r18, %r3;
	@%p18 bra 	$L__BB3_76;
	ld.param.u32 	%r129, [_Z24A12_trsm_kernel_half_optILi128EEvP6__halfiiiii_param_3];
	add.s32 	%r19, %r2, %r18;
	mov.f32 	%f27, 0f00000000;
	st.local.v4.f32 	[%rd2], {%f27, %f27, %f27, %f27};
	st.local.v4.f32 	[%rd2+16], {%f27, %f27, %f27, %f27};
	st.local.v4.f32 	[%rd2+32], {%f27, %f27, %f27, %f27};
	st.local.v4.f32 	[%rd2+48], {%f27, %f27, %f27, %f27};
	st.local.v4.f32 	[%rd2+64], {%f27, %f27, %f27, %f27};
	st.local.v4.f32 	[%rd2+80], {%f27, %f27, %f27, %f27};
	st.local.v4.f32 	[%rd2+96], {%f27, %f27, %f27, %f27};
	st.local.v4.f32 	[%rd2+112], {%f27, %f27, %f27, %f27};
	st.local.v4.f32 	[%rd2+128], {%f27, %f27, %f27, %f27};
	st.local.v4.f32 	[%rd2+144], {%f27, %f27, %f27, %f27};
	st.local.v4.f32 	[%rd2+160], {%f27, %f27, %f27, %f27};
	st.local.v4.f32 	[%rd2+176], {%f27, %f27, %f27, %f27};
	st.local.v4.f32 	[%rd2+192], {%f27, %f27, %f27, %f27};
	st.local.v4.f32 	[%rd2+208], {%f27, %f27, %f27, %f27};
	st.local.v4.f32 	[%rd2+224], {%f27, %f27, %f27, %f27};
	st.local.v4.f32 	[%rd2+240], {%f27, %f27, %f27, %f27};
	st.local.v4.f32 	[%rd2+256], {%f27, %f27, %f27, %f27};
	st.local.v4.f32 	[%rd2+272], {%f27, %f27, %f27, %f27};
	st.local.v4.f32 	[%rd2+288], {%f27, %f27, %f27, %f27};
	st.local.v4.f32 	[%rd2+304], {%f27, %f27, %f27, %f27};
	st.local.v4.f32 	[%rd2+320], {%f27, %f27, %f27, %f27};
	st.local.v4.f32 	[%rd2+336], {%f27, %f27, %f27, %f27};
	st.local.v4.f32 	[%rd2+352], {%f27, %f27, %f27, %f27};
	st.local.v4.f32 	[%rd2+368], {%f27, %f27, %f27, %f27};
	st.local.v4.f32 	[%rd2+384], {%f27, %f27, %f27, %f27};
	st.local.v4.f32 	[%rd2+400], {%f27, %f27, %f27, %f27};
	st.local.v4.f32 	[%rd2+416], {%f27, %f27, %f27, %f27};
	st.local.v4.f32 	[%rd2+432], {%f27, %f27, %f27, %f27};
	st.local.v4.f32 	[%rd2+448], {%f27, %f27, %f27, %f27};
	st.local.v4.f32 	[%rd2+464], {%f27, %f27, %f27, %f27};
	st.local.v4.f32 	[%rd2+480], {%f27, %f27, %f27, %f27};
	st.local.v4.f32 	[%rd2+496], {%f27, %f27, %f27, %f27};
	mul.wide.s32 	%rd6, %r19, %r129;
	max.u32 	%r20, %r1, 1;
	and.b32  	%r21, %r20, 3;
	setp.lt.u32 	%p19, %r66, 4;
	mov.b32 	%r136, 0;
	@%p19 bra 	$L__BB3_39;
	and.b32  	%r136, %r20, 252;
	mov.b32 	%r134, 0;
$L__BB3_30:
	.pragma "nounroll";
	setp.ge.s32 	%p20, %r19, %r63;
	add.s32 	%r24, %r134, %r65;
	setp.ge.s32 	%p21, %r24, %r62;
	cvt.s64.s32 	%rd28, %r24;
	add.s64 	%rd29, %rd6, %rd28;
	shl.b64 	%rd30, %rd29, 1;
	add.s64 	%rd7, %rd1, %rd30;
	mov.f32 	%f164, 0f00000000;
	or.pred  	%p22, %p21, %p20;
	@%p22 bra 	$L__BB3_32;
	ld.global.u16 	%rs19, [%rd7];
	// begin inline asm
	{  cvt.f32.f16 %f164, %rs19;}

	// end inline asm
$L__BB3_32:
	setp.ge.s32 	%p23, %r19, %r63;
	mul.wide.u32 	%rd31, %r134, 4;
	add.s64 	%rd8, %rd2, %rd31;
	st.local.f32 	[%rd8], %f164;
	add.s32 	%r86, %r24, 1;
	setp.ge.s32 	%p24, %r86, %r62;
	mov.f32 	%f165, 0f00000000;
	or.pred  	%p25, %p24, %p23;
	@%p25 bra 	$L__BB3_34;
	ld.global.u16 	%rs20, [%rd7+2];
	// begin inline asm
	{  cvt.f32.f16 %f165, %rs20;}

	// end inline asm
$L__BB3_34:
	setp.ge.s32 	%p26, %r19, %r63;
	st.local.f32 	[%rd8+4], %f165;
	add.s32 	%r87, %r24, 2;
	setp.ge.s32 	%p27, %r87, %r62;
	mov.f32 	%f166, 0f00000000;
	or.pred  	%p28, %p27, %p26;
	@%p28 bra 	$L__BB3_36;
	ld.global.u16 	%rs21, [%rd7+4];
	// begin inline asm
	{  cvt.f32.f16 %f166, %rs21;}

	// end inline asm
$L__BB3_36:
	setp.ge.s32 	%p29, %r19, %r63;
	st.local.f32 	[%rd8+8], %f166;
	add.s32 	%r88, %r24, 3;
	setp.ge.s32 	%p30, %r88, %r62;
	mov.f32 	%f167, 0f00000000;
	or.pred  	%p31, %p30, %p29;
	@%p31 bra 	$L__BB3_38;
	ld.global.u16 	%rs22, [%rd7+6];
	// begin inline asm
	{  cvt.f32.f16 %f167, %rs22;}

	// end inline asm
$L__BB3_38:
	st.local.f32 	[%rd8+12], %f167;
	add.s32 	%r134, %r134, 4;
	setp.ne.s32 	%p32, %r134, %r136;
	@%p32 bra 	$L__BB3_30;
$L__BB3_39:
	setp.eq.s32 	%p33, %r21, 0;
	@%p33 bra 	$L__BB3_44;
	mov.b32 	%r137, 0;
$L__BB3_41:
	.pragma "nounroll";
	setp.ge.s32 	%p34, %r19, %r63;
	add.s32 	%r29, %r136, %r65;
	setp.ge.s32 	%p35, %r29, %r62;
	mov.f32 	%f168, 0f00000000;
	or.pred  	%p36, %p35, %p34;
	@%p36 bra 	$L__BB3_43;
	cvt.s64.s32 	%rd32, %r29;
	add.s64 	%rd33, %rd6, %rd32;
	shl.b64 	%rd34, %rd33, 1;
	add.s64 	%rd35, %rd1, %rd34;
	ld.global.u16 	%rs23, [%rd35];
	// begin inline asm
	{  cvt.f32.f16 %f168, %rs23;}

	// end inline asm
$L__BB3_43:
	mul.wide.u32 	%rd36, %r136, 4;
	add.s64 	%rd37, %rd2, %rd36;
	st.local.f32 	[%rd37], %f168;
	add.s32 	%r136, %r136, 1;
	add.s32 	%r137, %r137, 1;
	setp.ne.s32 	%p37, %r137, %r21;
	@%p37 bra 	$L__BB3_41;
$L__BB3_44:
	mov.b32 	%r138, 0;
	mov.b16 	%rs68, 1;
	add.s64 	%rd9, %rd2, 32;
$L__BB3_45:
	mov.u16 	%rs16, %rs68;
	add.s32 	%r91, %r138, -1;
	min.u32 	%r92, %r91, 127;
	add.s32 	%r33, %r92, 1;
	mul.wide.u32 	%rd38, %r138, 4;
	add.s64 	%rd39, %rd2, %rd38;
	ld.local.f32 	%f176, [%rd39];
	setp.eq.s32 	%p38, %r138, 0;
	@%p38 bra 	$L__BB3_59;
	setp.lt.u32 	%p39, %r138, 16;
	mov.b32 	%r142, 0;
	@%p39 bra 	$L__BB3_49;
	and.b32  	%r94, %r33, 240;
	neg.s32 	%r140, %r94;
	shl.b32 	%r95, %r138, 8;
	mov.u32 	%r96, shmem_h;
	add.s32 	%r97, %r96, %r95;
	add.s32 	%r139, %r97, 16;
	mov.u64 	%rd55, %rd9;
$L__BB3_48:
	.pragma "nounroll";
	and.b32  	%r142, %r33, 240;
	ld.shared.v4.b32 	{%r98, %r99, %r100, %r101}, [%r139+-16];
	mov.b32 	{%rs31, %rs32}, %r101;
	mov.b32 	{%rs29, %rs30}, %r100;
	mov.b32 	{%rs27, %rs28}, %r99;
	mov.b32 	{%rs25, %rs26}, %r98;
	// begin inline asm
	{  cvt.f32.f16 %f39, %rs25;}

	// end inline asm
	ld.local.v4.f32 	{%f55, %f56, %f57, %f58}, [%rd55+-32];
	mul.f32 	%f59, %f39, %f55;
	sub.f32 	%f60, %f176, %f59;
	// begin inline asm
	{  cvt.f32.f16 %f40, %rs26;}

	// end inline asm
	mul.f32 	%f61, %f40, %f56;
	sub.f32 	%f62, %f60, %f61;
	// begin inline asm
	{  cvt.f32.f16 %f41, %rs27;}

	// end inline asm
	mul.f32 	%f63, %f41, %f57;
	sub.f32 	%f64, %f62, %f63;
	// begin inline asm
	{  cvt.f32.f16 %f42, %rs28;}

	// end inline asm
	mul.f32 	%f65, %f42, %f58;
	sub.f32 	%f66, %f64, %f65;
	// begin inline asm
	{  cvt.f32.f16 %f43, %rs29;}

	// end inline asm
	ld.local.v4.f32 	{%f67, %f68, %f69, %f70}, [%rd55+-16];
	mul.f32 	%f71, %f43, %f67;
	sub.f32 	%f72, %f66, %f71;
	// begin inline asm
	{  cvt.f32.f16 %f44, %rs30;}

	// end inline asm
	mul.f32 	%f73, %f44, %f68;
	sub.f32 	%f74, %f72, %f73;
	// begin inline asm
	{  cvt.f32.f16 %f45, %rs31;}

	// end inline asm
	mul.f32 	%f75, %f45, %f69;
	sub.f32 	%f76, %f74, %f75;
	// begin inline asm
	{  cvt.f32.f16 %f46, %rs32;}

	// end inline asm
	mul.f32 	%f77, %f46, %f70;
	sub.f32 	%f78, %f76, %f77;
	ld.shared.v4.b32 	{%r102, %r103, %r104, %r105}, [%r139];
	mov.b32 	{%rs39, %rs40}, %r105;
	mov.b32 	{%rs37, %rs38}, %r104;
	mov.b32 	{%rs35, %rs36}, %r103;
	mov.b32 	{%rs33, %rs34}, %r102;
	// begin inline asm
	{  cvt.f32.f16 %f47, %rs33;}

	// end inline asm
	ld.local.v4.f32 	{%f79, %f80, %f81, %f82}, [%rd55];
	mul.f32 	%f83, %f47, %f79;
	sub.f32 	%f84, %f78, %f83;
	// begin inline asm
	{  cvt.f32.f16 %f48, %rs34;}

	// end inline asm
	mul.f32 	%f85, %f48, %f80;
	sub.f32 	%f86, %f84, %f85;
	// begin inline asm
	{  cvt.f32.f16 %f49, %rs35;}

	// end inline asm
	mul.f32 	%f87, %f49, %f81;
	sub.f32 	%f88, %f86, %f87;
	// begin inline asm
	{  cvt.f32.f16 %f50, %rs36;}

	// end inline asm
	mul.f32 	%f89, %f50, %f82;
	sub.f32 	%f90, %f88, %f89;
	// begin inline asm
	{  cvt.f32.f16 %f51, %rs37;}

	// end inline asm
	ld.local.v4.f32 	{%f91, %f92, %f93, %f94}, [%rd55+16];
	mul.f32 	%f95, %f51, %f91;
	sub.f32 	%f96, %f90, %f95;
	// begin inline asm
	{  cvt.f32.f16 %f52, %rs38;}

	// end inline asm
	mul.f32 	%f97, %f52, %f92;
	sub.f32 	%f98, %f96, %f97;
	// begin inline asm
	{  cvt.f32.f16 %f53, %rs39;}

	// end inline asm
	mul.f32 	%f99, %f53, %f93;
	sub.f32 	%f100, %f98, %f99;
	// begin inline asm
	{  cvt.f32.f16 %f54, %rs40;}

	// end inline asm
	mul.f32 	%f101, %f54, %f94;
	sub.f32 	%f176, %f100, %f101;
	add.s32 	%r140, %r140, 16;
	add.s32 	%r139, %r139, 32;
	add.s64 	%rd55, %rd55, 64;
	setp.ne.s32 	%p40, %r140, 0;
	@%p40 bra 	$L__BB3_48;
$L__BB3_49:
	and.b32  	%r42, %r33, 15;
	setp.eq.s32 	%p41, %r42, 0;
	@%p41 bra 	$L__BB3_59;
	setp.lt.u32 	%p42, %r42, 8;
	@%p42 bra 	$L__BB3_52;
	shl.b32 	%r106, %r138, 7;
	add.s32 	%r107, %r106, %r142;
	shl.b32 	%r108, %r107, 1;
	mov.u32 	%r109, shmem_h;
	add.s32 	%r110, %r109, %r108;
	ld.shared.u16 	%rs41, [%r110];
	// begin inline asm
	{  cvt.f32.f16 %f103, %rs41;}

	// end inline asm
	mul.wide.u32 	%rd40, %r142, 4;
	add.s64 	%rd41, %rd2, %rd40;
	ld.local.f32 	%f111, [%rd41];
	mul.f32 	%f112, %f103, %f111;
	sub.f32 	%f113, %f176, %f112;
	ld.shared.u16 	%rs42, [%r110+2];
	// begin inline asm
	{  cvt.f32.f16 %f104, %rs42;}

	// end inline asm
	ld.local.f32 	%f114, [%rd41+4];
	mul.f32 	%f115, %f104, %f114;
	sub.f32 	%f116, %f113, %f115;
	ld.shared.u16 	%rs43, [%r110+4];
	// begin inline asm
	{  cvt.f32.f16 %f105, %rs43;}

	// end inline asm
	ld.local.f32 	%f117, [%rd41+8];
	mul.f32 	%f118, %f105, %f117;
	sub.f32 	%f119, %f116, %f118;
	ld.shared.u16 	%rs44, [%r110+6];
	// begin inline asm
	{  cvt.f32.f16 %f106, %rs44;}

	// end inline asm
	ld.local.f32 	%f120, [%rd41+12];
	mul.f32 	%f121, %f106, %f120;
	sub.f32 	%f122, %f119, %f121;
	ld.shared.u16 	%rs45, [%r110+8];
	// begin inline asm
	{  cvt.f32.f16 %f107, %rs45;}

	// end inline asm
	ld.local.f32 	%f123, [%rd41+16];
	mul.f32 	%f124, %f107, %f123;
	sub.f32 	%f125, %f122, %f124;
	ld.shared.u16 	%rs46, [%r110+10];
	// begin inline asm
	{  cvt.f32.f16 %f108, %rs46;}

	// end inline asm
	ld.local.f32 	%f126, [%rd41+20];
	mul.f32 	%f127, %f108, %f126;
	sub.f32 	%f128, %f125, %f127;
	ld.shared.u16 	%rs47, [%r110+12];
	// begin inline asm
	{  cvt.f32.f16 %f109, %rs47;}

	// end inline asm
	ld.local.f32 	%f129, [%rd41+24];
	mul.f32 	%f130, %f109, %f129;
	sub.f32 	%f131, %f128, %f130;
	ld.shared.u16 	%rs48, [%r110+14];
	// begin inline asm
	{  cvt.f32.f16 %f110, %rs48;}

	// end inline asm
	ld.local.f32 	%f132, [%rd41+28];
	mul.f32 	%f133, %f110, %f132;
	sub.f32 	%f176, %f131, %f133;
	add.s32 	%r142, %r142, 8;
$L__BB3_52:
	and.b32  	%r45, %r33, 7;
	setp.eq.s32 	%p43, %r45, 0;
	@%p43 bra 	$L__BB3_59;
	and.b32  	%r46, %r33, 3;
	setp.lt.u32 	%p44, %r45, 4;
	@%p44 bra 	$L__BB3_55;
	shl.b32 	%r111, %r138, 7;
	add.s32 	%r112, %r111, %r142;
	shl.b32 	%r113, %r112, 1;
	mov.u32 	%r114, shmem_h;
	add.s32 	%r115, %r114, %r113;
	ld.shared.u16 	%rs49, [%r115];
	// begin inline asm
	{  cvt.f32.f16 %f135, %rs49;}

	// end inline asm
	mul.wide.u32 	%rd42, %r142, 4;
	add.s64 	%rd43, %rd2, %rd42;
	ld.local.f32 	%f139, [%rd43];
	mul.f32 	%f140, %f135, %f139;
	sub.f32 	%f141, %f176, %f140;
	ld.shared.u16 	%rs50, [%r115+2];
	// begin inline asm
	{  cvt.f32.f16 %f136, %rs50;}

	// end inline asm
	ld.local.f32 	%f142, [%rd43+4];
	mul.f32 	%f143, %f136, %f142;
	sub.f32 	%f144, %f141, %f143;
	ld.shared.u16 	%rs51, [%r115+4];
	// begin inline asm
	{  cvt.f32.f16 %f137, %rs51;}

	// end inline asm
	ld.local.f32 	%f145, [%rd43+8];
	mul.f32 	%f146, %f137, %f145;
	sub.f32 	%f147, %f144, %f146;
	ld.shared.u16 	%rs52, [%r115+6];
	// begin inline asm
	{  cvt.f32.f16 %f138, %rs52;}

	// end inline asm
	ld.local.f32 	%f148, [%rd43+12];
	mul.f32 	%f149, %f138, %f148;
	sub.f32 	%f176, %f147, %f149;
	add.s32 	%r142, %r142, 4;
$L__BB3_55:
	setp.eq.s32 	%p45, %r46, 0;
	@%p45 bra 	$L__BB3_59;
	shl.b32 	%r116, %r138, 7;
	add.s32 	%r117, %r116, %r142;
	shl.b32 	%r118, %r117, 1;
	mov.u32 	%r119, shmem_h;
	add.s32 	%r49, %r119, %r118;
	ld.shared.u16 	%rs53, [%r49];
	// begin inline asm
	{  cvt.f32.f16 %f150, %rs53;}

	// end inline asm
	mul.wide.u32 	%rd44, %r142, 4;
	add.s64 	%rd12, %rd2, %rd44;
	ld.local.f32 	%f151, [%rd12];
	mul.f32 	%f152, %f150, %f151;
	sub.f32 	%f176, %f176, %f152;
	setp.eq.s32 	%p46, %r46, 1;
	@%p46 bra 	$L__BB3_59;
	ld.shared.u16 	%rs54, [%r49+2];
	// begin inline asm
	{  cvt.f32.f16 %f153, %rs54;}

	// end inline asm
	ld.local.f32 	%f154, [%rd12+4];
	mul.f32 	%f155, %f153, %f154;
	sub.f32 	%f176, %f176, %f155;
	setp.eq.s32 	%p47, %r46, 2;
	@%p47 bra 	$L__BB3_59;
	ld.shared.u16 	%rs55, [%r49+4];
	// begin inline asm
	{  cvt.f32.f16 %f156, %rs55;}

	// end inline asm
	ld.local.f32 	%f157, [%rd12+8];
	mul.f32 	%f158, %f156, %f157;
	sub.f32 	%f176, %f176, %f158;
$L__BB3_59:
	mul.wide.u32 	%rd45, %r138, 4;
	add.s64 	%rd46, %rd2, %rd45;
	st.local.f32 	[%rd46], %f176;
	add.s32 	%r138, %r138, 1;
	setp.ne.s32 	%p48, %r138, %r20;
	add.s16 	%rs68, %rs16, 1;
	@%p48 bra 	$L__BB3_45;
	ld.param.u32 	%r130, [_Z24A12_trsm_kernel_half_optILi128EEvP6__halfiiiii_param_3];
	mul.wide.s32 	%rd13, %r19, %r130;
	setp.lt.u32 	%p49, %r66, 4;
	mov.b32 	%r145, 0;
	@%p49 bra 	$L__BB3_71;
	and.b32  	%r145, %r138, 252;
	mov.b32 	%r144, 0;
$L__BB3_62:
	.pragma "nounroll";
	setp.ge.s32 	%p50, %r19, %r63;
	add.s32 	%r53, %r144, %r65;
	setp.ge.s32 	%p51, %r53, %r62;
	mul.wide.u32 	%rd47, %r144, 4;
	add.s64 	%rd14, %rd2, %rd47;
	cvt.s64.s32 	%rd48, %r53;
	add.s64 	%rd49, %rd13, %rd48;
	shl.b64 	%rd50, %rd49, 1;
	add.s64 	%rd15, %rd1, %rd50;
	or.pred  	%p52, %p51, %p50;
	@%p52 bra 	$L__BB3_64;
	ld.local.f32 	%f159, [%rd14];
	// begin inline asm
	{  cvt.rn.f16.f32 %rs56, %f159;}

	// end inline asm
	st.global.u16 	[%rd15], %rs56;
$L__BB3_64:
	setp.ge.s32 	%p53, %r19, %r63;
	add.s32 	%r122, %r53, 1;
	setp.ge.s32 	%p54, %r122, %r62;
	or.pred  	%p55, %p54, %p53;
	@%p55 bra 	$L__BB3_66;
	ld.local.f32 	%f160, [%rd14+4];
	// begin inline asm
	{  cvt.rn.f16.f32 %rs57, %f160;}

	// end inline asm
	st.global.u16 	[%rd15+2], %rs57;
$L__BB3_66:
	setp.ge.s32 	%p56, %r19, %r63;
	add.s32 	%r123, %r53, 2;
	setp.ge.s32 	%p57, %r123, %r62;
	or.pred  	%p58, %p57, %p56;
	@%p58 bra 	$L__BB3_68;
	ld.local.f32 	%f161, [%rd14+8];
	// begin inline asm
	{  cvt.rn.f16.f32 %rs58, %f161;}

	// end inline asm
	st.global.u16 	[%rd15+4], %rs58;
$L__BB3_68:
	setp.ge.s32 	%p59, %r19, %r63;
	add.s32 	%r124, %r53, 3;
	setp.ge.s32 	%p60, %r124, %r62;
	or.pred  	%p61, %p60, %p59;
	@%p61 bra 	$L__BB3_70;
	ld.local.f32 	%f162, [%rd14+12];
	// begin inline asm
	{  cvt.rn.f16.f32 %rs59, %f162;}

	// end inline asm
	st.global.u16 	[%rd15+6], %rs59;
$L__BB3_70:
	add.s32 	%r144, %r144, 4;
	setp.ne.s32 	%p62, %r144, %r145;
	@%p62 bra 	$L__BB3_62;
$L__BB3_71:
	and.b32  	%r125, %r138, 3;
	setp.eq.s32 	%p63, %r125, 0;
	@%p63 bra 	$L__BB3_76;
	mul.wide.u32 	%rd51, %r145, 4;
	add.s64 	%rd56, %rd2, %rd51;
	add.s32 	%r147, %r145, %r65;
	cvt.u32.u16 	%r126, %rs16;
	and.b32  	%r127, %r126, 3;
	neg.s32 	%r146, %r127;
$L__BB3_73:
	.pragma "nounroll";
	setp.ge.s32 	%p64, %r19, %r63;
	cvt.s64.s32 	%rd52, %r147;
	add.s64 	%rd53, %rd13, %rd52;
	shl.b64 	%rd54, %rd53, 1;
	add.s64 	%rd18, %rd1, %rd54;
	setp.ge.s32 	%p65, %r147, %r62;
	or.pred  	%p66, %p65, %p64;
	@%p66 bra 	$L__BB3_75;
	ld.local.f32 	%f163, [%rd56];
	// begin inline asm
	{  cvt.rn.f16.f32 %rs60, %f163;}

	// end inline asm
	st.global.u16 	[%rd18], %rs60;
$L__BB3_75:
	add.s64 	%rd56, %rd56, 4;
	add.s32 	%r147, %r147, 1;
	add.s32 	%r146, %r146, 1;
	setp.ne.s32 	%p67, %r146, 0;
	@%p67 bra 	$L__BB3_73;
$L__BB3_76:
	ret;

}


// ===== COMPILED SASS (sm_100) =====

	.target	sm_100

	.elftype	@"ET_EXEC"


//--------------------- .note.nv.tkinfo           --------------------------
	.section	.note.nv.tkinfo,"",@"SHT_NOTE"
	.sectionflags	@"SHF_NOTE_NV_TKINFO"
	.tkinfo
        /*0018*/ 	.word	0x00000002
        /*0030*/ 	.string	""
        /*0030*/ 	.string	"ptxas"
        /*0030*/ 	.string	"Cuda compilation tools, release 13.0, V13.0.88"
        /*0030*/ 	.string	"Build cuda_13.0.r13.0/compiler.36424714_0"
        /*0030*/ 	.string	"-arch sm_100 -m 64 "



//--------------------- .note.nv.cuinfo           --------------------------
	.section	.note.nv.cuinfo,"",@"SHT_NOTE"
	.sectionflags	@"SHF_NOTE_NV_CUINFO"
        /*0018*/ 	.short	0x0002
        /*001a*/ 	.short	0x0064
        /*001c*/ 	.short	0x0082
	.zero		2


//--------------------- .nv.info                  --------------------------
	.section	.nv.info,"",@"SHT_CUDA_INFO"
	.align	4


	//----- nvinfo : EIATTR_REGCOUNT
	.align		4
        /*0000*/ 	.byte	0x04, 0x2f
        /*0002*/ 	.short	(.L_1 - .L_0)
	.align		4
.L_0:
        /*0004*/ 	.word	index@(_Z29A12_trsm_kernel_half_fallbackP6__halfiiiii)
        /*0008*/ 	.word	0x00000020


	//----- nvinfo : EIATTR_FRAME_SIZE
	.align		4
.L_1:
        /*000c*/ 	.byte	0x04, 0x11
        /*000e*/ 	.short	(.L_3 - .L_2)
	.align		4
.L_2:
        /*0010*/ 	.word	index@(_Z29A12_trsm_kernel_half_fallbackP6__halfiiiii)
        /*0014*/ 	.word	0x00000200


	//----- nvinfo : EIATTR_REGCOUNT
	.align		4
.L_3:
        /*0018*/ 	.byte	0x04, 0x2f
        /*001a*/ 	.short	(.L_5 - .L_4)
	.align		4
.L_4:
        /*001c*/ 	.word	index@(_Z24A12_trsm_kernel_half_optILi32EEvP6__halfiiiii)
        /*0020*/ 	.word	0x00000034


	//----- nvinfo : EIATTR_FRAME_SIZE
	.align		4
.L_5:
        /*0024*/ 	.byte	0x04, 0x11
        /*0026*/ 	.short	(.L_7 - .L_6)
	.align		4
.L_6:
        /*0028*/ 	.word	index@(_Z24A12_trsm_kernel_half_optILi32EEvP6__halfiiiii)
        /*002c*/ 	.word	0x00000000


	//----- nvinfo : EIATTR_REGCOUNT
	.align		4
.L_7:
        /*0030*/ 	.byte	0x04, 0x2f
        /*0032*/ 	.short	(.L_9 - .L_8)
	.align		4
.L_8:
        /*0034*/ 	.word	index@(_Z24A12_trsm_kernel_half_optILi64EEvP6__halfiiiii)
        /*0038*/ 	.word	0x00000054


	//----- nvinfo : EIATTR_FRAME_SIZE
	.align		4
.L_9:
        /*003c*/ 	.byte	0x04, 0x11
        /*003e*/ 	.short	(.L_11 - .L_10)
	.align		4
.L_10:
        /*0040*/ 	.word	index@(_Z24A12_trsm_kernel_half_optILi64EEvP6__halfiiiii)
        /*0044*/ 	.word	0x00000000


	//----- nvinfo : EIATTR_REGCOUNT
	.align		4
.L_11:
        /*0048*/ 	.byte	0x04, 0x2f
        /*004a*/ 	.short	(.L_13 - .L_12)
	.align		4
.L_12:
        /*004c*/ 	.word	index@(_Z24A12_trsm_kernel_half_optILi128EEvP6__halfiiiii)
        /*0050*/ 	.word	0x00000022


	//----- nvinfo : EIATTR_FRAME_SIZE
	.align		4
.L_13:
        /*0054*/ 	.byte	0x04, 0x11
        /*0056*/ 	.short	(.L_15 - .L_14)
	.align		4
.L_14:
        /*0058*/ 	.word	index@(_Z24A12_trsm_kernel_half_optILi128EEvP6__halfiiiii)
        /*005c*/ 	.word	0x00000200


	//----- nvinfo : EIATTR_MIN_STACK_SIZE
	.align		4
.L_15:
        /*0060*/ 	.byte	0x04, 0x12
        /*0062*/ 	.short	(.L_17 - .L_16)
	.align		4
.L_16:
        /*0064*/ 	.word	index@(_Z24A12_trsm_kernel_half_optILi128EEvP6__halfiiiii)
        /*0068*/ 	.word	0x00000200


	//----- nvinfo : EIATTR_MIN_STACK_SIZE
	.align		4
.L_17:
        /*006c*/ 	.byte	0x04, 0x12
        /*006e*/ 	.short	(.L_19 - .L_18)
	.align		4
.L_18:
        /*0070*/ 	.word	index@(_Z24A12_trsm_kernel_half_optILi64EEvP6__halfiiiii)
        /*0074*/ 	.word	0x00000000


	//----- nvinfo : EIATTR_MIN_STACK_SIZE
	.align		4
.L_19:
        /*0078*/ 	.byte	0x04, 0x12
        /*007a*/ 	.short	(.L_21 - .L_20)
	.align		4
.L_20:
        /*007c*/ 	.word	index@(_Z24A12_trsm_kernel_half_optILi32EEvP6__halfiiiii)
        /*0080*/ 	.word	0x00000000


	//----- nvinfo : EIATTR_MIN_STACK_SIZE
	.align		4
.L_21:
        /*0084*/ 	.byte	0x04, 0x12
        /*0086*/ 	.short	(.L_23 - .L_22)
	.align		4
.L_22:
        /*0088*/ 	.word	index@(_Z29A12_trsm_kernel_half_fallbackP6__halfiiiii)
        /*008c*/ 	.word	0x00000200
.L_23:


//--------------------- .nv.compat                --------------------------
	.section	.nv.compat,"",@"SHT_CUDA_COMPAT_INFO"
	.align	4
        /*0000*/ 	.byte	0x02, 0x09, 0x00, 0x00, 0x02, 0x02, 0x01, 0x00, 0x02, 0x05, 0x05, 0x00, 0x03, 0x07, 0x01, 0x01
        /*0010*/ 	.byte	0x02, 0x03, 0x00, 0x00, 0x02, 0x06, 0x01, 0x00, 0x04, 0x0b, 0x08, 0x00, 0x09, 0x00, 0x00, 0x00
        /*0020*/ 	.byte	0x00, 0x00, 0x00, 0x00


//--------------------- .nv.info._Z24A12_trsm_kernel_half_optILi128EEvP6__halfiiiii --------------------------
	.section	.nv.info._Z24A12_trsm_kernel_half_optILi128EEvP6__halfiiiii,"",@"SHT_CUDA_INFO"
	.sectionflags	@""
	.align	4


	//----- nvinfo : EIATTR_CUDA_API_VERSION
	.align		4
        /*0000*/ 	.byte	0x04, 0x37
        /*0002*/ 	.short	(.L_25 - .L_24)
.L_24:
        /*0004*/ 	.word	0x00000082


	//----- nvinfo : EIATTR_KPARAM_INFO
	.align		4
.L_25:
        /*0008*/ 	.byte	0x04, 0x17
        /*000a*/ 	.short	(.L_27 - .L_26)
.L_26:
        /*000c*/ 	.word	0x00000000
        /*0010*/ 	.short	0x0005
        /*0012*/ 	.short	0x0018
        /*0014*/ 	.byte	0x00, 0xf0, 0x11, 0x00


	//----- nvinfo : EIATTR_KPARAM_INFO
	.align		4
.L_27:
        /*0018*/ 	.byte	0x04, 0x17
        /*001a*/ 	.short	(.L_29 - .L_28)
.L_28:
        /*001c*/ 	.word	0x00000000
        /*0020*/ 	.short	0x0004
        /*0022*/ 	.short	0x0014
        /*0024*/ 	.byte	0x00, 0xf0, 0x11, 0x00


	//----- nvinfo : EIATTR_KPARAM_INFO
	.align		4
.L_29:
        /*0028*/ 	.byte	0x04, 0x17
        /*002a*/ 	.short	(.L_31 - .L_30)
.L_30:
        /*002c*/ 	.word	0x00000000
        /*0030*/ 	.short	0x0003
        /*0032*/ 	.short	0x0010
        /*0034*/ 	.byte	0x00, 0xf0, 0x11, 0x00


	//----- nvinfo : EIATTR_KPARAM_INFO
	.align		4
.L_31:
        /*0038*/ 	.byte	0x04, 0x17
        /*003a*/ 	.short	(.L_33 - .L_32)
.L_32:
        /*003c*/ 	.word	0x00000000
        /*0040*/ 	.short	0x0002
        /*0042*/ 	.short	0x000c
        /*0044*/ 	.byte	0x00, 0xf0, 0x11, 0x00


	//----- nvinfo : EIATTR_KPARAM_INFO
	.align		4
.L_33:
        /*0048*/ 	.byte	0x04, 0x17
        /*004a*/ 	.short	(.L_35 - .L_34)
.L_34:
        /*004c*/ 	.word	0x00000000
        /*0050*/ 	.short	0x0001
        /*0052*/ 	.short	0x0008
        /*0054*/ 	.byte	0x00, 0xf0, 0x11, 0x00


	//----- nvinfo : EIATTR_KPARAM_INFO
	.align		4
.L_35:
        /*0058*/ 	.byte	0x04, 0x17
        /*005a*/ 	.short	(.L_37 - .L_36)
.L_36:
        /*005c*/ 	.word	0x00000000
        /*0060*/ 	.short	0x0000
        /*0062*/ 	.short	0x0000
        /*0064*/ 	.byte	0x00, 0xf5, 0x21, 0x00


	//----- nvinfo : EIATTR_SPARSE_MMA_MASK
	.align		4
.L_37:
        /*0068*/ 	.byte	0x03, 0x50
        /*006a*/ 	.short	0x0000


	//----- nvinfo : EIATTR_MAXREG_COUNT
	.align		4
        /*006c*/ 	.byte	0x03, 0x1b
        /*006e*/ 	.short	0x00ff


	//----- nvinfo : EIATTR_NUM_BARRIERS
	.align		4
        /*0070*/ 	.byte	0x02, 0x4c
        /*0072*/ 	.byte	0x01
	.zero		1


	//----- nvinfo : EIATTR_MERCURY_ISA_VERSION
	.align		4
        /*0074*/ 	.byte	0x03, 0x5f
        /*0076*/ 	.short	0x0101


	//----- nvinfo : EIATTR_VRC_CTA_INIT_COUNT
	.align		4
        /*0078*/ 	.byte	0x02, 0x4a
	.zero		1
	.zero		1


	//----- nvinfo : EIATTR_EXIT_INSTR_OFFSETS
	.align		4
        /*007c*/ 	.byte	0x04, 0x1c
        /*007e*/ 	.short	(.L_39 - .L_38)


	//   ....[0]....
.L_38:
        /*0080*/ 	.word	0x00000040


	//   ....[1]....
        /*0084*/ 	.word	0x000000b0


	//   ....[2]....
        /*0088*/ 	.word	0x00001390


	//   ....[3]....
        /*008c*/ 	.word	0x000025e0


	//   ....[4]....
        /*0090*/ 	.word	0x00002770


	//----- nvinfo : EIATTR_CRS_STACK_SIZE
	.align		4
.L_39:
        /*0094*/ 	.byte	0x04, 0x1e
        /*0096*/ 	.short	(.L_41 - .L_40)
.L_40:
        /*0098*/ 	.word	0x00000000


	//----- nvinfo : EIATTR_CBANK_PARAM_SIZE
	.align		4
.L_41:
        /*009c*/ 	.byte	0x03, 0x19
        /*009e*/ 	.short	0x001c


	//----- nvinfo : EIATTR_PARAM_CBANK
	.align		4
        /*00a0*/ 	.byte	0x04, 0x0a
        /*00a2*/ 	.short	(.L_43 - .L_42)
	.align		4
.L_42:
        /*00a4*/ 	.word	index@(.nv.constant0._Z24A12_trsm_kernel_half_optILi128EEvP6__halfiiiii)
        /*00a8*/ 	.short	0x0380
        /*00aa*/ 	.short	0x001c


	//----- nvinfo : EIATTR_SW_WAR
	.align		4
.L_43:
        /*00ac*/ 	.byte	0x04, 0x36
        /*00ae*/ 	.short	(.L_45 - .L_44)
.L_44:
        /*00b0*/ 	.word	0x00000008
.L_45:


//--------------------- .nv.info._Z24A12_trsm_kernel_half_optILi64EEvP6__halfiiiii --------------------------
	.section	.nv.info._Z24A12_trsm_kernel_half_optILi64EEvP6__halfiiiii,"",@"SHT_CUDA_INFO"
	.sectionflags	@""
	.align	4


	//----- nvinfo : EIATTR_CUDA_API_VERSION
	.align		4
        /*0000*/ 	.byte	0x04, 0x37
        /*0002*/ 	.short	(.L_47 - .L_46)
.L_46:
        /*0004*/ 	.word	0x00000082


	//----- nvinfo : EIATTR_KPARAM_INFO
	.align		4
.L_47:
        /*0008*/ 	.byte	0x04, 0x17
        /*000a*/ 	.short	(.L_49 - .L_48)
.L_48:
        /*000c*/ 	.word	0x00000000
        /*0010*/ 	.short	0x0005
        /*0012*/ 	.short	0x0018
        /*0014*/ 	.byte	0x00, 0xf0, 0x11, 0x00


	//----- nvinfo : EIATTR_KPARAM_INFO
	.align		4
.L_49:
        /*0018*/ 	.byte	0x04, 0x17
        /*001a*/ 	.short	(.L_51 - .L_50)
.L_50:
        /*001c*/ 	.word	0x00000000
        /*0020*/ 	.short	0x0004
        /*0022*/ 	.short	0x0014
        /*0024*/ 	.byte	0x00, 0xf0, 0x11, 0x00


	//----- nvinfo : EIATTR_KPARAM_INFO
	.align		4
.L_51:
        /*0028*/ 	.byte	0x04, 0x17
        /*002a*/ 	.short	(.L_53 - .L_52)
.L_52:
        /*002c*/ 	.word	0x00000000
        /*0030*/ 	.short	0x0003
        /*0032*/ 	.short	0x0010
        /*0034*/ 	.byte	0x00, 0xf0, 0x11, 0x00


	//----- nvinfo : EIATTR_KPARAM_INFO
	.align		4
.L_53:
        /*0038*/ 	.byte	0x04, 0x17
        /*003a*/ 	.short	(.L_55 - .L_54)
.L_54:
        /*003c*/ 	.word	0x00000000
        /*0040*/ 	.short	0x0002
        /*0042*/ 	.short	0x000c
        /*0044*/ 	.byte	0x00, 0xf0, 0x11, 0x00


	//----- nvinfo : EIATTR_KPARAM_INFO
	.align		4
.L_55:
        /*0048*/ 	.byte	0x04, 0x17
        /*004a*/ 	.short	(.L_57 - .L_56)
.L_56:
        /*004c*/ 	.word	0x00000000
        /*0050*/ 	.short	0x0001
        /*0052*/ 	.short	0x0008
        /*0054*/ 	.byte	0x00, 0xf0, 0x11, 0x00


	//----- nvinfo : EIATTR_KPARAM_INFO
	.align		4
.L_57:
        /*0058*/ 	.byte	0x04, 0x17
        /*005a*/ 	.short	(.L_59 - .L_58)
.L_58:
        /*005c*/ 	.word	0x00000000
        /*0060*/ 	.short	0x0000
        /*0062*/ 	.short	0x0000
        /*0064*/ 	.byte	0x00, 0xf5, 0x21, 0x00


	//----- nvinfo : EIATTR_SPARSE_MMA_MASK
	.align		4
.L_59:
        /*0068*/ 	.byte	0x03, 0x50
        /*006a*/ 	.short	0x0000


	//----- nvinfo : EIATTR_MAXREG_COUNT
	.align		4
        /*006c*/ 	.byte	0x03, 0x1b
        /*006e*/ 	.short	0x00ff


	//----- nvinfo : EIATTR_NUM_BARRIERS
	.align		4
        /*0070*/ 	.byte	0x02, 0x4c
        /*0072*/ 	.byte	0x01
	.zero		1


	//----- nvinfo : EIATTR_MERCURY_ISA_VERSION
	.align		4
        /*0074*/ 	.byte	0x03, 0x5f
        /*0076*/ 	.short	0x0101


	//----- nvinfo : EIATTR_UNUSED_LOAD_BYTE_OFFSET
	.align		4
        /*0078*/ 	.byte	0x04, 0x44
        /*007a*/ 	.short	(.L_61 - .L_60)


	//   ....[0]....
.L_60:
        /*007c*/ 	.word	0x000070d0
        /*0080*/ 	.word	0x0000003f


	//   ....[1]....
        /*0084*/ 	.word	0x00007210
        /*0088*/ 	.word	0x000003ff


	//   ....[2]....
        /*008c*/ 	.word	0x000072e0
        /*0090*/ 	.word	0x00000fff


	//   ....[3]....
        /*0094*/ 	.word	0x000073e0
        /*0098*/ 	.word	0x00003fff


	//   ....[4]....
        /*009c*/ 	.word	0x00007920
        /*00a0*/ 	.word	0x0000003f


	//   ....[5]....
        /*00a4*/ 	.word	0x00007c80
        /*00a8*/ 	.word	0x000003ff


	//   ....[6]....
        /*00ac*/ 	.word	0x00007e60
        /*00b0*/ 	.word	0x00000fff


	//   ....[7]....
        /*00b4*/ 	.word	0x00008080
        /*00b8*/ 	.word	0x00003fff


	//   ....[8]....
        /*00bc*/ 	.word	0x00008ac0
        /*00c0*/ 	.word	0x0000003f


	//   ....[9]....
        /*00c4*/ 	.word	0x00009030
        /*00c8*/ 	.word	0x000003ff


	//   ....[10]....
        /*00cc*/ 	.word	0x00009330
        /*00d0*/ 	.word	0x00000fff


	//   ....[11]....
        /*00d4*/ 	.word	0x00009650
        /*00d8*/ 	.word	0x00003fff


	//   ....[12]....
        /*00dc*/ 	.word	0x0000a510
        /*00e0*/ 	.word	0x0000003f


	//   ....[13]....
        /*00e4*/ 	.word	0x0000aca0
        /*00e8*/ 	.word	0x000003ff


	//   ....[14]....
        /*00ec*/ 	.word	0x0000b0b0
        /*00f0*/ 	.word	0x00000fff


	//   ....[15]....
        /*00f4*/ 	.word	0x0000b4e0
        /*00f8*/ 	.word	0x00003fff


	//   ....[16]....
        /*00fc*/ 	.word	0x0000c7e0
        /*0100*/ 	.word	0x0000003f


	//   ....[17]....
        /*0104*/ 	.word	0x0000d190
        /*0108*/ 	.word	0x000003ff


	//   ....[18]....
        /*010c*/ 	.word	0x0000d6b0
        /*0110*/ 	.word	0x00000fff


	//   ....[19]....
        /*0114*/ 	.word	0x0000dbf0
        /*0118*/ 	.word	0x00003fff


	//   ....[20]....
        /*011c*/ 	.word	0x0000f330
        /*0120*/ 	.word	0x0000003f


	//   ....[21]....
        /*0124*/ 	.word	0x0000ff10
        /*0128*/ 	.word	0x000003ff


	//   ....[22]....
        /*012c*/ 	.word	0x00010540
        /*0130*/ 	.word	0x00000fff


	//   ....[23]....
        /*0134*/ 	.word	0x00010b90
        /*0138*/ 	.word	0x00003fff


	//   ....[24]....
        /*013c*/ 	.word	0x00012700
        /*0140*/ 	.word	0x0000003f


	//   ....[25]....
        /*0144*/ 	.word	0x00013500
        /*0148*/ 	.word	0x000003ff


	//   ....[26]....
        /*014c*/ 	.word	0x00013c40
        /*0150*/ 	.word	0x00000fff


	//   ....[27]....
        /*0154*/ 	.word	0x000143a0
        /*0158*/ 	.word	0x00003fff


	//   ....[28]....
        /*015c*/ 	.word	0x00016350
        /*0160*/ 	.word	0x0000003f


	//   ....[29]....
        /*0164*/ 	.word	0x00017370
        /*0168*/ 	.word	0x000003ff


	//   ....[30]....
        /*016c*/ 	.word	0x00017bc0
        /*0170*/ 	.word	0x00000fff


	//   ....[31]....
        /*0174*/ 	.word	0x00018420
        /*0178*/ 	.word	0x00003fff


	//----- nvinfo : EIATTR_VRC_CTA_INIT_COUNT
	.align		4
.L_61:
        /*017c*/ 	.byte	0x02, 0x4a
	.zero		1
	.zero		1


	//----- nvinfo : EIATTR_EXIT_INSTR_OFFSETS
	.align		4
        /*0180*/ 	.byte	0x04, 0x1c
        /*0182*/ 	.short	(.L_63 - .L_62)


	//   ....[0]....
.L_62:
        /*0184*/ 	.word	0x00000030


	//   ....[1]....
        /*0188*/ 	.word	0x000000b0


	//   ....[2]....
        /*018c*/ 	.word	0x00001390


	//   ....[3]....
        /*0190*/ 	.word	0x00018670


	//   ....[4]....
        /*0194*/ 	.word	0x000186f0


	//   ....[5]....
        /*0198*/ 	.word	0x00018750


	//   ....[6]....
        /*019c*/ 	.word	0x000187b0


	//   ....[7]....
        /*01a0*/ 	.word	0x00018810


	//   ....[8]....
        /*01a4*/ 	.word	0x00018870


	//   ....[9]....
        /*01a8*/ 	.word	0x000188d0


	//   ....[10]....
        /*01ac*/ 	.word	0x00018930


	//   ....[11]....
        /*01b0*/ 	.word	0x00018990


	//   ....[12]....
        /*01b4*/ 	.word	0x000189f0


	//   ....[13]....
        /*01b8*/ 	.word	0x00018a50


	//   ....[14]....
        /*01bc*/ 	.word	0x00018ab0


	//   ....[15]....
        /*01c0*/ 	.word	0x00018b10


	//   ....[16]....
        /*01c4*/ 	.word	0x00018b70


	//   ....[17]....
        /*01c8*/ 	.word	0x00018bd0


	//   ....[18]....
        /*01cc*/ 	.word	0x00018c30


	//   ....[19]....
        /*01d0*/ 	.word	0x00018c90


	//   ....[20]....
        /*01d4*/ 	.word	0x00018cf0


	//   ....[21]....
        /*01d8*/ 	.word	0x00018d50


	//   ....[22]....
        /*01dc*/ 	.word	0x00018db0


	//   ....[23]....
        /*01e0*/ 	.word	0x00018e10


	//   ....[24]....
        /*01e4*/ 	.word	0x00018e70


	//   ....[25]....
        /*01e8*/ 	.word	0x00018ed0


	//   ....[26]....
        /*01ec*/ 	.word	0x00018f30


	//   ....[27]....
        /*01f0*/ 	.word	0x00018f90


	//   ....[28]....
        /*01f4*/ 	.word	0x00018ff0


	//   ....[29]....
        /*01f8*/ 	.word	0x00019050


	//   ....[30]....
        /*01fc*/ 	.word	0x000190b0


	//   ....[31]....
        /*0200*/ 	.word	0x00019110


	//   ....[32]....
        /*0204*/ 	.word	0x00019170


	//   ....[33]....
        /*0208*/ 	.word	0x000191d0


	//   ....[34]....
        /*020c*/ 	.word	0x00019230


	//   ....[35]....
        /*0210*/ 	.word	0x00019290


	//   ....[36]....
        /*0214*/ 	.word	0x000192f0


	//   ....[37]....
        /*0218*/ 	.word	0x00019350


	//   ....[38]....
        /*021c*/ 	.word	0x000193b0


	//   ....[39]....
        /*0220*/ 	.word	0x00019410


	//   ....[40]....
        /*0224*/ 	.word	0x00019470


	//   ....[41]....
        /*0228*/ 	.word	0x000194d0


	//   ....[42]....
        /*022c*/ 	.word	0x00019530


	//   ....[43]....
        /*0230*/ 	.word	0x00019590


	//   ....[44]....
        /*0234*/ 	.word	0x000195f0


	//   ....[45]....
        /*0238*/ 	.word	0x00019650


	//   ....[46]....
        /*023c*/ 	.word	0x000196b0


	//   ....[47]....
        /*0240*/ 	.word	0x00019710


	//   ....[48]....
        /*0244*/ 	.word	0x00019770


	//   ....[49]....
        /*0248*/ 	.word	0x000197d0


	//   ....[50]....
        /*024c*/ 	.word	0x00019830


	//   ....[51]....
        /*0250*/ 	.word	0x00019890


	//   ....[52]....
        /*0254*/ 	.word	0x000198f0


	//   ....[53]....
        /*0258*/ 	.word	0x00019950


	//   ....[54]....
        /*025c*/ 	.word	0x000199b0


	//   ....[55]....
        /*0260*/ 	.word	0x00019a10


	//   ....[56]....
        /*0264*/ 	.word	0x00019a70


	//   ....[57]....
        /*0268*/ 	.word	0x00019ad0


	//   ....[58]....
        /*026c*/ 	.word	0x00019b30


	//   ....[59]....
        /*0270*/ 	.word	0x00019b90


	//   ....[60]....
        /*0274*/ 	.word	0x00019bf0


	//   ....[61]....
        /*0278*/ 	.word	0x00019c50


	//   ....[62]....
        /*027c*/ 	.word	0x00019cb0


	//   ....[63]....
        /*0280*/ 	.word	0x00019d10


	//   ....[64]....
        /*0284*/ 	.word	0x00019d70


	//   ....[65]....
        /*0288*/ 	.word	0x00019dd0


	//   ....[66]....
        /*028c*/ 	.word	0x00019e00


	//   ....[67]....
        /*0290*/ 	.word	0x00019e30


	//----- nvinfo : EIATTR_CRS_STACK_SIZE
	.align		4
.L_63:
        /*0294*/ 	.byte	0x04, 0x1e
        /*0296*/ 	.short	(.L_65 - .L_64)
.L_64:
        /*0298*/ 	.word	0x00000000


	//----- nvinfo : EIATTR_CBANK_PARAM_SIZE
	.align		4
.L_65:
        /*029c*/ 	.byte	0x03, 0x19
        /*029e*/ 	.short	0x001c


	//----- nvinfo : EIATTR_PARAM_CBANK
	.align		4
        /*02a0*/ 	.byte	0x04, 0x0a
        /*02a2*/ 	.short	(.L_67 - .L_66)
	.align		4
.L_66:
        /*02a4*/ 	.word	index@(.nv.constant0._Z24A12_trsm_kernel_half_optILi64EEvP6__halfiiiii)
        /*02a8*/ 	.short	0x0380
        /*02aa*/ 	.short	0x001c


	//----- nvinfo : EIATTR_SW_WAR
	.align		4
.L_67:
        /*02ac*/ 	.byte	0x04, 0x36
        /*02ae*/ 	.short	(.L_69 - .L_68)
.L_68:
        /*02b0*/ 	.word	0x00000008
.L_69:


//--------------------- .nv.info._Z24A12_trsm_kernel_half_optILi32EEvP6__halfiiiii --------------------------
	.section	.nv.info._Z24A12_trsm_kernel_half_optILi32EEvP6__halfiiiii,"",@"SHT_CUDA_INFO"
	.sectionflags	@""
	.align	4


	//----- nvinfo : EIATTR_CUDA_API_VERSION
	.align		4
        /*0000*/ 	.byte	0x04, 0x37
        /*0002*/ 	.short	(.L_71 - .L_70)
.L_70:
        /*0004*/ 	.word	0x00000082


	//----- nvinfo : EIATTR_KPARAM_INFO
	.align		4
.L_71:
        /*0008*/ 	.byte	0x04, 0x17
        /*000a*/ 	.short	(.L_73 - .L_72)
.L_72:
        /*000c*/ 	.word	0x00000000
        /*0010*/ 	.short	0x0005
        /*0012*/ 	.short	0x0018
        /*0014*/ 	.byte	0x00, 0xf0, 0x11, 0x00


	//----- nvinfo : EIATTR_KPARAM_INFO
	.align		4
.L_73:
        /*0018*/ 	.byte	0x04, 0x17
        /*001a*/ 	.short	(.L_75 - .L_74)
.L_74:
        /*001c*/ 	.word	0x00000000
        /*0020*/ 	.short	0x0004
        /*0022*/ 	.short	0x0014
        /*0024*/ 	.byte	0x00, 0xf0, 0x11, 0x00


	//----- nvinfo : EIATTR_KPARAM_INFO
	.align		4
.L_75:
        /*0028*/ 	.byte	0x04, 0x17
        /*002a*/ 	.short	(.L_77 - .L_76)
.L_76:
        /*002c*/ 	.word	0x00000000
        /*0030*/ 	.short	0x0003
        /*0032*/ 	.short	0x0010
        /*0034*/ 	.byte	0x00, 0xf0, 0x11, 0x00


	//----- nvinfo : EIATTR_KPARAM_INFO
	.align		4
.L_77:
        /*0038*/ 	.byte	0x04, 0x17
        /*003a*/ 	.short	(.L_79 - .L_78)
.L_78:
        /*003c*/ 	.word	0x00000000
        /*0040*/ 	.short	0x0002
        /*0042*/ 	.short	0x000c
        /*0044*/ 	.byte	0x00, 0xf0, 0x11, 0x00


	//----- nvinfo : EIATTR_KPARAM_INFO
	.align		4
.L_79:
        /*0048*/ 	.byte	0x04, 0x17
        /*004a*/ 	.short	(.L_81 - .L_80)
.L_80:
        /*004c*/ 	.word	0x00000000
        /*0050*/ 	.short	0x0001
        /*0052*/ 	.short	0x0008
        /*0054*/ 	.byte	0x00, 0xf0, 0x11, 0x00


	//----- nvinfo : EIATTR_KPARAM_INFO
	.align		4
.L_81:
        /*0058*/ 	.byte	0x04, 0x17
        /*005a*/ 	.short	(.L_83 - .L_82)
.L_82:
        /*005c*/ 	.word	0x00000000
        /*0060*/ 	.short	0x0000
        /*0062*/ 	.short	0x0000
        /*0064*/ 	.byte	0x00, 0xf5, 0x21, 0x00


	//----- nvinfo : EIATTR_SPARSE_MMA_MASK
	.align		4
.L_83:
        /*0068*/ 	.byte	0x03, 0x50
        /*006a*/ 	.short	0x0000


	//----- nvinfo : EIATTR_MAXREG_COUNT
	.align		4
        /*006c*/ 	.byte	0x03, 0x1b
        /*006e*/ 	.short	0x00ff


	//----- nvinfo : EIATTR_NUM_BARRIERS
	.align		4
        /*0070*/ 	.byte	0x02, 0x4c
        /*0072*/ 	.byte	0x01
	.zero		1


	//----- nvinfo : EIATTR_MERCURY_ISA_VERSION
	.align		4
        /*0074*/ 	.byte	0x03, 0x5f
        /*0076*/ 	.short	0x0101


	//----- nvinfo : EIATTR_UNUSED_LOAD_BYTE_OFFSET
	.align		4
        /*0078*/ 	.byte	0x04, 0x44
        /*007a*/ 	.short	(.L_85 - .L_84)


	//   ....[0]....
.L_84:
        /*007c*/ 	.word	0x00003250
        /*0080*/ 	.word	0x0000003f


	//   ....[1]....
        /*0084*/ 	.word	0x00003390
        /*0088*/ 	.word	0x000003ff


	//   ....[2]....
        /*008c*/ 	.word	0x00003460
        /*0090*/ 	.word	0x00000fff


	//   ....[3]....
        /*0094*/ 	.word	0x00003560
        /*0098*/ 	.word	0x00003fff


	//   ....[4]....
        /*009c*/ 	.word	0x00003aa0
        /*00a0*/ 	.word	0x0000003f


	//   ....[5]....
        /*00a4*/ 	.word	0x00003e00
        /*00a8*/ 	.word	0x000003ff


	//   ....[6]....
        /*00ac*/ 	.word	0x00003fe0
        /*00b0*/ 	.word	0x00000fff


	//   ....[7]....
        /*00b4*/ 	.word	0x00004200
        /*00b8*/ 	.word	0x00003fff


	//   ....[8]....
        /*00bc*/ 	.word	0x00004c40
        /*00c0*/ 	.word	0x0000003f


	//   ....[9]....
        /*00c4*/ 	.word	0x00005190
        /*00c8*/ 	.word	0x000003ff


	//   ....[10]....
        /*00cc*/ 	.word	0x000054e0
        /*00d0*/ 	.word	0x00000fff


	//   ....[11]....
        /*00d4*/ 	.word	0x000057d0
        /*00d8*/ 	.word	0x00003fff


	//   ....[12]....
        /*00dc*/ 	.word	0x00006690
        /*00e0*/ 	.word	0x0000003f


	//   ....[13]....
        /*00e4*/ 	.word	0x00006e00
        /*00e8*/ 	.word	0x000003ff


	//   ....[14]....
        /*00ec*/ 	.word	0x00007250
        /*00f0*/ 	.word	0x00000fff


	//   ....[15]....
        /*00f4*/ 	.word	0x00007650
        /*00f8*/ 	.word	0x00003fff


	//----- nvinfo : EIATTR_VRC_CTA_INIT_COUNT
	.align		4
.L_85:
        /*00fc*/ 	.byte	0x02, 0x4a
	.zero		1
	.zero		1


	//----- nvinfo : EIATTR_EXIT_INSTR_OFFSETS
	.align		4
        /*0100*/ 	.byte	0x04, 0x1c
        /*0102*/ 	.short	(.L_87 - .L_86)


	//   ....[0]....
.L_86:
        /*0104*/ 	.word	0x00000030


	//   ....[1]....
        /*0108*/ 	.word	0x000000b0


	//   ....[2]....
        /*010c*/ 	.word	0x00001390


	//   ....[3]....
        /*0110*/ 	.word	0x000078b0


	//   ....[4]....
        /*0114*/ 	.word	0x00007930


	//   ....[5]....
        /*0118*/ 	.word	0x00007990


	//   ....[6]....
        /*011c*/ 	.word	0x000079f0


	//   ....[7]....
        /*0120*/ 	.word	0x00007a50


	//   ....[8]....
        /*0124*/ 	.word	0x00007ab0


	//   ....[9]....
        /*0128*/ 	.word	0x00007b10


	//   ....[10]....
        /*012c*/ 	.word	0x00007b70


	//   ....[11]....
        /*0130*/ 	.word	0x00007bd0


	//   ....[12]....
        /*0134*/ 	.word	0x00007c30


	//   ....[13]....
        /*0138*/ 	.word	0x00007c90


	//   ....[14]....
        /*013c*/ 	.word	0x00007cf0


	//   ....[15]....
        /*0140*/ 	.word	0x00007d50


	//   ....[16]....
        /*0144*/ 	.word	0x00007db0


	//   ....[17]....
        /*0148*/ 	.word	0x00007e10


	//   ....[18]....
        /*014c*/ 	.word	0x00007e70


	//   ....[19]....
        /*0150*/ 	.word	0x00007ed0


	//   ....[20]....
        /*0154*/ 	.word	0x00007f30


	//   ....[21]....
        /*0158*/ 	.word	0x00007f90


	//   ....[22]....
        /*015c*/ 	.word	0x00007ff0


	//   ....[23]....
        /*0160*/ 	.word	0x00008050


	//   ....[24]....
        /*0164*/ 	.word	0x000080b0


	//   ....[25]....
        /*0168*/ 	.word	0x00008110


	//   ....[26]....
        /*016c*/ 	.word	0x00008170


	//   ....[27]....
        /*0170*/ 	.word	0x000081d0


	//   ....[28]....
        /*0174*/ 	.word	0x00008230


	//   ....[29]....
        /*0178*/ 	.word	0x00008290


	//   ....[30]....
        /*017c*/ 	.word	0x000082f0


	//   ....[31]....
        /*0180*/ 	.word	0x00008350


	//   ....[32]....
        /*0184*/ 	.word	0x000083b0


	//   ....[33]....
        /*0188*/ 	.word	0x00008410


	//   ....[34]....
        /*018c*/ 	.word	0x00008440


	//   ....[35]....
        /*0190*/ 	.word	0x00008470


	//----- nvinfo : EIATTR_CRS_STACK_SIZE
	.align		4
.L_87:
        /*0194*/ 	.byte	0x04, 0x1e
        /*0196*/ 	.short	(.L_89 - .L_88)
.L_88:
        /*0198*/ 	.word	0x00000000


	//----- nvinfo : EIATTR_CBANK_PARAM_SIZE
	.align		4
.L_89:
        /*019c*/ 	.byte	0x03, 0x19
        /*019e*/ 	.short	0x001c


	//----- nvinfo : EIATTR_PARAM_CBANK
	.align		4
        /*01a0*/ 	.byte	0x04, 0x0a
        /*01a2*/ 	.short	(.L_91 - .L_90)
	.align		4
.L_90:
        /*01a4*/ 	.word	index@(.nv.constant0._Z24A12_trsm_kernel_half_optILi32EEvP6__halfiiiii)
        /*01a8*/ 	.short	0x0380
        /*01aa*/ 	.short	0x001c


	//----- nvinfo : EIATTR_SW_WAR
	.align		4
.L_91:
        /*01ac*/ 	.byte	0x04, 0x36
        /*01ae*/ 	.short	(.L_93 - .L_92)
.L_92:
        /*01b0*/ 	.word	0x00000008
.L_93:


//--------------------- .nv.info._Z29A12_trsm_kernel_half_fallbackP6__halfiiiii --------------------------
	.section	.nv.info._Z29A12_trsm_kernel_half_fallbackP6__halfiiiii,"",@"SHT_CUDA_INFO"
	.sectionflags	@""
	.align	4


	//----- nvinfo : EIATTR_CUDA_API_VERSION
	.align		4
        /*0000*/ 	.byte	0x04, 0x37
        /*0002*/ 	.short	(.L_95 - .L_94)
.L_94:
        /*0004*/ 	.word	0x00000082


	//----- nvinfo : EIATTR_KPARAM_INFO
	.align		4
.L_95:
        /*0008*/ 	.byte	0x04, 0x17
        /*000a*/ 	.short	(.L_97 - .L_96)
.L_96:
        /*000c*/ 	.word	0x00000000
        /*0010*/ 	.short	0x0005
        /*0012*/ 	.short	0x0018
        /*0014*/ 	.byte	0x00, 0xf0, 0x11, 0x00


	//----- nvinfo : EIATTR_KPARAM_INFO
	.align		4
.L_97:
        /*0018*/ 	.byte	0x04, 0x17
        /*001a*/ 	.short	(.L_99 - .L_98)
.L_98:
        /*001c*/ 	.word	0x00000000
        /*0020*/ 	.short	0x0004
        /*0022*/ 	.short	0x0014
        /*0024*/ 	.byte	0x00, 0xf0, 0x11, 0x00


	//----- nvinfo : EIATTR_KPARAM_INFO
	.align		4
.L_99:
        /*0028*/ 	.byte	0x04, 0x17
        /*002a*/ 	.short	(.L_101 - .L_100)
.L_100:
        /*002c*/ 	.word	0x00000000
        /*0030*/ 	.short	0x0003
        /*0032*/ 	.short	0x0010
        /*0034*/ 	.byte	0x00, 0xf0, 0x11, 0x00


	//----- nvinfo : EIATTR_KPARAM_INFO
	.align		4
.L_101:
        /*0038*/ 	.byte	0x04, 0x17
        /*003a*/ 	.short	(.L_103 - .L_102)
.L_102:
        /*003c*/ 	.word	0x00000000
        /*0040*/ 	.short	0x0002
        /*0042*/ 	.short	0x000c
        /*0044*/ 	.byte	0x00, 0xf0, 0x11, 0x00


	//----- nvinfo : EIATTR_KPARAM_INFO
	.align		4
.L_103:
        /*0048*/ 	.byte	0x04, 0x17
        /*004a*/ 	.short	(.L_105 - .L_104)
.L_104:
        /*004c*/ 	.word	0x00000000
        /*0050*/ 	.short	0x0001
        /*0052*/ 	.short	0x0008
        /*0054*/ 	.byte	0x00, 0xf0, 0x11, 0x00


	//----- nvinfo : EIATTR_KPARAM_INFO
	.align		4
.L_105:
        /*0058*/ 	.byte	0x04, 0x17
        /*005a*/ 	.short	(.L_107 - .L_106)
.L_106:
        /*005c*/ 	.word	0x00000000
        /*0060*/ 	.short	0x0000
        /*0062*/ 	.short	0x0000
        /*0064*/ 	.byte	0x00, 0xf5, 0x21, 0x00


	//----- nvinfo : EIATTR_SPARSE_MMA_MASK
	.align		4
.L_107:
        /*0068*/ 	.byte	0x03, 0x50
        /*006a*/ 	.short	0x0000


	//----- nvinfo : EIATTR_MAXREG_COUNT
	.align		4
        /*006c*/ 	.byte	0x03, 0x1b
        /*006e*/ 	.short	0x00ff


	//----- nvinfo : EIATTR_MERCURY_ISA_VERSION
	.align		4
        /*0070*/ 	.byte	0x03, 0x5f
        /*0072*/ 	.short	0x0101


	//----- nvinfo : EIATTR_VRC_CTA_INIT_COUNT
	.align		4
        /*0074*/ 	.byte	0x02, 0x4a
	.zero		1
	.zero		1


	//----- nvinfo : EIATTR_EXIT_INSTR_OFFSETS
	.align		4
        /*0078*/ 	.byte	0x04, 0x1c
        /*007a*/ 	.short	(.L_109 - .L_108)


	//   ....[0]....
.L_108:
        /*007c*/ 	.word	0x00000050


	//   ....[1]....
        /*0080*/ 	.word	0x000000b0


	//   ....[2]....
        /*0084*/ 	.word	0x00000110


	//   ....[3]....
        /*0088*/ 	.word	0x000020e0


	//   ....[4]....
        /*008c*/ 	.word	0x00002310


	//   ....[5]....
        /*0090*/ 	.word	0x00002490


	//   ....[6]....
        /*0094*/ 	.word	0x000024f0


	//   ....[7]....
        /*0098*/ 	.word	0x000025a0


	//----- nvinfo : EIATTR_CRS_STACK_SIZE
	.align		4
.L_109:
        /*009c*/ 	.byte	0x04, 0x1e
        /*009e*/ 	.short	(.L_111 - .L_110)
.L_110:
        /*00a0*/ 	.word	0x00000000


	//----- nvinfo : EIATTR_CBANK_PARAM_SIZE
	.align		4
.L_111:
        /*00a4*/ 	.byte	0x03, 0x19
        /*00a6*/ 	.short	0x001c


	//----- nvinfo : EIATTR_PARAM_CBANK
	.align		4
        /*00a8*/ 	.byte	0x04, 0x0a
        /*00aa*/ 	.short	(.L_113 - .L_112)
	.align		4
.L_112:
        /*00ac*/ 	.word	index@(.nv.constant0._Z29A12_trsm_kernel_half_fallbackP6__halfiiiii)
        /*00b0*/ 	.short	0x0380
        /*00b2*/ 	.short	0x001c


	//----- nvinfo : EIATTR_SW_WAR
	.align		4
.L_113:
        /*00b4*/ 	.byte	0x04, 0x36
        /*00b6*/ 	.short	(.L_115 - .L_114)
.L_114:
        /*00b8*/ 	.word	0x00000008
.L_115:


//--------------------- .nv.callgraph             --------------------------
	.section	.nv.callgraph,"",@"SHT_CUDA_CALLGRAPH"
	.align	4
	.sectionentsize	8
	.align		4
        /*0000*/ 	.word	0x00000000
	.align		4
        /*0004*/ 	.word	0xffffffff
	.align		4
        /*0008*/ 	.word	0x00000000
	.align		4
        /*000c*/ 	.word	0xfffffffe
	.align		4
        /*0010*/ 	.word	0x00000000
	.align		4
        /*0014*/ 	.word	0xfffffffd
	.align		4
        /*0018*/ 	.word	0x00000000
	.align		4
        /*001c*/ 	.word	0xfffffffc


//--------------------- .text._Z24A12_trsm_kernel_half_optILi128EEvP6__halfiiiii --------------------------
	.section	.text._Z24A12_trsm_kernel_half_optILi128EEvP6__halfiiiii,"ax",@progbits
	.align	128
        .global         _Z24A12_trsm_kernel_half_optILi128EEvP6__halfiiiii
        .type           _Z24A12_trsm_kernel_half_optILi128EEvP6__halfiiiii,@function
        .size           _Z24A12_trsm_kernel_half_optILi128EEvP6__halfiiiii,(.L_x_81 - _Z24A12_trsm_kernel_half_optILi128EEvP6__halfiiiii)
        .other          _Z24A12_trsm_kernel_half_optILi128EEvP6__halfiiiii,@"STO_CUDA_ENTRY STV_DEFAULT"
_Z24A12_trsm_kernel_half_optILi128EEvP6__halfiiiii:
.text._Z24A12_trsm_kernel_half_optILi128EEvP6__halfiiiii:
[----:B------:R-:W0:Y:S08]  /*0000*/  LDC R1, c[0x0][0x37c] ;  /* 0x0000df00ff017b82 */ /* 0x000e300000000800 */
[----:B------:R-:W1:Y:S01]  /*0010*/  LDC R25, c[0x0][0x398] ;  /* 0x0000e600ff197b82 */ /* 0x000e620000000800 */
[----:B0-----:R-:W-:Y:S01]  /*0020*/  VIADD R1, R1, 0xfffffe00 ;  /* 0xfffffe0001017836 */ /* 0x001fe20000000000 */
[----:B-1----:R-:W-:-:S13]  /*0030*/  ISETP.GE.AND P0, PT, R25, 0x1, PT ;  /* 0x000000011900780c */ /* 0x002fda0003f06270 */
[----:B------:R-:W-:Y:S05]  /*0040*/  @!P0 EXIT ;  /* 0x000000000000894d */ /* 0x000fea0003800000 */
[----:B------:R-:W0:Y:S01]  /*0050*/  LDCU UR4, c[0x0][0x394] ;  /* 0x00007280ff0477ac */ /* 0x000e220008000800 */
[----:B------:R-:W-:Y:S01]  /*0060*/  VIMNMX.U32 R25, PT, PT, R25, 0x80, PT ;  /* 0x0000008019197848 */ /* 0x000fe20003fe0000 */
[----:B------:R-:W1:Y:S04]  /*0070*/  LDCU UR5, c[0x0][0x38c] ;  /* 0x00007180ff0577ac */ /* 0x000e680008000800 */
[----:B0-----:R-:W-:-:S05]  /*0080*/  VIADD R26, R25, UR4 ;  /* 0x00000004191a7c36 */ /* 0x001fca0008000000 */
[----:B-1----:R-:W-:-:S04]  /*0090*/  IADD3 R0, PT, PT, -R26, UR5, RZ ;  /* 0x000000051a007c10 */ /* 0x002fc8000fffe1ff */
[----:B------:R-:W-:-:S13]  /*00a0*/  ISETP.GE.AND P0, PT, R0, 0x1, PT ;  /* 0x000000010000780c */ /* 0x000fda0003f06270 */
[----:B------:R-:W-:Y:S05]  /*00b0*/  @!P0 EXIT ;  /* 0x000000000000894d */ /* 0x000fea0003800000 */
[----:B------:R-:W0:Y:S01]  /*00c0*/  S2R R2, SR_TID.X ;  /* 0x0000000000027919 */ /* 0x000e220000002100 */
[----:B------:R-:W1:Y:S01]  /*00d0*/  LDCU.64 UR6, c[0x0][0x358] ;  /* 0x00006b00ff0677ac */ /* 0x000e620008000a00 */
[----:B------:R-:W-:Y:S01]  /*00e0*/  BSSY.RECONVERGENT B1, `(.L_x_0) ;  /* 0x0000125000017945 */ /* 0x000fe20003800200 */
[----:B0-----:R-:W-:-:S13]  /*00f0*/  ISETP.GE.U32.AND P0, PT, R2, R25, PT ;  /* 0x000000190200720c */ /* 0x001fda0003f06070 */
[----:B-1----:R-:W-:Y:S05]  /*0100*/  @P0 BRA `(.L_x_1) ;  /* 0x0000001000880947 */ /* 0x002fea0003800000 */
[----:B------:R-:W0:Y:S01]  /*0110*/  LDC R3, c[0x0][0x360] ;  /* 0x0000d800ff037b82 */ /* 0x000e220000000800 */
[C---:B------:R-:W-:Y:S01]  /*0120*/  LOP3.LUT R4, R25.reuse, 0x3, RZ, 0xc0, !PT ;  /* 0x0000000319047812 */ /* 0x040fe200078ec0ff */
[----:B------:R-:W-:Y:S01]  /*0130*/  IMAD.MOV.U32 R6, RZ, RZ, R2 ;  /* 0x000000ffff067224 */ /* 0x000fe200078e0002 */
[----:B------:R-:W-:-:S07]  /*0140*/  LOP3.LUT R5, R25, 0xfc, RZ, 0xc0, !PT ;  /* 0x000000fc19057812 */ /* 0x000fce00078ec0ff */
.L_x_13:
[----:B------:R-:W1:Y:S01]  /*0150*/  LDCU UR5, c[0x0][0x394] ;  /* 0x00007280ff0577ac */ /* 0x000e620008000800 */
[----:B------:R-:W-:Y:S01]  /*0160*/  BSSY.RECONVERGENT B0, `(.L_x_2) ;  /* 0x0000119000007945 */ /* 0x000fe20003800200 */
[----:B------:R-:W2:Y:S01]  /*0170*/  LDCU UR4, c[0x0][0x38c] ;  /* 0x00007180ff0477ac */ /* 0x000ea20008000800 */
[----:B-1----:R-:W-:-:S04]  /*0180*/  IMAD.U32 R7, RZ, RZ, UR5 ;  /* 0x00000005ff077e24 */ /* 0x002fc8000f8e00ff */
[----:B------:R-:W-:-:S05]  /*0190*/  IMAD.IADD R8, R6, 0x1, R7 ;  /* 0x0000000106087824 */ /* 0x000fca00078e0207 */
[----:B--2---:R-:W-:-:S13]  /*01a0*/  ISETP.GE.AND P0, PT, R8, UR4, PT ;  /* 0x0000000408007c0c */ /* 0x004fda000bf06270 */
[----:B----4-:R-:W-:Y:S05]  /*01b0*/  @P0 BRA `(.L_x_3) ;  /* 0x00000010004c0947 */ /* 0x010fea0003800000 */
[----:B------:R-:W1:Y:S01]  /*01c0*/  LDCU UR4, c[0x0][0x398] ;  /* 0x00007300ff0477ac */ /* 0x000e620008000800 */
[----:B------:R-:W-:Y:S01]  /*01d0*/  IMAD.MOV.U32 R14, RZ, RZ, RZ ;  /* 0x000000ffff0e7224 */ /* 0x000fe200078e00ff */
[----:B-1----:R-:W-:-:S09]  /*01e0*/  UISETP.GE.U32.AND UP0, UPT, UR4, 0x4, UPT ;  /* 0x000000040400788c */ /* 0x002fd2000bf06070 */
[----:B------:R-:W-:Y:S05]  /*01f0*/  BRA.U !UP0, `(.L_x_4) ;  /* 0x0000000d08a07547 */ /* 0x000fea000b800000 */
[----:B------:R-:W-:Y:S01]  /*0200*/  ISETP.GT.AND P0, PT, R5, RZ, PT ;  /* 0x000000ff0500720c */ /* 0x000fe20003f04270 */
[----:B------:R-:W1:Y:S01]  /*0210*/  LDCU UR14, c[0x0][0x388] ;  /* 0x00007100ff0e77ac */ /* 0x000e620008000800 */
[----:B------:R-:W-:Y:S01]  /*0220*/  IMAD.MOV.U32 R16, RZ, RZ, RZ ;  /* 0x000000ffff107224 */ /* 0x000fe200078e00ff */
[----:B------:R-:W2:Y:S01]  /*0230*/  LDCU.64 UR18, c[0x0][0x380] ;  /* 0x00007000ff1277ac */ /* 0x000ea20008000a00 */
[----:B------:R-:W3:Y:S09]  /*0240*/  LDCU.64 UR16, c[0x0][0x390] ;  /* 0x00007200ff1077ac */ /* 0x000ef20008000a00 */
[----:B------:R-:W-:Y:S05]  /*0250*/  @!P0 BRA `(.L_x_5) ;  /* 0x0000000c00008947 */ /* 0x000fea0003800000 */
[----:B------:R-:W-:Y:S01]  /*0260*/  IMAD.IADD R9, R5, 0x1, -R16 ;  /* 0x0000000105097824 */ /* 0x000fe200078e0a10 */
[----:B------:R-:W-:-:S04]  /*0270*/  PLOP3.LUT P0, PT, PT, PT, PT, 0x80, 0x8 ;  /* 0x000000000008781c */ /* 0x000fc80003f0f070 */
[----:B------:R-:W-:-:S13]  /*0280*/  ISETP.GT.AND P1, PT, R9, 0xc, PT ;  /* 0x0000000c0900780c */ /* 0x000fda0003f24270 */
[----:B------:R-:W-:Y:S05]  /*0290*/  @!P1 BRA `(.L_x_6) ;  /* 0x0000000400e49947 */ /* 0x000fea0003800000 */
[----:B------:R-:W-:Y:S01]  /*02a0*/  PLOP3.LUT P0, PT, PT, PT, PT, 0x8, 0x80 ;  /* 0x000000000080781c */ /* 0x000fe20003f0e170 */
[----:B------:R-:W-:Y:S01]  /*02b0*/  VIADD R9, R5, 0xfffffff4 ;  /* 0xfffffff405097836 */ /* 0x000fe20000000000 */
[----:B------:R-:W4:Y:S01]  /*02c0*/  LDCU UR8, c[0x0][0x388] ;  /* 0x00007100ff0877ac */ /* 0x000f220008000800 */
[----:B------:R-:W0:Y:S01]  /*02d0*/  LDCU.64 UR12, c[0x0][0x380] ;  /* 0x00007000ff0c77ac */ /* 0x000e220008000a00 */
[----:B------:R-:W0:Y:S01]  /*02e0*/  LDCU.64 UR10, c[0x0][0x390] ;  /* 0x00007200ff0a77ac */ /* 0x000e220008000a00 */
[----:B------:R-:W-:-:S08]  /*02f0*/  NOP ;  /* 0x0000000000007918 */ /* 0x000fd00000000000 */
.L_x_7:
[----:B0-----:R-:W-:-:S04]  /*0300*/  IMAD.U32 R7, RZ, RZ, UR11 ;  /* 0x0000000bff077e24 */ /* 0x001fc8000f8e00ff */
[----:B------:R-:W-:-:S05]  /*0310*/  IMAD.IADD R14, R16, 0x1, R7 ;  /* 0x00000001100e7824 */ /* 0x000fca00078e0207 */
[--C-:B------:R-:W-:Y:S02]  /*0320*/  SHF.R.S32.HI R15, RZ, 0x1f, R14.reuse ;  /* 0x0000001fff0f7819 */ /* 0x100fe4000001140e */
[----:B------:R-:W-:Y:S01]  /*0330*/  IADD3 R10, PT, PT, R14, 0x1, RZ ;  /* 0x000000010e0a7810 */ /* 0x000fe20007ffe0ff */
[----:B------:R-:W-:-:S03]  /*0340*/  IMAD.WIDE R12, R8, UR10, R14 ;  /* 0x0000000a080c7c25 */ /* 0x000fc6000f8e020e */
[----:B----4-:R-:W-:Y:S02]  /*0350*/  ISETP.GE.AND P1, PT, R10, UR8, PT ;  /* 0x000000080a007c0c */ /* 0x010fe4000bf26270 */
[----:B------:R-:W-:-:S04]  /*0360*/  LEA R10, P2, R12, UR12, 0x1 ;  /* 0x0000000c0c0a7c11 */ /* 0x000fc8000f8408ff */
[----:B------:R-:W-:Y:S02]  /*0370*/  LEA.HI.X R11, R12, UR13, R13, 0x1, P2 ;  /* 0x0000000d0c0b7c11 */ /* 0x000fe400090f0c0d */
[----:B------:R-:W-:-:S06]  /*0380*/  PRMT R12, RZ, 0x7610, R12 ;  /* 0x00007610ff0c7816 */ /* 0x000fcc000000000c */
[----:B------:R-:W4:Y:S01]  /*0390*/  @!P1 LDG.E.U16 R12, desc[UR6][R10.64+0x2] ;  /* 0x000002060a0c9981 */ /* 0x000f22000c1e1500 */
[C---:B------:R-:W-:Y:S01]  /*03a0*/  VIADD R13, R14.reuse, 0x2 ;  /* 0x000000020e0d7836 */ /* 0x040fe20000000000 */
[C---:B------:R-:W-:Y:S01]  /*03b0*/  ISETP.GE.AND P1, PT, R14.reuse, UR8, PT ;  /* 0x000000080e007c0c */ /* 0x040fe2000bf26270 */
[----:B------:R-:W-:Y:S01]  /*03c0*/  VIADD R14, R14, 0x3 ;  /* 0x000000030e0e7836 */ /* 0x000fe20000000000 */
[----:B------:R-:W-:Y:S01]  /*03d0*/  PRMT R24, RZ, 0x7610, R24 ;  /* 0x00007610ff187816 */ /* 0x000fe20000000018 */
[----:B------:R-:W-:Y:S01]  /*03e0*/  VIADD R15, R16, 0x4 ;  /* 0x00000004100f7836 */ /* 0x000fe20000000000 */
[----:B------:R-:W-:Y:S02]  /*03f0*/  ISETP.GE.AND P2, PT, R13, UR8, PT ;  /* 0x000000080d007c0c */ /* 0x000fe4000bf46270 */
[----:B------:R-:W-:Y:S01]  /*0400*/  PRMT R21, RZ, 0x7610, R21 ;  /* 0x00007610ff157816 */ /* 0x000fe20000000015 */
[----:B------:R-:W-:Y:S01]  /*0410*/  IMAD.IADD R18, R15, 0x1, R7 ;  /* 0x000000010f127824 */ /* 0x000fe200078e0207 */
[----:B------:R-:W-:-:S03]  /*0420*/  ISETP.GE.AND P3, PT, R14, UR8, PT ;  /* 0x000000080e007c0c */ /* 0x000fc6000bf66270 */
[----:B------:R-:W-:Y:S01]  /*0430*/  VIADD R13, R18, 0x1 ;  /* 0x00000001120d7836 */ /* 0x000fe20000000000 */
[----:B------:R-:W-:Y:S01]  /*0440*/  SHF.R.S32.HI R19, RZ, 0x1f, R18 ;  /* 0x0000001fff137819 */ /* 0x000fe20000011412 */
[----:B------:R-:W5:Y:S04]  /*0450*/  @!P1 LDG.E.U16 R21, desc[UR6][R10.64] ;  /* 0x000000060a159981 */ /* 0x000f68000c1e1500 */
[----:B------:R-:W2:Y:S01]  /*0460*/  @!P2 LDG.E.U16 R24, desc[UR6][R10.64+0x4] ;  /* 0x000004060a18a981 */ /* 0x000ea2000c1e1500 */
[----:B------:R-:W-:Y:S01]  /*0470*/  PRMT R28, RZ, 0x7610, R28 ;  /* 0x00007610ff1c7816 */ /* 0x000fe2000000001c */
[----:B------:R-:W-:Y:S01]  /*0480*/  IMAD.WIDE R22, R8, UR10, R18 ;  /* 0x0000000a08167c25 */ /* 0x000fe2000f8e0212 */
[----:B------:R-:W-:-:S04]  /*0490*/  ISETP.GE.AND P1, PT, R13, UR8, PT ;  /* 0x000000080d007c0c */ /* 0x000fc8000bf26270 */
[----:B------:R0:W3:Y:S01]  /*04a0*/  @!P3 LDG.E.U16 R28, desc[UR6][R10.64+0x6] ;  /* 0x000006060a1cb981 */ /* 0x0000e2000c1e1500 */
[----:B------:R-:W-:Y:S02]  /*04b0*/  PRMT R14, RZ, 0x7610, R14 ;  /* 0x00007610ff0e7816 */ /* 0x000fe4000000000e */
[----:B0-----:R-:W-:-:S04]  /*04c0*/  LEA R10, P2, R22, UR12, 0x1 ;  /* 0x0000000c160a7c11 */ /* 0x001fc8000f8408ff */
[----:B------:R-:W-:-:S05]  /*04d0*/  LEA.HI.X R11, R22, UR13, R23, 0x1, P2 ;  /* 0x0000000d160b7c11 */ /* 0x000fca00090f0c17 */
[----:B------:R-:W3:Y:S01]  /*04e0*/  @!P1 LDG.E.U16 R14, desc[UR6][R10.64+0x2] ;  /* 0x000002060a0e9981 */ /* 0x000ee2000c1e1500 */
[----:B------:R-:W0:Y:S01]  /*04f0*/  S2UR UR5, SR_CgaCtaId ;  /* 0x00000000000579c3 */ /* 0x000e220000008800 */
[C---:B------:R-:W-:Y:S01]  /*0500*/  ISETP.GE.AND P1, PT, R18.reuse, UR8, PT ;  /* 0x0000000812007c0c */ /* 0x040fe2000bf26270 */
[C---:B------:R-:W-:Y:S01]  /*0510*/  VIADD R13, R18.reuse, 0x2 ;  /* 0x00000002120d7836 */ /* 0x040fe20000000000 */
[----:B------:R-:W-:Y:S01]  /*0520*/  PRMT R19, RZ, 0x7610, R19 ;  /* 0x00007610ff137816 */ /* 0x000fe20000000013 */
[----:B------:R-:W-:Y:S02]  /*0530*/  VIADD R18, R18, 0x3 ;  /* 0x0000000312127836 */ /* 0x000fe40000000000 */
[----:B------:R-:W-:Y:S01]  /*0540*/  VIADD R17, R16, 0x8 ;  /* 0x0000000810117836 */ /* 0x000fe20000000000 */
[----:B------:R-:W-:Y:S01]  /*0550*/  ISETP.GE.AND P2, PT, R13, UR8, PT ;  /* 0x000000080d007c0c */ /* 0x000fe2000bf46270 */
[----:B------:R-:W-:-:S06]  /*0560*/  UMOV UR4, 0x400 ;  /* 0x0000040000047882 */ /* 0x000fcc0000000000 */
[----:B------:R-:W3:Y:S01]  /*0570*/  @!P1 LDG.E.U16 R19, desc[UR6][R10.64] ;  /* 0x000000060a139981 */ /* 0x000ee2000c1e1500 */
[----:B------:R-:W-:Y:S01]  /*0580*/  ISETP.GE.AND P1, PT, R18, UR8, PT ;  /* 0x0000000812007c0c */ /* 0x000fe2000bf26270 */
[----:B------:R-:W-:Y:S01]  /*0590*/  IMAD.IADD R22, R17, 0x1, R7 ;  /* 0x0000000111167824 */ /* 0x000fe200078e0207 */
[----:B------:R-:W-:Y:S01]  /*05a0*/  PRMT R20, RZ, 0x7610, R20 ;  /* 0x00007610ff147816 */ /* 0x000fe20000000014 */
[----:B------:R-:W-:Y:S01]  /*05b0*/  IMAD R29, R16, 0x80, R6 ;  /* 0x00000080101d7824 */ /* 0x000fe200078e0206 */
[----:B------:R-:W-:Y:S02]  /*05c0*/  PRMT R18, RZ, 0x7610, R18 ;  /* 0x00007610ff127816 */ /* 0x000fe40000000012 */
[----:B------:R-:W-:Y:S02]  /*05d0*/  SHF.R.S32.HI R23, RZ, 0x1f, R22 ;  /* 0x0000001fff177819 */ /* 0x000fe40000011416 */
[----:B------:R-:W3:Y:S01]  /*05e0*/  @!P2 LDG.E.U16 R20, desc[UR6][R10.64+0x4] ;  /* 0x000004060a14a981 */ /* 0x000ee2000c1e1500 */
[----:B0-----:R-:W-:-:S04]  /*05f0*/  ULEA UR4, UR5, UR4, 0x18 ;  /* 0x0000000405047291 */ /* 0x001fc8000f8ec0ff */
[----:B------:R0:W3:Y:S02]  /*0600*/  @!P1 LDG.E.U16 R18, desc[UR6][R10.64+0x6] ;  /* 0x000006060a129981 */ /* 0x0000e4000c1e1500 */
[----:B------:R-:W-:Y:S01]  /*0610*/  LEA R29, R29, UR4, 0x1 ;  /* 0x000000041d1d7c11 */ /* 0x000fe2000f8e08ff */
[----:B0-----:R-:W-:-:S04]  /*0620*/  IMAD.WIDE R10, R8, UR10, R22 ;  /* 0x0000000a080a7c25 */ /* 0x001fc8000f8e0216 */
[----:B------:R-:W-:Y:S01]  /*0630*/  VIADD R27, R16, 0xc ;  /* 0x0000000c101b7836 */ /* 0x000fe20000000000 */
[----:B------:R-:W-:Y:S01]  /*0640*/  PRMT R23, RZ, 0x7610, R23 ;  /* 0x00007610ff177816 */ /* 0x000fe20000000017 */
[----:B------:R-:W-:-:S05]  /*0650*/  IMAD R31, R15, 0x80, R6 ;  /* 0x000000800f1f7824 */ /* 0x000fca00078e0206 */
[----:B------:R-:W-:Y:S01]  /*0660*/  LEA R31, R31, UR4, 0x1 ;  /* 0x000000041f1f7c11 */ /* 0x000fe2000f8e08ff */
[----:B----4-:R0:W-:Y:S02]  /*0670*/  STS.U16 [R29+0x100], R12 ;  /* 0x0001000c1d007388 */ /* 0x0101e40000000400 */
[----:B0-----:R-:W-:-:S04]  /*0680*/  LEA R12, P1, R10, UR12, 0x1 ;  /* 0x0000000c0a0c7c11 */ /* 0x001fc8000f8208ff */
[----:B------:R-:W-:Y:S02]  /*0690*/  LEA.HI.X R13, R10, UR13, R11, 0x1, P1 ;  /* 0x0000000d0a0d7c11 */ /* 0x000fe400088f0c0b */
[----:B------:R-:W-:-:S04]  /*06a0*/  IADD3 R10, PT, PT, R22, 0x1, RZ ;  /* 0x00000001160a7810 */ /* 0x000fc80007ffe0ff */
[----:B------:R-:W-:Y:S01]  /*06b0*/  ISETP.GE.AND P2, PT, R10, UR8, PT ;  /* 0x000000080a007c0c */ /* 0x000fe2000bf46270 */
[----:B------:R-:W-:-:S05]  /*06c0*/  VIADD R10, R22, 0x2 ;  /* 0x00000002160a7836 */ /* 0x000fca0000000000 */
[----:B------:R-:W-:Y:S01]  /*06d0*/  ISETP.GE.AND P3, PT, R10, UR8, PT ;  /* 0x000000080a007c0c */ /* 0x000fe2000bf66270 */
[C---:B------:R-:W-:Y:S01]  /*06e0*/  VIADD R10, R22.reuse, 0x3 ;  /* 0x00000003160a7836 */ /* 0x040fe20000000000 */
[----:B------:R-:W-:-:S04]  /*06f0*/  ISETP.GE.AND P1, PT, R22, UR8, PT ;  /* 0x0000000816007c0c */ /* 0x000fc8000bf26270 */
[----:B------:R-:W-:Y:S01]  /*0700*/  ISETP.GE.AND P4, PT, R10, UR8, PT ;  /* 0x000000080a007c0c */ /* 0x000fe2000bf86270 */
[----:B------:R-:W-:Y:S01]  /*0710*/  IMAD.IADD R10, R27, 0x1, R7 ;  /* 0x000000011b0a7824 */ /* 0x000fe200078e0207 */
[----:B--2---:R0:W-:Y:S01]  /*0720*/  STS.U16 [R29+0x200], R24 ;  /* 0x000200181d007388 */ /* 0x0041e20000000400 */
[----:B------:R-:W-:-:S03]  /*0730*/  PRMT R22, RZ, 0x7610, R22 ;  /* 0x00007610ff167816 */ /* 0x000fc60000000016 */
[----:B-----5:R2:W-:Y:S01]  /*0740*/  STS.U16 [R29], R21 ;  /* 0x000000151d007388 */ /* 0x0205e20000000400 */
[----:B------:R-:W-:-:S03]  /*0750*/  SHF.R.S32.HI R11, RZ, 0x1f, R10 ;  /* 0x0000001fff0b7819 */ /* 0x000fc6000001140a */
[----:B------:R-:W4:Y:S01]  /*0760*/  @!P3 LDG.E.U16 R22, desc[UR6][R12.64+0x4] ;  /* 0x000004060c16b981 */ /* 0x000f22000c1e1500 */
[----:B0-----:R-:W-:-:S03]  /*0770*/  PRMT R24, RZ, 0x7610, R24 ;  /* 0x00007610ff187816 */ /* 0x001fc60000000018 */
[----:B------:R-:W5:Y:S01]  /*0780*/  @!P1 LDG.E.U16 R23, desc[UR6][R12.64] ;  /* 0x000000060c179981 */ /* 0x000f62000c1e1500 */
[----:B--2---:R-:W-:-:S03]  /*0790*/  PRMT R21, RZ, 0x7610, R21 ;  /* 0x00007610ff157816 */ /* 0x004fc60000000015 */
[----:B------:R-:W2:Y:S04]  /*07a0*/  @!P4 LDG.E.U16 R24, desc[UR6][R12.64+0x6] ;  /* 0x000006060c18c981 */ /* 0x000ea8000c1e1500 */
[----:B------:R0:W2:Y:S02]  /*07b0*/  @!P2 LDG.E.U16 R21, desc[UR6][R12.64+0x2] ;  /* 0x000002060c15a981 */ /* 0x0000a4000c1e1500 */
[----:B0-----:R-:W-:-:S04]  /*07c0*/  IMAD.WIDE R12, R8, UR10, R10 ;  /* 0x0000000a080c7c25 */ /* 0x001fc8000f8e020a */
[----:B------:R-:W-:-:S05]  /*07d0*/  VIADD R11, R10, 0x1 ;  /* 0x000000010a0b7836 */ /* 0x000fca0000000000 */
[----:B------:R-:W-:Y:S01]  /*07e0*/  ISETP.GE.AND P2, PT, R11, UR8, PT ;  /* 0x000000080b007c0c */ /* 0x000fe2000bf46270 */
[C---:B------:R-:W-:Y:S01]  /*07f0*/  VIADD R11, R10.reuse, 0x2 ;  /* 0x000000020a0b7836 */ /* 0x040fe20000000000 */
[----:B---3--:R-:W-:Y:S04]  /*0800*/  STS.U16 [R29+0x300], R28 ;  /* 0x0003001c1d007388 */ /* 0x008fe80000000400 */
[----:B------:R0:W-:Y:S01]  /*0810*/  STS.U16 [R31+0x100], R14 ;  /* 0x0001000e1f007388 */ /* 0x0001e20000000400 */
[----:B------:R-:W-:Y:S01]  /*0820*/  ISETP.GE.AND P3, PT, R11, UR8, PT ;  /* 0x000000080b007c0c */ /* 0x000fe2000bf66270 */
[----:B------:R-:W-:Y:S01]  /*0830*/  VIADD R11, R10, 0x3 ;  /* 0x000000030a0b7836 */ /* 0x000fe20000000000 */
[----:B0-----:R-:W-:-:S04]  /*0840*/  LEA R14, P1, R12, UR12, 0x1 ;  /* 0x0000000c0c0e7c11 */ /* 0x001fc8000f8208ff */
[----:B------:R-:W-:Y:S02]  /*0850*/  ISETP.GE.AND P4, PT, R11, UR8, PT ;  /* 0x000000080b007c0c */ /* 0x000fe4000bf86270 */
[--C-:B------:R-:W-:Y:S02]  /*0860*/  LEA.HI.X R15, R12, UR13, R13.reuse, 0x1, P1 ;  /* 0x0000000d0c0f7c11 */ /* 0x100fe400088f0c0d */
[----:B------:R-:W-:Y:S02]  /*0870*/  ISETP.GE.AND P1, PT, R10, UR8, PT ;  /* 0x000000080a007c0c */ /* 0x000fe4000bf26270 */
[----:B------:R-:W-:Y:S02]  /*0880*/  PRMT R13, RZ, 0x7610, R13 ;  /* 0x00007610ff0d7816 */ /* 0x000fe4000000000d */
[----:B------:R-:W-:Y:S02]  /*0890*/  PRMT R12, RZ, 0x7610, R12 ;  /* 0x00007610ff0c7816 */ /* 0x000fe4000000000c */
[----:B------:R-:W-:-:S02]  /*08a0*/  PRMT R11, RZ, 0x7610, R11 ;  /* 0x00007610ff0b7816 */ /* 0x000fc4000000000b */
[----:B------:R-:W-:Y:S01]  /*08b0*/  PRMT R10, RZ, 0x7610, R10 ;  /* 0x00007610ff0a7816 */ /* 0x000fe2000000000a */
[----:B------:R-:W3:Y:S04]  /*08c0*/  @!P2 LDG.E.U16 R13, desc[UR6][R14.64+0x2] ;  /* 0x000002060e0da981 */ /* 0x000ee8000c1e1500 */
[----:B------:R-:W3:Y:S04]  /*08d0*/  @!P3 LDG.E.U16 R12, desc[UR6][R14.64+0x4] ;  /* 0x000004060e0cb981 */ /* 0x000ee8000c1e1500 */
[----:B------:R-:W3:Y:S04]  /*08e0*/  @!P1 LDG.E.U16 R11, desc[UR6][R14.64] ;  /* 0x000000060e0b9981 */ /* 0x000ee8000c1e1500 */
[----:B------:R-:W3:Y:S01]  /*08f0*/  @!P4 LDG.E.U16 R10, desc[UR6][R14.64+0x6] ;  /* 0x000006060e0ac981 */ /* 0x000ee2000c1e1500 */
[----:B------:R-:W-:Y:S01]  /*0900*/  IMAD R17, R17, 0x80, R6 ;  /* 0x0000008011117824 */ /* 0x000fe200078e0206 */
[----:B------:R-:W-:-:S04]  /*0910*/  LEA R27, R27, R6, 0x7 ;  /* 0x000000061b1b7211 */ /* 0x000fc800078e38ff */
[----:B------:R-:W-:Y:S02]  /*0920*/  LEA R17, R17, UR4, 0x1 ;  /* 0x0000000411117c11 */ /* 0x000fe4000f8e08ff */
[----:B------:R-:W-:Y:S01]  /*0930*/  LEA R27, R27, UR4, 0x1 ;  /* 0x000000041b1b7c11 */ /* 0x000fe2000f8e08ff */
[----:B------:R0:W-:Y:S01]  /*0940*/  STS.U16 [R31+0x200], R20 ;  /* 0x000200141f007388 */ /* 0x0001e20000000400 */
[----:B------:R-:W-:-:S03]  /*0950*/  VIADD R16, R16, 0x10 ;  /* 0x0000001010107836 */ /* 0x000fc60000000000 */
[----:B------:R0:W-:Y:S04]  /*0960*/  STS.U16 [R31], R19 ;  /* 0x000000131f007388 */ /* 0x0001e80000000400 */
[----:B------:R0:W-:Y:S01]  /*0970*/  STS.U16 [R31+0x300], R18 ;  /* 0x000300121f007388 */ /* 0x0001e20000000400 */
[----:B------:R-:W-:-:S03]  /*0980*/  ISETP.GE.AND P1, PT, R16, R9, PT ;  /* 0x000000091000720c */ /* 0x000fc60003f26270 */
[----:B----4-:R0:W-:Y:S04]  /*0990*/  STS.U16 [R17+0x200], R22 ;  /* 0x0002001611007388 */ /* 0x0101e80000000400 */
[----:B-----5:R0:W-:Y:S04]  /*09a0*/  STS.U16 [R17], R23 ;  /* 0x0000001711007388 */ /* 0x0201e80000000400 */
[----:B--2---:R0:W-:Y:S04]  /*09b0*/  STS.U16 [R17+0x300], R24 ;  /* 0x0003001811007388 */ /* 0x0041e80000000400 */
[----:B------:R0:W-:Y:S04]  /*09c0*/  STS.U16 [R17+0x100], R21 ;  /* 0x0001001511007388 */ /* 0x0001e80000000400 */
[----:B---3--:R0:W-:Y:S04]  /*09d0*/  STS.U16 [R27+0x100], R13 ;  /* 0x0001000d1b007388 */ /* 0x0081e80000000400 */
[----:B------:R0:W-:Y:S04]  /*09e0*/  STS.U16 [R27+0x200], R12 ;  /* 0x0002000c1b007388 */ /* 0x0001e80000000400 */
[----:B------:R0:W-:Y:S04]  /*09f0*/  STS.U16 [R27], R11 ;  /* 0x0000000b1b007388 */ /* 0x0001e80000000400 */
[----:B------:R0:W-:Y:S01]  /*0a00*/  STS.U16 [R27+0x300], R10 ;  /* 0x0003000a1b007388 */ /* 0x0001e20000000400 */
[----:B------:R-:W-:Y:S05]  /*0a10*/  @!P1 BRA `(.L_x_7) ;  /* 0xfffffff800389947 */ /* 0x000fea000383ffff */
[----:B------:R-:W-:-:S07]  /*0a20*/  IMAD.MOV.U32 R14, RZ, RZ, R5 ;  /* 0x000000ffff0e7224 */ /* 0x000fce00078e0005 */
.L_x_6:
[----:B------:R-:W-:-:S05]  /*0a30*/  IMAD.IADD R9, R5, 0x1, -R16 ;  /* 0x0000000105097824 */ /* 0x000fca00078e0a10 */
[----:B------:R-:W-:-:S13]  /*0a40*/  ISETP.GT.AND P1, PT, R9, 0x4, PT ;  /* 0x000000040900780c */ /* 0x000fda0003f24270 */
[----:B------:R-:W-:Y:S05]  /*0a50*/  @!P1 BRA `(.L_x_8) ;  /* 0x0000000000f89947 */ /* 0x000fea0003800000 */
[----:B------:R-:W4:Y:S01]  /*0a60*/  LDCU UR4, c[0x0][0x388] ;  /* 0x00007100ff0477ac */ /* 0x000f220008000800 */
[C---:B0-----:R-:W-:Y:S01]  /*0a70*/  IMAD.IADD R12, R16.reuse, 0x1, R7 ;  /* 0x00000001100c7824 */ /* 0x041fe200078e0207 */
[----:B------:R-:W-:Y:S01]  /*0a80*/  PRMT R19, RZ, 0x7610, R19 ;  /* 0x00007610ff137816 */ /* 0x000fe20000000013 */
[----:B------:R-:W-:Y:S01]  /*0a90*/  VIADD R9, R16, 0x4 ;  /* 0x0000000410097836 */ /* 0x000fe20000000000 */
[----:B------:R-:W0:Y:S01]  /*0aa0*/  LDCU UR5, c[0x0][0x390] ;  /* 0x00007200ff0577ac */ /* 0x000e220008000800 */
[C---:B------:R-:W-:Y:S01]  /*0ab0*/  VIADD R10, R12.reuse, 0x1 ;  /* 0x000000010c0a7836 */ /* 0x040fe20000000000 */
[----:B------:R-:W-:Y:S01]  /*0ac0*/  SHF.R.S32.HI R13, RZ, 0x1f, R12 ;  /* 0x0000001fff0d7819 */ /* 0x000fe2000001140c */
[----:B------:R-:W-:Y:S01]  /*0ad0*/  VIADD R11, R12, 0x2 ;  /* 0x000000020c0b7836 */ /* 0x000fe20000000000 */
[----:B------:R-:W5:Y:S01]  /*0ae0*/  LDCU.64 UR8, c[0x0][0x380] ;  /* 0x00007000ff0877ac */ /* 0x000f620008000a00 */
[----:B------:R-:W-:Y:S02]  /*0af0*/  PRMT R20, RZ, 0x7610, R20 ;  /* 0x00007610ff147816 */ /* 0x000fe40000000014 */
[----:B------:R-:W-:-:S02]  /*0b00*/  PRMT R18, RZ, 0x7610, R18 ;  /* 0x00007610ff127816 */ /* 0x000fc40000000012 */
[----:B----4-:R-:W-:Y:S01]  /*0b10*/  ISETP.GE.AND P6, PT, R10, UR4, PT ;  /* 0x000000040a007c0c */ /* 0x010fe2000bfc6270 */
[----:B------:R-:W-:Y:S01]  /*0b20*/  IMAD.IADD R10, R9, 0x1, R7 ;  /* 0x00000001090a7824 */ /* 0x000fe200078e0207 */
[----:B------:R-:W-:Y:S01]  /*0b30*/  ISETP.GE.AND P0, PT, R11, UR4, PT ;  /* 0x000000040b007c0c */ /* 0x000fe2000bf06270 */
[----:B0-----:R-:W-:Y:S01]  /*0b40*/  IMAD.WIDE R14, R8, UR5, R12 ;  /* 0x00000005080e7c25 */ /* 0x001fe2000f8e020c */
[----:B------:R-:W-:Y:S02]  /*0b50*/  ISETP.GE.AND P1, PT, R12, UR4, PT ;  /* 0x000000040c007c0c */ /* 0x000fe4000bf26270 */
[----:B------:R-:W-:Y:S01]  /*0b60*/  IADD3 R11, PT, PT, R10, 0x1, RZ ;  /* 0x000000010a0b7810 */ /* 0x000fe20007ffe0ff */
[----:B------:R-:W-:Y:S01]  /*0b70*/  VIADD R13, R12, 0x3 ;  /* 0x000000030c0d7836 */ /* 0x000fe20000000000 */
[----:B-----5:R-:W-:Y:S01]  /*0b80*/  LEA R12, P5, R14, UR8, 0x1 ;  /* 0x000000080e0c7c11 */ /* 0x020fe2000f8a08ff */
[----:B------:R-:W-:Y:S01]  /*0b90*/  VIADD R17, R10, 0x2 ;  /* 0x000000020a117836 */ /* 0x000fe20000000000 */
[----:B------:R-:W-:-:S02]  /*0ba0*/  ISETP.GE.AND P3, PT, R11, UR4, PT ;  /* 0x000000040b007c0c */ /* 0x000fc4000bf66270 */
[--C-:B------:R-:W-:Y:S02]  /*0bb0*/  SHF.R.S32.HI R11, RZ, 0x1f, R10.reuse ;  /* 0x0000001fff0b7819 */ /* 0x100fe4000001140a */
[----:B------:R-:W-:Y:S02]  /*0bc0*/  ISETP.GE.AND P2, PT, R13, UR4, PT ;  /* 0x000000040d007c0c */ /* 0x000fe4000bf46270 */
[----:B------:R-:W-:Y:S01]  /*0bd0*/  LEA.HI.X R13, R14, UR9, R15, 0x1, P5 ;  /* 0x000000090e0d7c11 */ /* 0x000fe2000a8f0c0f */
[----:B------:R-:W-:Y:S01]  /*0be0*/  IMAD.WIDE R14, R8, UR5, R10 ;  /* 0x00000005080e7c25 */ /* 0x000fe2000f8e020a */
[----:B------:R-:W-:Y:S02]  /*0bf0*/  ISETP.GE.AND P4, PT, R17, UR4, PT ;  /* 0x0000000411007c0c */ /* 0x000fe4000bf86270 */
[----:B------:R-:W-:Y:S01]  /*0c00*/  PRMT R17, RZ, 0x7610, R17 ;  /* 0x00007610ff117816 */ /* 0x000fe20000000011 */
[C---:B------:R-:W-:Y:S01]  /*0c10*/  VIADD R11, R10.reuse, 0x3 ;  /* 0x000000030a0b7836 */ /* 0x040fe20000000000 */
[----:B------:R-:W4:Y:S01]  /*0c20*/  @!P0 LDG.E.U16 R19, desc[UR6][R12.64+0x4] ;  /* 0x000004060c138981 */ /* 0x000f22000c1e1500 */
[----:B------:R-:W-:-:S03]  /*0c30*/  ISETP.GE.AND P5, PT, R10, UR4, PT ;  /* 0x000000040a007c0c */ /* 0x000fc6000bfa6270 */
[----:B------:R-:W-:Y:S01]  /*0c40*/  ISETP.GE.AND P0, PT, R11, UR4, PT ;  /* 0x000000040b007c0c */ /* 0x000fe2000bf06270 */
[----:B------:R-:W5:Y:S01]  /*0c50*/  @!P6 LDG.E.U16 R17, desc[UR6][R12.64+0x2] ;  /* 0x000002060c11e981 */ /* 0x000f62000c1e1500 */
[C---:B------:R-:W-:Y:S02]  /*0c60*/  LEA R10, P6, R14.reuse, UR8, 0x1 ;  /* 0x000000080e0a7c11 */ /* 0x040fe4000f8c08ff */
[----:B------:R-:W-:Y:S01]  /*0c70*/  PRMT R21, RZ, 0x7610, R21 ;  /* 0x00007610ff157816 */ /* 0x000fe20000000015 */
[----:B------:R-:W2:Y:S01]  /*0c80*/  @!P1 LDG.E.U16 R20, desc[UR6][R12.64] ;  /* 0x000000060c149981 */ /* 0x000ea2000c1e1500 */
[--C-:B------:R-:W-:Y:S02]  /*0c90*/  LEA.HI.X R11, R14, UR9, R15.reuse, 0x1, P6 ;  /* 0x000000090e0b7c11 */ /* 0x100fe4000b0f0c0f */
[----:B------:R-:W-:Y:S01]  /*0ca0*/  PRMT R22, RZ, 0x7610, R22 ;  /* 0x00007610ff167816 */ /* 0x000fe20000000016 */
[----:B------:R0:W3:Y:S01]  /*0cb0*/  @!P2 LDG.E.U16 R18, desc[UR6][R12.64+0x6] ;  /* 0x000006060c12a981 */ /* 0x0000e2000c1e1500 */
[----:B------:R-:W-:-:S02]  /*0cc0*/  PRMT R15, RZ, 0x7610, R15 ;  /* 0x00007610ff0f7816 */ /* 0x000fc4000000000f */
[----:B------:R-:W-:Y:S01]  /*0cd0*/  PRMT R23, RZ, 0x7610, R23 ;  /* 0x00007610ff177816 */ /* 0x000fe20000000017 */
[----:B------:R-:W3:Y:S04]  /*0ce0*/  @!P3 LDG.E.U16 R21, desc[UR6][R10.64+0x2] ;  /* 0x000002060a15b981 */ /* 0x000ee8000c1e1500 */
[----:B------:R-:W3:Y:S04]  /*0cf0*/  @!P4 LDG.E.U16 R22, desc[UR6][R10.64+0x4] ;  /* 0x000004060a16c981 */ /* 0x000ee8000c1e1500 */
[----:B------:R-:W3:Y:S04]  /*0d00*/  @!P5 LDG.E.U16 R15, desc[UR6][R10.64] ;  /* 0x000000060a0fd981 */ /* 0x000ee8000c1e1500 */
[----:B------:R-:W3:Y:S01]  /*0d10*/  @!P0 LDG.E.U16 R23, desc[UR6][R10.64+0x6] ;  /* 0x000006060a178981 */ /* 0x000ee2000c1e1500 */
[----:B------:R-:W1:Y:S01]  /*0d20*/  S2UR UR5, SR_CgaCtaId ;  /* 0x00000000000579c3 */ /* 0x000e620000008800 */
[----:B------:R-:W-:Y:S01]  /*0d30*/  UMOV UR4, 0x400 ;  /* 0x0000040000047882 */ /* 0x000fe20000000000 */
[----:B------:R-:W-:-:S02]  /*0d40*/  IMAD R16, R16, 0x80, R6 ;  /* 0x0000008010107824 */ /* 0x000fc400078e0206 */
[----:B0-----:R-:W-:Y:S01]  /*0d50*/  IMAD R12, R9, 0x80, R6 ;  /* 0x00000080090c7824 */ /* 0x001fe200078e0206 */
[----:B-1----:R-:W-:-:S06]  /*0d60*/  ULEA UR4, UR5, UR4, 0x18 ;  /* 0x0000000405047291 */ /* 0x002fcc000f8ec0ff */
[----:B------:R-:W-:Y:S02]  /*0d70*/  LEA R13, R16, UR4, 0x1 ;  /* 0x00000004100d7c11 */ /* 0x000fe4000f8e08ff */
[----:B------:R-:W-:Y:S01]  /*0d80*/  LEA R12, R12, UR4, 0x1 ;  /* 0x000000040c0c7c11 */ /* 0x000fe2000f8e08ff */
[----:B------:R-:W-:Y:S01]  /*0d90*/  IMAD.MOV.U32 R14, RZ, RZ, R5 ;  /* 0x000000ffff0e7224 */ /* 0x000fe200078e0005 */
[----:B------:R-:W-:Y:S01]  /*0da0*/  PLOP3.LUT P0, PT, PT, PT, PT, 0x8, 0x80 ;  /* 0x000000000080781c */ /* 0x000fe20003f0e170 */
[----:B------:R-:W-:Y:S01]  /*0db0*/  VIADD R16, R9, 0x4 ;  /* 0x0000000409107836 */ /* 0x000fe20000000000 */
[----:B----4-:R4:W-:Y:S04]  /*0dc0*/  STS.U16 [R13+0x200], R19 ;  /* 0x000200130d007388 */ /* 0x0109e80000000400 */
[----:B-----5:R4:W-:Y:S04]  /*0dd0*/  STS.U16 [R13+0x100], R17 ;  /* 0x000100110d007388 */ /* 0x0209e80000000400 */
[----:B--2---:R4:W-:Y:S04]  /*0de0*/  STS.U16 [R13], R20 ;  /* 0x000000140d007388 */ /* 0x0049e80000000400 */
[----:B---3--:R4:W-:Y:S04]  /*0df0*/  STS.U16 [R13+0x300], R18 ;  /* 0x000300120d007388 */ /* 0x0089e80000000400 */
[----:B------:R4:W-:Y:S04]  /*0e00*/  STS.U16 [R12+0x100], R21 ;  /* 0x000100150c007388 */ /* 0x0009e80000000400 */
[----:B------:R4:W-:Y:S04]  /*0e10*/  STS.U16 [R12+0x200], R22 ;  /* 0x000200160c007388 */ /* 0x0009e80000000400 */
[----:B------:R4:W-:Y:S04]  /*0e20*/  STS.U16 [R12], R15 ;  /* 0x0000000f0c007388 */ /* 0x0009e80000000400 */
[----:B------:R4:W-:Y:S02]  /*0e30*/  STS.U16 [R12+0x300], R23 ;  /* 0x000300170c007388 */ /* 0x0009e40000000400 */
.L_x_8:
[----:B------:R-:W-:-:S13]  /*0e40*/  ISETP.NE.OR P0, PT, R16, R5, P0 ;  /* 0x000000051000720c */ /* 0x000fda0000705670 */
[----:B------:R-:W-:Y:S05]  /*0e50*/  @!P0 BRA `(.L_x_4) ;  /* 0x0000000000888947 */ /* 0x000fea0003800000 */
.L_x_5:
[----:B---3--:R-:W-:-:S04]  /*0e60*/  IMAD.U32 R7, RZ, RZ, UR17 ;  /* 0x00000011ff077e24 */ /* 0x008fc8000f8e00ff */
[----:B0-----:R-:W-:-:S04]  /*0e70*/  IMAD.IADD R10, R16, 0x1, R7 ;  /* 0x00000001100a7824 */ /* 0x001fc800078e0207 */
[C---:B------:R-:W-:Y:S01]  /*0e80*/  VIADD R9, R10.reuse, 0x1 ;  /* 0x000000010a097836 */ /* 0x040fe20000000000 */
[--C-:B------:R-:W-:Y:S01]  /*0e90*/  SHF.R.S32.HI R11, RZ, 0x1f, R10.reuse ;  /* 0x0000001fff0b7819 */ /* 0x100fe2000001140a */
[C---:B----4-:R-:W-:Y:S01]  /*0ea0*/  VIADD R15, R10.reuse, 0x3 ;  /* 0x000000030a0f7836 */ /* 0x050fe20000000000 */
[C---:B------:R-:W-:Y:S02]  /*0eb0*/  IADD3 R14, PT, PT, R10.reuse, 0x2, RZ ;  /* 0x000000020a0e7810 */ /* 0x040fe40007ffe0ff */
[----:B-1----:R-:W-:Y:S01]  /*0ec0*/  ISETP.GE.AND P0, PT, R10, UR14, PT ;  /* 0x0000000e0a007c0c */ /* 0x002fe2000bf06270 */
[----:B------:R-:W-:Y:S01]  /*0ed0*/  IMAD.WIDE R12, R8, UR16, R10 ;  /* 0x00000010080c7c25 */ /* 0x000fe2000f8e020a */
[----:B------:R-:W-:Y:S02]  /*0ee0*/  ISETP.GE.AND P1, PT, R9, UR14, PT ;  /* 0x0000000e09007c0c */ /* 0x000fe4000bf26270 */
[----:B------:R-:W-:Y:S02]  /*0ef0*/  ISETP.GE.AND P2, PT, R14, UR14, PT ;  /* 0x0000000e0e007c0c */ /* 0x000fe4000bf46270 */
[----:B------:R-:W-:-:S02]  /*0f00*/  ISETP.GE.AND P3, PT, R15, UR14, PT ;  /* 0x0000000e0f007c0c */ /* 0x000fc4000bf66270 */
[C---:B--2---:R-:W-:Y:S02]  /*0f10*/  LEA R10, P4, R12.reuse, UR18, 0x1 ;  /* 0x000000120c0a7c11 */ /* 0x044fe4000f8808ff */
[----:B------:R-:W-:Y:S02]  /*0f20*/  PRMT R14, RZ, 0x7610, R14 ;  /* 0x00007610ff0e7816 */ /* 0x000fe4000000000e */
[--C-:B------:R-:W-:Y:S02]  /*0f30*/  LEA.HI.X R11, R12, UR19, R13.reuse, 0x1, P4 ;  /* 0x000000130c0b7c11 */ /* 0x100fe4000a0f0c0d */
[----:B------:R-:W-:Y:S02]  /*0f40*/  PRMT R12, RZ, 0x7610, R12 ;  /* 0x00007610ff0c7816 */ /* 0x000fe4000000000c */
[----:B------:R-:W-:Y:S01]  /*0f50*/  PRMT R13, RZ, 0x7610, R13 ;  /* 0x00007610ff0d7816 */ /* 0x000fe2000000000d */
[----:B------:R-:W2:Y:S01]  /*0f60*/  @!P2 LDG.E.U16 R14, desc[UR6][R10.64+0x4] ;  /* 0x000004060a0ea981 */ /* 0x000ea2000c1e1500 */
[----:B------:R-:W-:-:S03]  /*0f70*/  PRMT R15, RZ, 0x7610, R15 ;  /* 0x00007610ff0f7816 */ /* 0x000fc6000000000f */
[----:B------:R-:W3:Y:S04]  /*0f80*/  @!P0 LDG.E.U16 R12, desc[UR6][R10.64] ;  /* 0x000000060a0c8981 */ /* 0x000ee8000c1e1500 */
[----:B------:R-:W4:Y:S04]  /*0f90*/  @!P1 LDG.E.U16 R13, desc[UR6][R10.64+0x2] ;  /* 0x000002060a0d9981 */ /* 0x000f28000c1e1500 */
[----:B------:R-:W5:Y:S01]  /*0fa0*/  @!P3 LDG.E.U16 R15, desc[UR6][R10.64+0x6] ;  /* 0x000006060a0fb981 */ /* 0x000f62000c1e1500 */
[----:B------:R-:W0:Y:S01]  /*0fb0*/  S2UR UR5, SR_CgaCtaId ;  /* 0x00000000000579c3 */ /* 0x000e220000008800 */
[----:B------:R-:W-:Y:S01]  /*0fc0*/  UMOV UR4, 0x400 ;  /* 0x0000040000047882 */ /* 0x000fe20000000000 */
[----:B------:R-:W-:-:S02]  /*0fd0*/  IMAD R9, R16, 0x80, R6 ;  /* 0x0000008010097824 */ /* 0x000fc400078e0206 */
[----:B------:R-:W-:Y:S01]  /*0fe0*/  VIADD R16, R16, 0x4 ;  /* 0x0000000410107836 */ /* 0x000fe20000000000 */
[----:B0-----:R-:W-:-:S06]  /*0ff0*/  ULEA UR4, UR5, UR4, 0x18 ;  /* 0x0000000405047291 */ /* 0x001fcc000f8ec0ff */
[----:B------:R-:W-:Y:S02]  /*1000*/  LEA R9, R9, UR4, 0x1 ;  /* 0x0000000409097c11 */ /* 0x000fe4000f8e08ff */
[----:B------:R-:W-:-:S03]  /*1010*/  ISETP.NE.AND P0, PT, R16, R5, PT ;  /* 0x000000051000720c */ /* 0x000fc60003f05270 */
[----:B--2---:R0:W-:Y:S04]  /*1020*/  STS.U16 [R9+0x200], R14 ;  /* 0x0002000e09007388 */ /* 0x0041e80000000400 */
[----:B---3--:R0:W-:Y:S04]  /*1030*/  STS.U16 [R9], R12 ;  /* 0x0000000c09007388 */ /* 0x0081e80000000400 */
[----:B----4-:R0:W-:Y:S04]  /*1040*/  STS.U16 [R9+0x100], R13 ;  /* 0x0001000d09007388 */ /* 0x0101e80000000400 */
[----:B-----5:R0:W-:Y:S01]  /*1050*/  STS.U16 [R9+0x300], R15 ;  /* 0x0003000f09007388 */ /* 0x0201e20000000400 */
[----:B------:R-:W-:Y:S05]  /*1060*/  @P0 BRA `(.L_x_5) ;  /* 0xfffffffc007c0947 */ /* 0x000fea000383ffff */
[----:B0-----:R-:W-:-:S07]  /*1070*/  IMAD.MOV.U32 R14, RZ, RZ, R5 ;  /* 0x000000ffff0e7224 */ /* 0x001fce00078e0005 */
.L_x_4:
[----:B------:R-:W-:-:S13]  /*1080*/  ISETP.NE.AND P0, PT, R4, RZ, PT ;  /* 0x000000ff0400720c */ /* 0x000fda0003f05270 */
[----:B------:R-:W-:Y:S05]  /*1090*/  @!P0 BRA `(.L_x_3) ;  /* 0x0000000000948947 */ /* 0x000fea0003800000 */
[----:B----4-:R-:W4:Y:S01]  /*10a0*/  LDC R15, c[0x0][0x388] ;  /* 0x0000e200ff0f7b82 */ /* 0x010f220000000800 */
[----:B------:R-:W5:Y:S01]  /*10b0*/  LDCU UR4, c[0x0][0x390] ;  /* 0x00007200ff0477ac */ /* 0x000f620008000800 */
[--C-:B0-----:R-:W-:Y:S01]  /*10c0*/  IMAD.IADD R10, R14, 0x1, R7.reuse ;  /* 0x000000010e0a7824 */ /* 0x101fe200078e0207 */
[----:B------:R-:W-:Y:S01]  /*10d0*/  PRMT R7, RZ, 0x7610, R7 ;  /* 0x00007610ff077816 */ /* 0x000fe20000000007 */
[----:B------:R-:W0:Y:S03]  /*10e0*/  LDCU.64 UR8, c[0x0][0x380] ;  /* 0x00007000ff0877ac */ /* 0x000e260008000a00 */
[----:B------:R-:W-:-:S03]  /*10f0*/  SHF.R.S32.HI R11, RZ, 0x1f, R10 ;  /* 0x0000001fff0b7819 */ /* 0x000fc6000001140a */
[----:B-----5:R-:W-:Y:S01]  /*1100*/  IMAD.WIDE R12, R8, UR4, R10 ;  /* 0x00000004080c7c25 */ /* 0x020fe2000f8e020a */
[----:B----4-:R-:W-:Y:S02]  /*1110*/  ISETP.GE.AND P0, PT, R10, R15, PT ;  /* 0x0000000f0a00720c */ /* 0x010fe40003f06270 */
[----:B0-----:R-:W-:-:S04]  /*1120*/  LEA R8, P1, R12, UR8, 0x1 ;  /* 0x000000080c087c11 */ /* 0x001fc8000f8208ff */
[----:B------:R-:W-:-:S07]  /*1130*/  LEA.HI.X R9, R12, UR9, R13, 0x1, P1 ;  /* 0x000000090c097c11 */ /* 0x000fce00088f0c0d */
[----:B------:R-:W4:Y:S01]  /*1140*/  @!P0 LDG.E.U16 R7, desc[UR6][R8.64] ;  /* 0x0000000608078981 */ /* 0x000f22000c1e1500 */
[----:B------:R-:W0:Y:S01]  /*1150*/  S2UR UR5, SR_CgaCtaId ;  /* 0x00000000000579c3 */ /* 0x000e220000008800 */
[----:B------:R-:W-:Y:S01]  /*1160*/  UMOV UR4, 0x400 ;  /* 0x0000040000047882 */ /* 0x000fe20000000000 */
[----:B------:R-:W-:Y:S01]  /*1170*/  IMAD R12, R14, 0x80, R6 ;  /* 0x000000800e0c7824 */ /* 0x000fe200078e0206 */
[----:B------:R-:W-:Y:S01]  /*1180*/  ISETP.NE.AND P0, PT, R4, 0x1, PT ;  /* 0x000000010400780c */ /* 0x000fe20003f05270 */
[----:B0-----:R-:W-:-:S06]  /*1190*/  ULEA UR4, UR5, UR4, 0x18 ;  /* 0x0000000405047291 */ /* 0x001fcc000f8ec0ff */
[----:B------:R-:W-:-:S05]  /*11a0*/  LEA R12, R12, UR4, 0x1 ;  /* 0x000000040c0c7c11 */ /* 0x000fca000f8e08ff */
[----:B----4-:R0:W-:Y:S01]  /*11b0*/  STS.U16 [R12], R7 ;  /* 0x000000070c007388 */ /* 0x0101e20000000400 */
[----:B------:R-:W-:Y:S05]  /*11c0*/  @!P0 BRA `(.L_x_3) ;  /* 0x0000000000488947 */ /* 0x000fea0003800000 */
[----:B0-----:R-:W-:Y:S01]  /*11d0*/  VIADD R7, R10, 0x1 ;  /* 0x000000010a077836 */ /* 0x001fe20000000000 */
[----:B------:R-:W-:Y:S04]  /*11e0*/  BSSY.RECONVERGENT B2, `(.L_x_9) ;  /* 0x0000005000027945 */ /* 0x000fe80003800200 */
[----:B------:R-:W-:Y:S02]  /*11f0*/  ISETP.GE.AND P0, PT, R7, R15, PT ;  /* 0x0000000f0700720c */ /* 0x000fe40003f06270 */
[----:B------:R-:W-:-:S11]  /*1200*/  PRMT R7, RZ, 0x7610, R7 ;  /* 0x00007610ff077816 */ /* 0x000fd60000000007 */
[----:B------:R-:W-:Y:S05]  /*1210*/  @P0 BRA `(.L_x_10) ;  /* 0x0000000000040947 */ /* 0x000fea0003800000 */
[----:B------:R0:W5:Y:S02]  /*1220*/  LDG.E.U16 R7, desc[UR6][R8.64+0x2] ;  /* 0x0000020608077981 */ /* 0x000164000c1e1500 */
.L_x_10:
[----:B-123--:R-:W-:Y:S05]  /*1230*/  BSYNC.RECONVERGENT B2 ;  /* 0x0000000000027941 */ /* 0x00efea0003800200 */
.L_x_9:
[----:B-----5:R1:W-:Y:S01]  /*1240*/  STS.U16 [R12+0x100], R7 ;  /* 0x000100070c007388 */ /* 0x0203e20000000400 */
[----:B------:R-:W-:-:S13]  /*1250*/  ISETP.NE.AND P0, PT, R4, 0x2, PT ;  /* 0x000000020400780c */ /* 0x000fda0003f05270 */
[----:B-1----:R-:W-:Y:S05]  /*1260*/  @!P0 BRA `(.L_x_3) ;  /* 0x0000000000208947 */ /* 0x002fea0003800000 */
[----:B------:R-:W-:Y:S01]  /*1270*/  VIADD R10, R10, 0x2 ;  /* 0x000000020a0a7836 */ /* 0x000fe20000000000 */
[----:B------:R-:W-:Y:S01]  /*1280*/  BSSY.RECONVERGENT B2, `(.L_x_11) ;  /* 0x0000005000027945 */ /* 0x000fe20003800200 */
[----:B------:R-:W-:-:S03]  /*1290*/  PRMT R7, RZ, 0x7610, R7 ;  /* 0x00007610ff077816 */ /* 0x000fc60000000007 */
[----:B------:R-:W-:-:S13]  /*12a0*/  ISETP.GE.AND P0, PT, R10, R15, PT ;  /* 0x0000000f0a00720c */ /* 0x000fda0003f06270 */
[----:B------:R-:W-:Y:S05]  /*12b0*/  @P0 BRA `(.L_x_12) ;  /* 0x0000000000040947 */ /* 0x000fea0003800000 */
[----:B------:R1:W5:Y:S02]  /*12c0*/  LDG.E.U16 R7, desc[UR6][R8.64+0x4] ;  /* 0x0000040608077981 */ /* 0x000364000c1e1500 */
.L_x_12:
[----:B------:R-:W-:Y:S05]  /*12d0*/  BSYNC.RECONVERGENT B2 ;  /* 0x0000000000027941 */ /* 0x000fea0003800200 */
.L_x_11:
[----:B-----5:R2:W-:Y:S02]  /*12e0*/  STS.U16 [R12+0x200], R7 ;  /* 0x000200070c007388 */ /* 0x0205e40000000400 */
.L_x_3:
[----:B-123--:R-:W-:Y:S05]  /*12f0*/  BSYNC.RECONVERGENT B0 ;  /* 0x0000000000007941 */ /* 0x00efea0003800200 */
.L_x_2:
[----:B0-----:R-:W-:-:S05]  /*1300*/  IMAD.IADD R6, R3, 0x1, R6 ;  /* 0x0000000103067824 */ /* 0x001fca00078e0206 */
[----:B------:R-:W-:-:S13]  /*1310*/  ISETP.GE.U32.AND P0, PT, R6, R25, PT ;  /* 0x000000190600720c */ /* 0x000fda0003f06070 */
[----:B------:R-:W-:Y:S05]  /*1320*/  @!P0 BRA `(.L_x_13) ;  /* 0xffffffec00888947 */ /* 0x000fea000383ffff */
.L_x_1:
[----:B------:R-:W-:Y:S05]  /*1330*/  BSYNC.RECONVERGENT B1 ;  /* 0x0000000000017941 */ /* 0x000fea0003800200 */
.L_x_0:
[----:B------:R-:W0:Y:S08]  /*1340*/  S2UR UR4, SR_CTAID.X ;  /* 0x00000000000479c3 */ /* 0x000e300000002500 */
[----:B------:R-:W-:Y:S08]  /*1350*/  BAR.SYNC.DEFER_BLOCKING 0x0 ;  /* 0x0000000000007b1d */ /* 0x000ff00000010000 */
[----:B------:R-:W0:Y:S02]  /*1360*/  LDC R3, c[0x0][0x360] ;  /* 0x0000d800ff037b82 */ /* 0x000e240000000800 */
[----:B0-----:R-:W-:-:S05]  /*1370*/  IMAD R3, R3, UR4, R2 ;  /* 0x0000000403037c24 */ /* 0x001fca000f8e0202 */
[----:B------:R-:W-:-:S13]  /*1380*/  ISETP.GE.AND P0, PT, R3, R0, PT ;  /* 0x000000000300720c */ /* 0x000fda0003f06270 */
[----:B------:R-:W-:Y:S05]  /*1390*/  @P0 EXIT ;  /* 0x000000000000094d */ /* 0x000fea0003800000 */
[----:B------:R-:W0:Y:S01]  /*13a0*/  LDCU UR4, c[0x0][0x398] ;  /* 0x00007300ff0477ac */ /* 0x000e220008000800 */
[----:B------:R1:W-:Y:S01]  /*13b0*/  STL.128 [R1], RZ ;  /* 0x000000ff01007387 */ /* 0x0003e20000100c00 */
[----:B------:R-:W-:Y:S01]  /*13c0*/  VIMNMX.U32 R25, PT, PT, R25, 0x1, !PT ;  /* 0x0000000119197848 */ /* 0x000fe20007fe0000 */
[----:B------:R-:W-:Y:S01]  /*13d0*/  VIADD R0, R1, 0x20 ;  /* 0x0000002001007836 */ /* 0x000fe20000000000 */
[----:B------:R-:W-:Y:S01]  /*13e0*/  IADD3 R26, PT, PT, R26, R3, RZ ;  /* 0x000000031a1a7210 */ /* 0x000fe20007ffe0ff */
[----:B------:R1:W-:Y:S01]  /*13f0*/  STL.128 [R1+0x10], RZ ;  /* 0x000010ff01007387 */ /* 0x0003e20000100c00 */
[----:B------:R-:W-:Y:S01]  /*1400*/  LOP3.LUT R2, R25, 0x3, RZ, 0xc0, !PT ;  /* 0x0000000319027812 */ /* 0x000fe200078ec0ff */
[----:B------:R-:W-:Y:S02]  /*1410*/  IMAD.MOV.U32 R3, RZ, RZ, 0x1 ;  /* 0x00000001ff037424 */ /* 0x000fe400078e00ff */
[----:B------:R1:W-:Y:S01]  /*1420*/  STL.128 [R1+0x20], RZ ;  /* 0x000020ff01007387 */ /* 0x0003e20000100c00 */
[----:B------:R-:W-:Y:S01]  /*1430*/  ISETP.NE.AND P2, PT, R2, RZ, PT ;  /* 0x000000ff0200720c */ /* 0x000fe20003f45270 */
[----:B------:R-:W-:-:S02]  /*1440*/  IMAD.MOV.U32 R4, RZ, RZ, RZ ;  /* 0x000000ffff047224 */ /* 0x000fc400078e00ff */
[----:B------:R1:W-:Y:S04]  /*1450*/  STL.128 [R1+0x30], RZ ;  /* 0x000030ff01007387 */ /* 0x0003e80000100c00 */
[----:B------:R1:W-:Y:S01]  /*1460*/  STL.128 [R1+0x40], RZ ;  /* 0x000040ff01007387 */ /* 0x0003e20000100c00 */
[----:B0-----:R-:W-:-:S03]  /*1470*/  UISETP.GE.U32.AND UP0, UPT, UR4, 0x4, UPT ;  /* 0x000000040400788c */ /* 0x001fc6000bf06070 */
[----:B------:R1:W-:Y:S04]  /*1480*/  STL.128 [R1+0x50], RZ ;  /* 0x000050ff01007387 */ /* 0x0003e80000100c00 */
        /* <DEDUP_REMOVED lines=25> */
[----:B------:R1:W-:Y:S01]  /*1620*/  STL.128 [R1+0x1f0], RZ ;  /* 0x0001f0ff01007387 */ /* 0x0003e20000100c00 */
[----:B------:R-:W-:Y:S05]  /*1630*/  BRA.U !UP0, `(.L_x_14) ;  /* 0x0000000108a47547 */ /* 0x000fea000b800000 */
[----:B------:R-:W0:Y:S01]  /*1640*/  LDCU UR4, c[0x0][0x38c] ;  /* 0x00007180ff0477ac */ /* 0x000e220008000800 */
[----:B------:R-:W-:Y:S01]  /*1650*/  LOP3.LUT R4, R25, 0xfc, RZ, 0xc0, !PT ;  /* 0x000000fc19047812 */ /* 0x000fe200078ec0ff */
[----:B------:R-:W-:Y:S01]  /*1660*/  IMAD.MOV.U32 R5, RZ, RZ, RZ ;  /* 0x000000ffff057224 */ /* 0x000fe200078e00ff */
[----:B------:R-:W2:Y:S01]  /*1670*/  LDCU UR5, c[0x0][0x388] ;  /* 0x00007100ff0577ac */ /* 0x000ea20008000800 */
[----:B------:R-:W3:Y:S01]  /*1680*/  LDCU UR12, c[0x0][0x38c] ;  /* 0x00007180ff0c77ac */ /* 0x000ee20008000800 */
[----:B------:R-:W1:Y:S01]  /*1690*/  LDCU.64 UR10, c[0x0][0x380] ;  /* 0x00007000ff0a77ac */ /* 0x000e620008000a00 */
[----:B------:R-:W1:Y:S01]  /*16a0*/  LDCU.64 UR8, c[0x0][0x390] ;  /* 0x00007200ff0877ac */ /* 0x000e620008000a00 */
[----:B0-----:R-:W-:-:S13]  /*16b0*/  ISETP.GE.AND P0, PT, R26, UR4, PT ;  /* 0x000000041a007c0c */ /* 0x001fda000bf06270 */
.L_x_15:
[----:B-1----:R-:W-:-:S04]  /*16c0*/  VIADD R6, R5, UR9 ;  /* 0x0000000905067c36 */ /* 0x002fc80008000000 */
[C---:B0-----:R-:W-:Y:S01]  /*16d0*/  VIADD R10, R6.reuse, 0x1 ;  /* 0x00000001060a7836 */ /* 0x041fe20000000000 */
[--C-:B------:R-:W-:Y:S01]  /*16e0*/  SHF.R.S32.HI R7, RZ, 0x1f, R6.reuse ;  /* 0x0000001fff077819 */ /* 0x100fe20000011406 */
[C---:B------:R-:W-:Y:S01]  /*16f0*/  VIADD R11, R6.reuse, 0x2 ;  /* 0x00000002060b7836 */ /* 0x040fe20000000000 */
[----:B--2---:R-:W-:Y:S02]  /*1700*/  ISETP.GE.OR P1, PT, R6, UR5, P0 ;  /* 0x0000000506007c0c */ /* 0x004fe40008726670 */
[C---:B---3--:R-:W-:Y:S01]  /*1710*/  ISETP.GE.AND P0, PT, R26.reuse, UR12, PT ;  /* 0x0000000c1a007c0c */ /* 0x048fe2000bf06270 */
[----:B------:R-:W-:-:S03]  /*1720*/  IMAD.WIDE R8, R26, UR8, R6 ;  /* 0x000000081a087c25 */ /* 0x000fc6000f8e0206 */
[----:B------:R-:W-:Y:S01]  /*1730*/  ISETP.GE.OR P3, PT, R10, UR5, P0 ;  /* 0x000000050a007c0c */ /* 0x000fe20008766670 */
[----:B------:R-:W-:Y:S01]  /*1740*/  VIADD R7, R6, 0x3 ;  /* 0x0000000306077836 */ /* 0x000fe20000000000 */
[----:B------:R-:W-:Y:S02]  /*1750*/  ISETP.GE.OR P4, PT, R11, UR5, P0 ;  /* 0x000000050b007c0c */ /* 0x000fe40008786670 */
[C---:B------:R-:W-:Y:S02]  /*1760*/  LEA R6, P6, R8.reuse, UR10, 0x1 ;  /* 0x0000000a08067c11 */ /* 0x040fe4000f8c08ff */
[----:B------:R-:W-:Y:S02]  /*1770*/  ISETP.GE.OR P5, PT, R7, UR5, P0 ;  /* 0x0000000507007c0c */ /* 0x000fe400087a6670 */
[----:B------:R-:W-:-:S05]  /*1780*/  LEA.HI.X R7, R8, UR11, R9, 0x1, P6 ;  /* 0x0000000b08077c11 */ /* 0x000fca000b0f0c09 */
[----:B------:R-:W2:Y:S04]  /*1790*/  @!P1 LDG.E.U16 R9, desc[UR6][R6.64] ;  /* 0x0000000606099981 */ /* 0x000ea8000c1e1500 */
[----:B------:R-:W3:Y:S04]  /*17a0*/  @!P3 LDG.E.U16 R11, desc[UR6][R6.64+0x2] ;  /* 0x00000206060bb981 */ /* 0x000ee8000c1e1500 */
[----:B----4-:R-:W4:Y:S04]  /*17b0*/  @!P4 LDG.E.U16 R13, desc[UR6][R6.64+0x4] ;  /* 0x00000406060dc981 */ /* 0x010f28000c1e1500 */
[----:B------:R-:W5:Y:S01]  /*17c0*/  @!P5 LDG.E.U16 R15, desc[UR6][R6.64+0x6] ;  /* 0x00000606060fd981 */ /* 0x000f62000c1e1500 */
[----:B------:R-:W-:-:S02]  /*17d0*/  HFMA2 R10, -RZ, RZ, 0, 0 ;  /* 0x00000000ff0a7431 */ /* 0x000fc400000001ff */
[----:B------:R-:W-:Y:S02]  /*17e0*/  IMAD.MOV.U32 R8, RZ, RZ, RZ ;  /* 0x000000ffff087224 */ /* 0x000fe400078e00ff */
[----:B------:R-:W-:Y:S02]  /*17f0*/  IMAD.MOV.U32 R12, RZ, RZ, RZ ;  /* 0x000000ffff0c7224 */ /* 0x000fe400078e00ff */
[----:B------:R-:W-:Y:S02]  /*1800*/  IMAD.MOV.U32 R14, RZ, RZ, RZ ;  /* 0x000000ffff0e7224 */ /* 0x000fe400078e00ff */
[----:B--2---:R-:W-:Y:S02]  /*1810*/  @!P1 HADD2.F32 R8, -RZ, R9.H0_H0 ;  /* 0x20000009ff089230 */ /* 0x004fe40000004100 */
[----:B------:R-:W-:Y:S02]  /*1820*/  IMAD R9, R5, 0x4, R1 ;  /* 0x0000000405097824 */ /* 0x000fe400078e0201 */
[----:B---3--:R-:W-:-:S02]  /*1830*/  @!P3 HADD2.F32 R10, -RZ, R11.H0_H0 ;  /* 0x2000000bff0ab230 */ /* 0x008fc40000004100 */
[----:B------:R-:W-:Y:S01]  /*1840*/  VIADD R5, R5, 0x4 ;  /* 0x0000000405057836 */ /* 0x000fe20000000000 */
[----:B------:R0:W-:Y:S01]  /*1850*/  STL [R9], R8 ;  /* 0x0000000809007387 */ /* 0x0001e20000100800 */
[----:B----4-:R-:W-:-:S03]  /*1860*/  @!P4 HADD2.F32 R12, -RZ, R13.H0_H0 ;  /* 0x2000000dff0cc230 */ /* 0x010fc60000004100 */
[----:B------:R0:W-:Y:S01]  /*1870*/  STL [R9+0x4], R10 ;  /* 0x0000040a09007387 */ /* 0x0001e20000100800 */
[----:B-----5:R-:W-:Y:S01]  /*1880*/  @!P5 HADD2.F32 R14, -RZ, R15.H0_H0 ;  /* 0x2000000fff0ed230 */ /* 0x020fe20000004100 */
[----:B------:R-:W-:Y:S02]  /*1890*/  ISETP.NE.AND P1, PT, R5, R4, PT ;  /* 0x000000040500720c */ /* 0x000fe40003f25270 */
[----:B------:R0:W-:Y:S04]  /*18a0*/  STL [R9+0x8], R12 ;  /* 0x0000080c09007387 */ /* 0x0001e80000100800 */
[----:B------:R0:W-:Y:S07]  /*18b0*/  STL [R9+0xc], R14 ;  /* 0x00000c0e09007387 */ /* 0x0001ee0000100800 */
[----:B------:R-:W-:Y:S05]  /*18c0*/  @P1 BRA `(.L_x_15) ;  /* 0xfffffffc007c1947 */ /* 0x000fea000383ffff */
.L_x_14:
[----:B------:R-:W-:Y:S05]  /*18d0*/  @!P2 BRA `(.L_x_16) ;  /* 0x000000000058a947 */ /* 0x000fea0003800000 */
[----:B------:R-:W2:Y:S01]  /*18e0*/  LDCU UR4, c[0x0][0x38c] ;  /* 0x00007180ff0477ac */ /* 0x000ea20008000800 */
[----:B------:R-:W3:Y:S01]  /*18f0*/  LDCU UR8, c[0x0][0x388] ;  /* 0x00007100ff0877ac */ /* 0x000ee20008000800 */
[----:B------:R-:W0:Y:S01]  /*1900*/  LDCU UR5, c[0x0][0x394] ;  /* 0x00007280ff0577ac */ /* 0x000e220008000800 */
[----:B--2---:R-:W-:Y:S01]  /*1910*/  ISETP.GE.AND P2, PT, R26, UR4, PT ;  /* 0x000000041a007c0c */ /* 0x004fe2000bf46270 */
[----:B---3--:R-:W-:-:S12]  /*1920*/  UMOV UR4, URZ ;  /* 0x000000ff00047c82 */ /* 0x008fd80008000000 */
.L_x_17:
[----:B0-2---:R-:W-:-:S05]  /*1930*/  VIADD R6, R4, UR5 ;  /* 0x0000000504067c36 */ /* 0x005fca0008000000 */
[----:B------:R-:W-:-:S13]  /*1940*/  ISETP.GE.OR P0, PT, R6, UR8, P2 ;  /* 0x0000000806007c0c */ /* 0x000fda0009706670 */
[----:B------:R-:W0:Y:S01]  /*1950*/  @!P0 LDC R5, c[0x0][0x390] ;  /* 0x0000e400ff058b82 */ /* 0x000e220000000800 */
[----:B------:R-:W-:-:S07]  /*1960*/  @!P0 SHF.R.S32.HI R7, RZ, 0x1f, R6 ;  /* 0x0000001fff078819 */ /* 0x000fce0000011406 */
[----:B------:R-:W2:Y:S01]  /*1970*/  @!P0 LDC.64 R8, c[0x0][0x380] ;  /* 0x0000e000ff088b82 */ /* 0x000ea20000000a00 */
[----:B0-----:R-:W-:-:S03]  /*1980*/  @!P0 IMAD.WIDE R6, R26, R5, R6 ;  /* 0x000000051a068225 */ /* 0x001fc600078e0206 */
[----:B--2---:R-:W-:-:S04]  /*1990*/  @!P0 LEA R8, P1, R6, R8, 0x1 ;  /* 0x0000000806088211 */ /* 0x004fc800078208ff */
[----:B------:R-:W-:-:S05]  /*19a0*/  @!P0 LEA.HI.X R9, R6, R9, R7, 0x1, P1 ;  /* 0x0000000906098211 */ /* 0x000fca00008f0c07 */
[----:B------:R-:W2:Y:S01]  /*19b0*/  @!P0 LDG.E.U16 R8, desc[UR6][R8.64] ;  /* 0x0000000608088981 */ /* 0x000ea2000c1e1500 */
[----:B------:R-:W-:Y:S01]  /*19c0*/  IMAD.MOV.U32 R5, RZ, RZ, RZ ;  /* 0x000000ffff057224 */ /* 0x000fe200078e00ff */
[----:B------:R-:W-:Y:S01]  /*19d0*/  UIADD3 UR4, UPT, UPT, UR4, 0x1, URZ ;  /* 0x0000000104047890 */ /* 0x000fe2000fffe0ff */
[C---:B------:R-:W-:Y:S02]  /*19e0*/  IMAD R6, R4.reuse, 0x4, R1 ;  /* 0x0000000404067824 */ /* 0x040fe400078e0201 */
[----:B------:R-:W-:Y:S02]  /*19f0*/  VIADD R4, R4, 0x1 ;  /* 0x0000000104047836 */ /* 0x000fe40000000000 */
[----:B--2---:R-:W-:Y:S01]  /*1a00*/  @!P0 HADD2.F32 R5, -RZ, R8.H0_H0 ;  /* 0x20000008ff058230 */ /* 0x004fe20000004100 */
[----:B------:R-:W-:-:S04]  /*1a10*/  ISETP.NE.AND P0, PT, R2, UR4, PT ;  /* 0x0000000402007c0c */ /* 0x000fc8000bf05270 */
[----:B------:R2:W-:Y:S09]  /*1a20*/  STL [R6], R5 ;  /* 0x0000000506007387 */ /* 0x0005f20000100800 */
[----:B------:R-:W-:Y:S05]  /*1a30*/  @P0 BRA `(.L_x_17) ;  /* 0xfffffffc00bc0947 */ /* 0x000fea000383ffff */
.L_x_16:
[----:B------:R-:W-:-:S07]  /*1a40*/  IMAD.MOV.U32 R2, RZ, RZ, RZ ;  /* 0x000000ffff027224 */ /* 0x000fce00078e00ff */
.L_x_23:
[----:B----4-:R-:W-:-:S06]  /*1a50*/  LEA R23, R2, R1, 0x2 ;  /* 0x0000000102177211 */ /* 0x010fcc00078e10ff */
[----:B------:R-:W5:Y:S01]  /*1a60*/  LDL R23, [R23] ;  /* 0x0000000017177983 */ /* 0x000f620000100800 */
[----:B------:R-:W-:Y:S02]  /*1a70*/  ISETP.NE.AND P0, PT, R2, RZ, PT ;  /* 0x000000ff0200720c */ /* 0x000fe40003f05270 */
[----:B------:R-:W-:-:S11]  /*1a80*/  PRMT R24, R3, 0x7610, R24 ;  /* 0x0000761003187816 */ /* 0x000fd60000000018 */
[----:B------:R-:W-:Y:S05]  /*1a90*/  @!P0 BRA `(.L_x_18) ;  /* 0x0000000800108947 */ /* 0x000fea0003800000 */
[----:B------:R-:W-:Y:S01]  /*1aa0*/  ISETP.GE.U32.AND P0, PT, R2, 0x10, PT ;  /* 0x000000100200780c */ /* 0x000fe20003f06070 */
[----:B------:R-:W-:Y:S02]  /*1ab0*/  IMAD.MOV.U32 R27, RZ, RZ, -0x1 ;  /* 0xffffffffff1b7424 */ /* 0x000fe400078e00ff */
[----:B------:R-:W-:-:S03]  /*1ac0*/  IMAD.MOV.U32 R31, RZ, RZ, RZ ;  /* 0x000000ffff1f7224 */ /* 0x000fc600078e00ff */
[----:B------:R-:W-:-:S05]  /*1ad0*/  VIADDMNMX.U32 R27, R2, R27, 0x7f, PT ;  /* 0x0000007f021b7446 */ /* 0x000fca000380001b */
[----:B------:R-:W-:Y:S02]  /*1ae0*/  VIADD R27, R27, 0x1 ;  /* 0x000000011b1b7836 */ /* 0x000fe40000000000 */
[----:B------:R-:W-:Y:S05]  /*1af0*/  @!P0 BRA `(.L_x_19) ;  /* 0x0000000000cc8947 */ /* 0x000fea0003800000 */
[----:B--2---:R-:W2:Y:S01]  /*1b00*/  S2R R5, SR_CgaCtaId ;  /* 0x0000000000057919 */ /* 0x004ea20000008800 */
[----:B------:R-:W-:Y:S01]  /*1b10*/  MOV R4, 0x400 ;  /* 0x0000040000047802 */ /* 0x000fe20000000f00 */
[----:B------:R-:W-:Y:S01]  /*1b20*/  IMAD.MOV.U32 R28, RZ, RZ, R0 ;  /* 0x000000ffff1c7224 */ /* 0x000fe200078e0000 */
[----:B------:R-:W-:-:S05]  /*1b30*/  LOP3.LUT R31, R27, 0xf0, RZ, 0xc0, !PT ;  /* 0x000000f01b1f7812 */ /* 0x000fca00078ec0ff */
[----:B------:R-:W-:Y:S01]  /*1b40*/  IMAD.MOV R30, RZ, RZ, -R31 ;  /* 0x000000ffff1e7224 */ /* 0x000fe200078e0a1f */
[----:B--2---:R-:W-:-:S05]  /*1b50*/  LEA R5, R5, R4, 0x18 ;  /* 0x0000000405057211 */ /* 0x004fca00078ec0ff */
[----:B------:R-:W-:-:S04]  /*1b60*/  IMAD R29, R2, 0x100, R5 ;  /* 0x00000100021d7824 */ /* 0x000fc800078e0205 */
[----:B------:R-:W-:-:S07]  /*1b70*/  VIADD R29, R29, 0x10 ;  /* 0x000000101d1d7836 */ /* 0x000fce0000000000 */
.L_x_20:
[----:B------:R-:W2:Y:S04]  /*1b80*/  LDL.128 R4, [R28+-0x20] ;  /* 0xffffe0001c047983 */ /* 0x000ea80000100c00 */
[----:B0-----:R-:W3:Y:S04]  /*1b90*/  LDL.128 R8, [R28+-0x10] ;  /* 0xfffff0001c087983 */ /* 0x001ee80000100c00 */
[----:B------:R-:W0:Y:S02]  /*1ba0*/  LDS.128 R12, [R29+-0x10] ;  /* 0xfffff0001d0c7984 */ /* 0x000e240000000c00 */
[----:B0-----:R-:W-:-:S02]  /*1bb0*/  HADD2.F32 R16, -RZ, R12.H0_H0 ;  /* 0x2000000cff107230 */ /* 0x001fc40000004100 */
[----:B------:R-:W-:-:S03]  /*1bc0*/  HADD2.F32 R12, -RZ, R12.H1_H1 ;  /* 0x3000000cff0c7230 */ /* 0x000fc60000004100 */
[----:B--2--5:R-:W-:Y:S02]  /*1bd0*/  FFMA R4, -R16, R4, R23 ;  /* 0x0000000410047223 */ /* 0x024fe40000000117 */
[----:B------:R-:W2:Y:S02]  /*1be0*/  LDL.128 R16, [R28] ;  /* 0x000000001c107983 */ /* 0x000ea40000100c00 */
[----:B------:R-:W-:Y:S01]  /*1bf0*/  FFMA R5, R5, -R12, R4 ;  /* 0x8000000c05057223 */ /* 0x000fe20000000004 */
[--C-:B------:R-:W-:Y:S01]  /*1c00*/  HADD2.F32 R4, -RZ, R13.reuse.H0_H0 ;  /* 0x2000000dff047230 */ /* 0x100fe20000004100 */
[----:B------:R0:W4:Y:S01]  /*1c10*/  LDL.128 R20, [R28+0x10] ;  /* 0x000010001c147983 */ /* 0x0001220000100c00 */
[----:B------:R-:W-:-:S03]  /*1c20*/  HADD2.F32 R13, -RZ, R13.H1_H1 ;  /* 0x3000000dff0d7230 */ /* 0x000fc60000004100 */
[----:B------:R-:W-:Y:S01]  /*1c30*/  FFMA R6, R6, -R4, R5 ;  /* 0x8000000406067223 */ /* 0x000fe20000000005 */
[----:B------:R-:W-:-:S03]  /*1c40*/  HADD2.F32 R4, -RZ, R14.H0_H0 ;  /* 0x2000000eff047230 */ /* 0x000fc60000004100 */
[----:B------:R-:W-:Y:S01]  /*1c50*/  FFMA R7, R7, -R13, R6 ;  /* 0x8000000d07077223 */ /* 0x000fe20000000006 */
[----:B------:R-:W-:-:S03]  /*1c60*/  HADD2.F32 R14, -RZ, R14.H1_H1 ;  /* 0x3000000eff0e7230 */ /* 0x000fc60000004100 */
[----:B---3--:R-:W-:-:S04]  /*1c70*/  FFMA R4, -R4, R8, R7 ;  /* 0x0000000804047223 */ /* 0x008fc80000000107 */
[----:B------:R-:W-:Y:S01]  /*1c80*/  FFMA R9, R9, -R14, R4 ;  /* 0x8000000e09097223 */ /* 0x000fe20000000004 */
[--C-:B------:R-:W-:Y:S02]  /*1c90*/  HADD2.F32 R4, -RZ, R15.reuse.H0_H0 ;  /* 0x2000000fff047230 */ /* 0x100fe40000004100 */
[----:B------:R-:W-:-:S03]  /*1ca0*/  HADD2.F32 R15, -RZ, R15.H1_H1 ;  /* 0x3000000fff0f7230 */ /* 0x000fc60000004100 */
[----:B------:R-:W-:-:S04]  /*1cb0*/  FFMA R4, R10, -R4, R9 ;  /* 0x800000040a047223 */ /* 0x000fc80000000009 */
[----:B------:R-:W-:Y:S02]  /*1cc0*/  FFMA R11, R11, -R15, R4 ;  /* 0x8000000f0b0b7223 */ /* 0x000fe40000000004 */
[----:B------:R-:W3:Y:S01]  /*1cd0*/  LDS.128 R4, [R29] ;  /* 0x000000001d047984 */ /* 0x000ee20000000c00 */
[----:B------:R-:W-:-:S05]  /*1ce0*/  VIADD R30, R30, 0x10 ;  /* 0x000000101e1e7836 */ /* 0x000fca0000000000 */
[----:B------:R-:W-:Y:S01]  /*1cf0*/  ISETP.NE.AND P0, PT, R30, RZ, PT ;  /* 0x000000ff1e00720c */ /* 0x000fe20003f05270 */
[--C-:B---3--:R-:W-:Y:S02]  /*1d00*/  HADD2.F32 R8, -RZ, R4.reuse.H0_H0 ;  /* 0x20000004ff087230 */ /* 0x108fe40000004100 */
[----:B------:R-:W-:Y:S01]  /*1d10*/  HADD2.F32 R4, -RZ, R4.H1_H1 ;  /* 0x30000004ff047230 */ /* 0x000fe20000004100 */
[----:B0-----:R-:W-:Y:S01]  /*1d20*/  IADD3 R28, PT, PT, R28, 0x40, RZ ;  /* 0x000000401c1c7810 */ /* 0x001fe20007ffe0ff */
[----:B------:R-:W-:Y:S02]  /*1d30*/  VIADD R29, R29, 0x20 ;  /* 0x000000201d1d7836 */ /* 0x000fe40000000000 */
[----:B--2---:R-:W-:-:S04]  /*1d40*/  FFMA R8, -R8, R16, R11 ;  /* 0x0000001008087223 */ /* 0x004fc8000000010b */
[----:B------:R-:W-:Y:S01]  /*1d50*/  FFMA R17, R17, -R4, R8 ;  /* 0x8000000411117223 */ /* 0x000fe20000000008 */
[--C-:B------:R-:W-:Y:S02]  /*1d60*/  HADD2.F32 R4, -RZ, R5.reuse.H0_H0 ;  /* 0x20000005ff047230 */ /* 0x100fe40000004100 */
[----:B------:R-:W-:-:S03]  /*1d70*/  HADD2.F32 R5, -RZ, R5.H1_H1 ;  /* 0x30000005ff057230 */ /* 0x000fc60000004100 */
[----:B------:R-:W-:Y:S01]  /*1d80*/  FFMA R4, R18, -R4, R17 ;  /* 0x8000000412047223 */ /* 0x000fe20000000011 */
[----:B------:R-:W-:-:S03]  /*1d90*/  HADD2.F32 R8, -RZ, R6.H0_H0 ;  /* 0x20000006ff087230 */ /* 0x000fc60000004100 */
[----:B------:R-:W-:Y:S01]  /*1da0*/  FFMA R5, R19, -R5, R4 ;  /* 0x8000000513057223 */ /* 0x000fe20000000004 */
[----:B------:R-:W-:-:S03]  /*1db0*/  HADD2.F32 R6, -RZ, R6.H1_H1 ;  /* 0x30000006ff067230 */ /* 0x000fc60000004100 */
[----:B----4-:R-:W-:Y:S01]  /*1dc0*/  FFMA R8, -R8, R20, R5 ;  /* 0x0000001408087223 */ /* 0x010fe20000000105 */
[----:B------:R-:W-:-:S03]  /*1dd0*/  HADD2.F32 R4, -RZ, R7.H0_H0 ;  /* 0x20000007ff047230 */ /* 0x000fc60000004100 */
[----:B------:R-:W-:Y:S01]  /*1de0*/  FFMA R21, R21, -R6, R8 ;  /* 0x8000000615157223 */ /* 0x000fe20000000008 */
[----:B------:R-:W-:-:S03]  /*1df0*/  HADD2.F32 R7, -RZ, R7.H1_H1 ;  /* 0x30000007ff077230 */ /* 0x000fc60000004100 */
[----:B------:R-:W-:-:S04]  /*1e00*/  FFMA R4, R22, -R4, R21 ;  /* 0x8000000416047223 */ /* 0x000fc80000000015 */
[----:B------:R-:W-:Y:S01]  /*1e10*/  FFMA R23, R23, -R7, R4 ;  /* 0x8000000717177223 */ /* 0x000fe20000000004 */
[----:B------:R-:W-:Y:S06]  /*1e20*/  @P0 BRA `(.L_x_20) ;  /* 0xfffffffc00540947 */ /* 0x000fec000383ffff */
.L_x_19:
[----:B------:R-:W-:-:S13]  /*1e30*/  LOP3.LUT P0, R4, R27, 0xf, RZ, 0xc0, !PT ;  /* 0x0000000f1b047812 */ /* 0x000fda000780c0ff */
[----:B------:R-:W-:Y:S05]  /*1e40*/  @!P0 BRA `(.L_x_18) ;  /* 0x0000000400248947 */ /* 0x000fea0003800000 */
[----:B------:R-:W-:-:S13]  /*1e50*/  ISETP.GE.U32.AND P0, PT, R4, 0x8, PT ;  /* 0x000000080400780c */ /* 0x000fda0003f06070 */
[----:B------:R-:W-:Y:S05]  /*1e60*/  @!P0 BRA `(.L_x_21) ;  /* 0x00000000006c8947 */ /* 0x000fea0003800000 */
[----:B------:R-:W-:-:S05]  /*1e70*/  IMAD R17, R31, 0x4, R1 ;  /* 0x000000041f117824 */ /* 0x000fca00078e0201 */
[----:B--2---:R-:W2:Y:S04]  /*1e80*/  LDL.128 R4, [R17] ;  /* 0x0000000011047983 */ /* 0x004ea80000100c00 */
[----:B0-----:R-:W3:Y:S01]  /*1e90*/  LDL.128 R8, [R17+0x10] ;  /* 0x0000100011087983 */ /* 0x001ee20000100c00 */
[----:B------:R-:W-:Y:S01]  /*1ea0*/  MOV R12, 0x400 ;  /* 0x00000400000c7802 */ /* 0x000fe20000000f00 */
[----:B------:R-:W0:Y:S03]  /*1eb0*/  S2R R13, SR_CgaCtaId ;  /* 0x00000000000d7919 */ /* 0x000e260000008800 */
[----:B0-----:R-:W-:Y:S01]  /*1ec0*/  LEA R13, R13, R12, 0x18 ;  /* 0x0000000c0d0d7211 */ /* 0x001fe200078ec0ff */
[----:B------:R-:W-:-:S02]  /*1ed0*/  IMAD R12, R2, 0x80, R31 ;  /* 0x00000080020c7824 */ /* 0x000fc400078e021f */
[----:B------:R-:W-:Y:S02]  /*1ee0*/  VIADD R31, R31, 0x8 ;  /* 0x000000081f1f7836 */ /* 0x000fe40000000000 */
[----:B------:R-:W-:-:S05]  /*1ef0*/  IMAD R16, R12, 0x2, R13 ;  /* 0x000000020c107824 */ /* 0x000fca00078e020d */
[----:B------:R-:W0:Y:S04]  /*1f00*/  LDS.64 R12, [R16] ;  /* 0x00000000100c7984 */ /* 0x000e280000000a00 */
[----:B------:R-:W4:Y:S01]  /*1f10*/  LDS.64 R14, [R16+0x8] ;  /* 0x00000800100e7984 */ /* 0x000f220000000a00 */
[--C-:B0-----:R-:W-:Y:S02]  /*1f20*/  HADD2.F32 R18, -RZ, R12.reuse.H0_H0 ;  /* 0x2000000cff127230 */ /* 0x101fe40000004100 */
[----:B------:R-:W-:Y:S02]  /*1f30*/  HADD2.F32 R19, -RZ, R12.H1_H1 ;  /* 0x3000000cff137230 */ /* 0x000fe40000004100 */
[--C-:B------:R-:W-:Y:S02]  /*1f40*/  HADD2.F32 R12, -RZ, R13.reuse.H0_H0 ;  /* 0x2000000dff0c7230 */ /* 0x100fe40000004100 */
[----:B------:R-:W-:-:S02]  /*1f50*/  HADD2.F32 R13, -RZ, R13.H1_H1 ;  /* 0x3000000dff0d7230 */ /* 0x000fc40000004100 */
[----:B--2--5:R-:W-:-:S04]  /*1f60*/  FFMA R4, -R18, R4, R23 ;  /* 0x0000000412047223 */ /* 0x024fc80000000117 */
[----:B------:R-:W-:Y:S01]  /*1f70*/  FFMA R5, -R19, R5, R4 ;  /* 0x0000000513057223 */ /* 0x000fe20000000104 */
[----:B----4-:R-:W-:-:S03]  /*1f80*/  HADD2.F32 R4, -RZ, R14.H0_H0 ;  /* 0x2000000eff047230 */ /* 0x010fc60000004100 */
[----:B------:R-:W-:Y:S01]  /*1f90*/  FFMA R6, -R12, R6, R5 ;  /* 0x000000060c067223 */ /* 0x000fe20000000105 */
[----:B------:R-:W-:-:S03]  /*1fa0*/  HADD2.F32 R5, -RZ, R14.H1_H1 ;  /* 0x3000000eff057230 */ /* 0x000fc60000004100 */
[----:B------:R-:W-:Y:S01]  /*1fb0*/  FFMA R7, -R13, R7, R6 ;  /* 0x000000070d077223 */ /* 0x000fe20000000106 */
[--C-:B------:R-:W-:Y:S02]  /*1fc0*/  HADD2.F32 R6, -RZ, R15.reuse.H0_H0 ;  /* 0x2000000fff067230 */ /* 0x100fe40000004100 */
[----:B------:R-:W-:Y:S02]  /*1fd0*/  HADD2.F32 R15, -RZ, R15.H1_H1 ;  /* 0x3000000fff0f7230 */ /* 0x000fe40000004100 */
[----:B---3--:R-:W-:-:S04]  /*1fe0*/  FFMA R4, -R4, R8, R7 ;  /* 0x0000000804047223 */ /* 0x008fc80000000107 */
[----:B------:R-:W-:-:S04]  /*1ff0*/  FFMA R5, -R5, R9, R4 ;  /* 0x0000000905057223 */ /* 0x000fc80000000104 */
[----:B------:R-:W-:-:S04]  /*2000*/  FFMA R6, -R6, R10, R5 ;  /* 0x0000000a06067223 */ /* 0x000fc80000000105 */
[----:B------:R-:W-:-:S07]  /*2010*/  FFMA R23, -R15, R11, R6 ;  /* 0x0000000b0f177223 */ /* 0x000fce0000000106 */
.L_x_21:
[----:B------:R-:W-:-:S13]  /*2020*/  LOP3.LUT P0, R4, R27, 0x7, RZ, 0xc0, !PT ;  /* 0x000000071b047812 */ /* 0x000fda000780c0ff */
[----:B------:R-:W-:Y:S05]  /*2030*/  @!P0 BRA `(.L_x_18) ;  /* 0x0000000000a88947 */ /* 0x000fea0003800000 */
[----:B------:R-:W-:Y:S02]  /*2040*/  ISETP.GE.U32.AND P0, PT, R4, 0x4, PT ;  /* 0x000000040400780c */ /* 0x000fe40003f06070 */
[----:B------:R-:W-:-:S04]  /*2050*/  LOP3.LUT R27, R27, 0x3, RZ, 0xc0, !PT ;  /* 0x000000031b1b7812 */ /* 0x000fc800078ec0ff */
[----:B------:R-:W-:-:S07]  /*2060*/  ISETP.NE.AND P1, PT, R27, RZ, PT ;  /* 0x000000ff1b00720c */ /* 0x000fce0003f25270 */
[----:B------:R-:W-:Y:S06]  /*2070*/  @!P0 BRA `(.L_x_22) ;  /* 0x0000000000448947 */ /* 0x000fec0003800000 */
[----:B------:R-:W-:-:S06]  /*2080*/  IMAD R4, R31, 0x4, R1 ;  /* 0x000000041f047824 */ /* 0x000fcc00078e0201 */
[----:B--2---:R-:W2:Y:S01]  /*2090*/  LDL.128 R4, [R4] ;  /* 0x0000000004047983 */ /* 0x004ea20000100c00 */
[----:B0-----:R-:W-:Y:S01]  /*20a0*/  MOV R9, 0x400 ;  /* 0x0000040000097802 */ /* 0x001fe20000000f00 */
[----:B------:R-:W-:Y:S01]  /*20b0*/  IMAD R8, R2, 0x80, R31 ;  /* 0x0000008002087824 */ /* 0x000fe200078e021f */
[----:B------:R-:W0:Y:S01]  /*20c0*/  S2R R10, SR_CgaCtaId ;  /* 0x00000000000a7919 */ /* 0x000e220000008800 */
[----:B------:R-:W-:Y:S01]  /*20d0*/  VIADD R31, R31, 0x4 ;  /* 0x000000041f1f7836 */ /* 0x000fe20000000000 */
[----:B0-----:R-:W-:-:S05]  /*20e0*/  LEA R9, R10, R9, 0x18 ;  /* 0x000000090a097211 */ /* 0x001fca00078ec0ff */
[----:B------:R-:W-:-:S06]  /*20f0*/  IMAD R8, R8, 0x2, R9 ;  /* 0x0000000208087824 */ /* 0x000fcc00078e0209 */
[----:B------:R-:W0:Y:S02]  /*2100*/  LDS.64 R8, [R8] ;  /* 0x0000000008087984 */ /* 0x000e240000000a00 */
[--C-:B0-----:R-:W-:Y:S02]  /*2110*/  HADD2.F32 R10, -RZ, R8.reuse.H0_H0 ;  /* 0x20000008ff0a7230 */ /* 0x101fe40000004100 */
[----:B------:R-:W-:Y:S02]  /*2120*/  HADD2.F32 R11, -RZ, R8.H1_H1 ;  /* 0x30000008ff0b7230 */ /* 0x000fe40000004100 */
[--C-:B------:R-:W-:Y:S02]  /*2130*/  HADD2.F32 R12, -RZ, R9.reuse.H0_H0 ;  /* 0x20000009ff0c7230 */ /* 0x100fe40000004100 */
[----:B------:R-:W-:Y:S02]  /*2140*/  HADD2.F32 R9, -RZ, R9.H1_H1 ;  /* 0x30000009ff097230 */ /* 0x000fe40000004100 */
[----:B--2--5:R-:W-:-:S04]  /*2150*/  FFMA R10, -R10, R4, R23 ;  /* 0x000000040a0a7223 */ /* 0x024fc80000000117 */
[----:B------:R-:W-:-:S04]  /*2160*/  FFMA R5, -R11, R5, R10 ;  /* 0x000000050b057223 */ /* 0x000fc8000000010a */
[----:B------:R-:W-:-:S04]  /*2170*/  FFMA R6, -R12, R6, R5 ;  /* 0x000000060c067223 */ /* 0x000fc80000000105 */
[----:B------:R-:W-:-:S07]  /*2180*/  FFMA R23, -R9, R7, R6 ;  /* 0x0000000709177223 */ /* 0x000fce0000000106 */
.L_x_22:
[----:B------:R-:W-:Y:S05]  /*2190*/  @!P1 BRA `(.L_x_18) ;  /* 0x0000000000509947 */ /* 0x000fea0003800000 */
[----:B------:R-:W-:-:S05]  /*21a0*/  IMAD R7, R31, 0x4, R1 ;  /* 0x000000041f077824 */ /* 0x000fca00078e0201 */
[----:B--2---:R-:W2:Y:S01]  /*21b0*/  LDL.64 R4, [R7] ;  /* 0x0000000007047983 */ /* 0x004ea20000100a00 */
[----:B------:R-:W-:Y:S02]  /*21c0*/  MOV R6, 0x400 ;  /* 0x0000040000067802 */ /* 0x000fe40000000f00 */
[----:B------:R-:W-:Y:S01]  /*21d0*/  LEA R31, R2, R31, 0x7 ;  /* 0x0000001f021f7211 */ /* 0x000fe200078e38ff */
[----:B0-----:R-:W0:Y:S01]  /*21e0*/  S2R R9, SR_CgaCtaId ;  /* 0x0000000000097919 */ /* 0x001e220000008800 */
[----:B------:R-:W-:Y:S02]  /*21f0*/  ISETP.NE.AND P0, PT, R27, 0x1, PT ;  /* 0x000000011b00780c */ /* 0x000fe40003f05270 */
[----:B0-----:R-:W-:-:S05]  /*2200*/  LEA R6, R9, R6, 0x18 ;  /* 0x0000000609067211 */ /* 0x001fca00078ec0ff */
[----:B------:R-:W-:-:S05]  /*2210*/  IMAD R31, R31, 0x2, R6 ;  /* 0x000000021f1f7824 */ /* 0x000fca00078e0206 */
[----:B------:R-:W0:Y:S02]  /*2220*/  LDS.U16 R6, [R31] ;  /* 0x000000001f067984 */ /* 0x000e240000000400 */
[----:B0-----:R-:W-:-:S05]  /*2230*/  HADD2.F32 R6, -RZ, R6.H0_H0 ;  /* 0x20000006ff067230 */ /* 0x001fca0000004100 */
[----:B--2--5:R-:W-:Y:S01]  /*2240*/  FFMA R23, -R6, R4, R23 ;  /* 0x0000000406177223 */ /* 0x024fe20000000117 */
[----:B------:R-:W-:Y:S06]  /*2250*/  @!P0 BRA `(.L_x_18) ;  /* 0x0000000000208947 */ /* 0x000fec0003800000 */
[----:B------:R-:W2:Y:S01]  /*2260*/  LDL R7, [R7+0x8] ;  /* 0x0000080007077983 */ /* 0x000ea20000100800 */
[----:B------:R-:W-:-:S03]  /*2270*/  ISETP.NE.AND P0, PT, R27, 0x2, PT ;  /* 0x000000021b00780c */ /* 0x000fc60003f05270 */
[----:B------:R-:W0:Y:S10]  /*2280*/  LDS.U16 R4, [R31+0x2] ;  /* 0x000002001f047984 */ /* 0x000e340000000400 */
[----:B------:R-:W3:Y:S01]  /*2290*/  @P0 LDS.U16 R6, [R31+0x4] ;  /* 0x000004001f060984 */ /* 0x000ee20000000400 */
[----:B0-----:R-:W-:-:S05]  /*22a0*/  HADD2.F32 R4, -RZ, R4.H0_H0 ;  /* 0x20000004ff047230 */ /* 0x001fca0000004100 */
[----:B------:R-:W-:Y:S01]  /*22b0*/  FFMA R23, -R4, R5, R23 ;  /* 0x0000000504177223 */ /* 0x000fe20000000117 */
[----:B---3--:R-:W-:-:S05]  /*22c0*/  @P0 HADD2.F32 R6, -RZ, R6.H0_H0 ;  /* 0x20000006ff060230 */ /* 0x008fca0000004100 */
[----:B--2---:R-:W-:-:S07]  /*22d0*/  @P0 FFMA R23, -R6, R7, R23 ;  /* 0x0000000706170223 */ /* 0x004fce0000000117 */
.L_x_18:
[C---:B------:R-:W-:Y:S02]  /*22e0*/  IMAD R4, R2.reuse, 0x4, R1 ;  /* 0x0000000402047824 */ /* 0x040fe400078e0201 */
[----:B------:R-:W-:Y:S02]  /*22f0*/  VIADD R2, R2, 0x1 ;  /* 0x0000000102027836 */ /* 0x000fe40000000000 */
[----:B------:R-:W-:Y:S01]  /*2300*/  VIADD R3, R3, 0x1 ;  /* 0x0000000103037836 */ /* 0x000fe20000000000 */
[----:B-----5:R3:W-:Y:S02]  /*2310*/  STL [R4], R23 ;  /* 0x0000001704007387 */ /* 0x0207e40000100800 */
[----:B------:R-:W-:-:S13]  /*2320*/  ISETP.NE.AND P0, PT, R2, R25, PT ;  /* 0x000000190200720c */ /* 0x000fda0003f05270 */
[----:B---3--:R-:W-:Y:S05]  /*2330*/  @P0 BRA `(.L_x_23) ;  /* 0xfffffff400c40947 */ /* 0x008fea000383ffff */
[----:B------:R-:W3:Y:S01]  /*2340*/  LDCU UR4, c[0x0][0x398] ;  /* 0x00007300ff0477ac */ /* 0x000ee20008000800 */
[----:B------:R-:W-:Y:S01]  /*2350*/  LOP3.LUT P2, RZ, R2, 0x3, RZ, 0xc0, !PT ;  /* 0x0000000302ff7812 */ /* 0x000fe2000784c0ff */
[----:B------:R-:W-:Y:S01]  /*2360*/  IMAD.MOV.U32 R0, RZ, RZ, RZ ;  /* 0x000000ffff007224 */ /* 0x000fe200078e00ff */
[----:B---3--:R-:W-:-:S09]  /*2370*/  UISETP.GE.U32.AND UP0, UPT, UR4, 0x4, UPT ;  /* 0x000000040400788c */ /* 0x008fd2000bf06070 */
[----:B------:R-:W-:Y:S05]  /*2380*/  BRA.U !UP0, `(.L_x_24) ;  /* 0x0000000108947547 */ /* 0x000fea000b800000 */
[----:B------:R-:W3:Y:S01]  /*2390*/  LDCU UR4, c[0x0][0x38c] ;  /* 0x00007180ff0477ac */ /* 0x000ee20008000800 */
[----:B------:R-:W-:Y:S01]  /*23a0*/  LOP3.LUT R0, R2, 0xfc, RZ, 0xc0, !PT ;  /* 0x000000fc02007812 */ /* 0x000fe200078ec0ff */
[----:B--2---:R-:W-:Y:S01]  /*23b0*/  IMAD.MOV.U32 R6, RZ, RZ, RZ ;  /* 0x000000ffff067224 */ /* 0x004fe200078e00ff */
[----:B------:R-:W2:Y:S01]  /*23c0*/  LDCU UR5, c[0x0][0x388] ;  /* 0x00007100ff0577ac */ /* 0x000ea20008000800 */
[----:B------:R-:W4:Y:S01]  /*23d0*/  LDCU UR12, c[0x0][0x38c] ;  /* 0x00007180ff0c77ac */ /* 0x000f220008000800 */
[----:B------:R-:W0:Y:S01]  /*23e0*/  LDCU.64 UR10, c[0x0][0x380] ;  /* 0x00007000ff0a77ac */ /* 0x000e220008000a00 */
[----:B------:R-:W0:Y:S01]  /*23f0*/  LDCU.64 UR8, c[0x0][0x390] ;  /* 0x00007200ff0877ac */ /* 0x000e220008000a00 */
[----:B---3--:R-:W-:-:S13]  /*2400*/  ISETP.GE.AND P0, PT, R26, UR4, PT ;  /* 0x000000041a007c0c */ /* 0x008fda000bf06270 */
.L_x_25:
[C---:B0-----:R-:W-:Y:S02]  /*2410*/  VIADD R2, R6.reuse, UR9 ;  /* 0x0000000906027c36 */ /* 0x041fe40008000000 */
[----:B------:R-:W-:Y:S02]  /*2420*/  IMAD R7, R6, 0x4, R1 ;  /* 0x0000000406077824 */ /* 0x000fe400078e0201 */
[C---:B------:R-:W-:Y:S01]  /*2430*/  VIADD R3, R2.reuse, 0x1 ;  /* 0x0000000102037836 */ /* 0x040fe20000000000 */
[C---:B--2---:R-:W-:Y:S01]  /*2440*/  ISETP.GE.OR P1, PT, R2.reuse, UR5, P0 ;  /* 0x0000000502007c0c */ /* 0x044fe20008726670 */
[----:B------:R-:W-:Y:S01]  /*2450*/  VIADD R4, R2, 0x2 ;  /* 0x0000000202047836 */ /* 0x000fe20000000000 */
[----:B----4-:R-:W-:Y:S02]  /*2460*/  ISETP.GE.AND P0, PT, R26, UR12, PT ;  /* 0x0000000c1a007c0c */ /* 0x010fe4000bf06270 */
[----:B------:R-:W-:Y:S02]  /*2470*/  IADD3 R5, PT, PT, R2, 0x3, RZ ;  /* 0x0000000302057810 */ /* 0x000fe40007ffe0ff */
[----:B------:R-:W-:-:S02]  /*2480*/  ISETP.GE.OR P3, PT, R3, UR5, P0 ;  /* 0x0000000503007c0c */ /* 0x000fc40008766670 */
[----:B------:R-:W-:Y:S02]  /*2490*/  ISETP.GE.OR P4, PT, R4, UR5, P0 ;  /* 0x0000000504007c0c */ /* 0x000fe40008786670 */
[----:B------:R-:W-:-:S03]  /*24a0*/  ISETP.GE.OR P5, PT, R5, UR5, P0 ;  /* 0x0000000505007c0c */ /* 0x000fc600087a6670 */
[----:B------:R-:W2:Y:S06]  /*24b0*/  @!P1 LDL R8, [R7] ;  /* 0x0000000007089983 */ /* 0x000eac0000100800 */
[----:B------:R-:W3:Y:S04]  /*24c0*/  @!P3 LDL R9, [R7+0x4] ;  /* 0x000004000709b983 */ /* 0x000ee80000100800 */
[----:B------:R-:W4:Y:S04]  /*24d0*/  @!P4 LDL R10, [R7+0x8] ;  /* 0x00000800070ac983 */ /* 0x000f280000100800 */
[----:B------:R-:W5:Y:S01]  /*24e0*/  @!P5 LDL R11, [R7+0xc] ;  /* 0x00000c00070bd983 */ /* 0x000f620000100800 */
[----:B------:R-:W-:Y:S01]  /*24f0*/  SHF.R.S32.HI R3, RZ, 0x1f, R2 ;  /* 0x0000001fff037819 */ /* 0x000fe20000011402 */
[----:B------:R-:W-:-:S02]  /*2500*/  VIADD R6, R6, 0x4 ;  /* 0x0000000406067836 */ /* 0x000fc40000000000 */
[----:B------:R-:W-:-:S03]  /*2510*/  IMAD.WIDE R4, R26, UR8, R2 ;  /* 0x000000081a047c25 */ /* 0x000fc6000f8e0202 */
[----:B------:R-:W-:-:S04]  /*2520*/  LEA R2, P6, R4, UR10, 0x1 ;  /* 0x0000000a04027c11 */ /* 0x000fc8000f8c08ff */
[----:B------:R-:W-:Y:S02]  /*2530*/  LEA.HI.X R3, R4, UR11, R5, 0x1, P6 ;  /* 0x0000000b04037c11 */ /* 0x000fe4000b0f0c05 */
[----:B--2---:R-:W-:-:S05]  /*2540*/  @!P1 F2FP.F16.F32.PACK_AB R8, RZ, R8 ;  /* 0x00000008ff08923e */ /* 0x004fca00000000ff */
[----:B------:R0:W-:Y:S01]  /*2550*/  @!P1 STG.E.U16 desc[UR6][R2.64], R8 ;  /* 0x0000000802009986 */ /* 0x0001e2000c101506 */
[----:B---3--:R-:W-:Y:S02]  /*2560*/  @!P3 F2FP.F16.F32.PACK_AB R4, RZ, R9 ;  /* 0x00000009ff04b23e */ /* 0x008fe400000000ff */
[----:B------:R-:W-:Y:S02]  /*2570*/  ISETP.NE.AND P1, PT, R6, R0, PT ;  /* 0x000000000600720c */ /* 0x000fe40003f25270 */
[----:B----4-:R-:W-:Y:S01]  /*2580*/  @!P4 F2FP.F16.F32.PACK_AB R5, RZ, R10 ;  /* 0x0000000aff05c23e */ /* 0x010fe200000000ff */
[----:B------:R0:W-:Y:S01]  /*2590*/  @!P3 STG.E.U16 desc[UR6][R2.64+0x2], R4 ;  /* 0x000002040200b986 */ /* 0x0001e2000c101506 */
[----:B-----5:R-:W-:-:S03]  /*25a0*/  @!P5 F2FP.F16.F32.PACK_AB R9, RZ, R11 ;  /* 0x0000000bff09d23e */ /* 0x020fc600000000ff */
[----:B------:R0:W-:Y:S04]  /*25b0*/  @!P4 STG.E.U16 desc[UR6][R2.64+0x4], R5 ;  /* 0x000004050200c986 */ /* 0x0001e8000c101506 */
[----:B------:R0:W-:Y:S02]  /*25c0*/  @!P5 STG.E.U16 desc[UR6][R2.64+0x6], R9 ;  /* 0x000006090200d986 */ /* 0x0001e4000c101506 */
[----:B------:R-:W-:Y:S05]  /*25d0*/  @P1 BRA `(.L_x_25) ;  /* 0xfffffffc008c1947 */ /* 0x000fea000383ffff */
.L_x_24:
[----:B------:R-:W-:Y:S05]  /*25e0*/  @!P2 EXIT ;  /* 0x000000000000a94d */ /* 0x000fea0003800000 */
[----:B------:R-:W3:Y:S01]  /*25f0*/  LDCU UR5, c[0x0][0x38c] ;  /* 0x00007180ff0577ac */ /* 0x000ee20008000800 */
[----:B------:R-:W-:Y:S01]  /*2600*/  LOP3.LUT R24, R24, 0x3, RZ, 0xc0, !PT ;  /* 0x0000000318187812 */ /* 0x000fe200078ec0ff */
[----:B--2---:R-:W-:Y:S01]  /*2610*/  IMAD R6, R0, 0x4, R1 ;  /* 0x0000000400067824 */ /* 0x004fe200078e0201 */
[----:B------:R-:W2:Y:S03]  /*2620*/  LDCU UR4, c[0x0][0x394] ;  /* 0x00007280ff0477ac */ /* 0x000ea60008000800 */
[----:B------:R-:W-:Y:S01]  /*2630*/  IMAD.MOV R24, RZ, RZ, -R24 ;  /* 0x000000ffff187224 */ /* 0x000fe200078e0a18 */
[----:B------:R-:W4:Y:S01]  /*2640*/  LDCU UR9, c[0x0][0x388] ;  /* 0x00007100ff0977ac */ /* 0x000f220008000800 */
[----:B------:R-:W0:Y:S01]  /*2650*/  LDCU UR8, c[0x0][0x390] ;  /* 0x00007200ff0877ac */ /* 0x000e220008000800 */
[----:B------:R-:W0:Y:S01]  /*2660*/  LDCU.64 UR10, c[0x0][0x380] ;  /* 0x00007000ff0a77ac */ /* 0x000e220008000a00 */
[----:B---3--:R-:W-:Y:S01]  /*2670*/  ISETP.GE.AND P2, PT, R26, UR5, PT ;  /* 0x000000051a007c0c */ /* 0x008fe2000bf46270 */
[----:B--2---:R-:W-:-:S12]  /*2680*/  VIADD R7, R0, UR4 ;  /* 0x0000000400077c36 */ /* 0x004fd80008000000 */
.L_x_26:
[----:B----4-:R-:W-:-:S13]  /*2690*/  ISETP.GE.OR P0, PT, R7, UR9, P2 ;  /* 0x0000000907007c0c */ /* 0x010fda0009706670 */
[----:B------:R2:W3:Y:S01]  /*26a0*/  @!P0 LDL R0, [R6] ;  /* 0x0000000006008983 */ /* 0x0004e20000100800 */
[--C-:B0-----:R-:W-:Y:S01]  /*26b0*/  SHF.R.S32.HI R3, RZ, 0x1f, R7.reuse ;  /* 0x0000001fff037819 */ /* 0x101fe20000011407 */
[----:B------:R-:W-:Y:S02]  /*26c0*/  IMAD.MOV.U32 R2, RZ, RZ, R7 ;  /* 0x000000ffff027224 */ /* 0x000fe400078e0007 */
[----:B------:R-:W-:Y:S02]  /*26d0*/  VIADD R24, R24, 0x1 ;  /* 0x0000000118187836 */ /* 0x000fe40000000000 */
[----:B------:R-:W-:-:S04]  /*26e0*/  IMAD.WIDE R2, R26, UR8, R2 ;  /* 0x000000081a027c25 */ /* 0x000fc8000f8e0202 */
[----:B------:R-:W-:Y:S01]  /*26f0*/  VIADD R7, R7, 0x1 ;  /* 0x0000000107077836 */ /* 0x000fe20000000000 */
[----:B------:R-:W-:Y:S01]  /*2700*/  LEA R4, P1, R2, UR10, 0x1 ;  /* 0x0000000a02047c11 */ /* 0x000fe2000f8208ff */
[----:B--2---:R-:W-:-:S03]  /*2710*/  VIADD R6, R6, 0x4 ;  /* 0x0000000406067836 */ /* 0x004fc60000000000 */
[----:B------:R-:W-:Y:S02]  /*2720*/  LEA.HI.X R5, R2, UR11, R3, 0x1, P1 ;  /* 0x0000000b02057c11 */ /* 0x000fe400088f0c03 */
[----:B---3--:R-:W-:-:S05]  /*2730*/  @!P0 F2FP.F16.F32.PACK_AB R0, RZ, R0 ;  /* 0x00000000ff00823e */ /* 0x008fca00000000ff */
[----:B------:R2:W-:Y:S01]  /*2740*/  @!P0 STG.E.U16 desc[UR6][R4.64], R0 ;  /* 0x0000000004008986 */ /* 0x0005e2000c101506 */
[----:B------:R-:W-:-:S13]  /*2750*/  ISETP.NE.AND P0, PT, R24, RZ, PT ;  /* 0x000000ff1800720c */ /* 0x000fda0003f05270 */
[----:B--2---:R-:W-:Y:S05]  /*2760*/  @P0 BRA `(.L_x_26) ;  /* 0xfffffffc00c80947 */ /* 0x004fea000383ffff */
[----:B------:R-:W-:Y:S05]  /*2770*/  EXIT ;  /* 0x000000000000794d */ /* 0x000fea0003800000 */
.L_x_27:
[----:B------:R-:W-:-:S00]  /*2780*/  BRA `(.L_x_27) ;  /* 0xfffffffc00fc7947 */ /* 0x000fc0000383ffff */
[----:B------:R-:W-:-:S00]  /*2790*/  NOP ;  /* 0x0000000000007918 */ /* 0x000fc00000000000 */
        /* <DEDUP_REMOVED lines=14> */
.L_x_81:


//--------------------- .text._Z24A12_trsm_kernel_half_optILi64EEvP6__halfiiiii --------------------------
	.section	.text._Z24A12_trsm_kernel_half_optILi64EEvP6__halfiiiii,"ax",@progbits
	.align	128
        .global         _Z24A12_trsm_kernel_half_optILi64EEvP6__halfiiiii
        .type           _Z24A12_trsm_kernel_half_optILi64EEvP6__halfiiiii,@function
        .size           _Z24A12_trsm_kernel_half_optILi64EEvP6__halfiiiii,(.L_x_82 - _Z24A12_trsm_kernel_half_optILi64EEvP6__halfiiiii)
        .other          _Z24A12_trsm_kernel_half_optILi64EEvP6__halfiiiii,@"STO_CUDA_ENTRY STV_DEFAULT"
_Z24A12_trsm_kernel_half_optILi64EEvP6__halfiiiii:
.text._Z24A12_trsm_kernel_half_optILi64EEvP6__halfiiiii:
[----:B------:R-:W0:Y:S08]  /*0000*/  LDC R1, c[0x0][0x37c] ;  /* 0x0000df00ff017b82 */ /* 0x000e300000000800 */
[----:B------:R-:W1:Y:S02]  /*0010*/  LDC R4, c[0x0][0x398] ;  /* 0x0000e600ff047b82 */ /* 0x000e640000000800 */
[----:B-1----:R-:W-:-:S13]  /*0020*/  ISETP.GE.AND P0, PT, R4, 0x1, PT ;  /* 0x000000010400780c */ /* 0x002fda0003f06270 */
[----:B0-----:R-:W-:Y:S05]  /*0030*/  @!P0 EXIT ;  /* 0x000000000000894d */ /* 0x001fea0003800000 */
[----:B------:R-:W0:Y:S01]  /*0040*/  LDCU UR5, c[0x0][0x394] ;  /* 0x00007280ff0577ac */ /* 0x000e220008000800 */
[----:B------:R-:W-:Y:S01]  /*0050*/  VIMNMX.U32 R4, PT, PT, R4, 0x40, PT ;  /* 0x0000004004047848 */ /* 0x000fe20003fe0000 */
[----:B------:R-:W1:Y:S01]  /*0060*/  LDCU UR4, c[0x0][0x38c] ;  /* 0x00007180ff0477ac */ /* 0x000e620008000800 */
[----:B0-----:R-:W-:-:S04]  /*0070*/  MOV R0, UR5 ;  /* 0x0000000500007c02 */ /* 0x001fc80008000f00 */
[----:B------:R-:W-:-:S04]  /*0080*/  IADD3 R36, PT, PT, R4, R0, RZ ;  /* 0x0000000004247210 */ /* 0x000fc80007ffe0ff */
        /* <DEDUP_REMOVED lines=9> */
[C---:B------:R-:W-:Y:S02]  /*0120*/  LOP3.LUT R33, R4.reuse, 0x3, RZ, 0xc0, !PT ;  /* 0x0000000304217812 */ /* 0x040fe400078ec0ff */
[----:B------:R-:W-:Y:S02]  /*0130*/  LOP3.LUT R6, R4, 0x7c, RZ, 0xc0, !PT ;  /* 0x0000007c04067812 */ /* 0x000fe400078ec0ff */
[----:B------:R-:W-:-:S07]  /*0140*/  MOV R7, R3 ;  /* 0x0000000300077202 */ /* 0x000fce0000000f00 */
.L_x_41:
[----:B------:R-:W1:Y:S01]  /*0150*/  LDCU UR5, c[0x0][0x394] ;  /* 0x00007280ff0577ac */ /* 0x000e620008000800 */
[----:B------:R-:W-:Y:S01]  /*0160*/  BSSY.RECONVERGENT B0, `(.L_x_30) ;  /* 0x0000119000007945 */ /* 0x000fe20003800200 */
[----:B------:R-:W2:Y:S01]  /*0170*/  LDCU UR4, c[0x0][0x38c] ;  /* 0x00007180ff0477ac */ /* 0x000ea20008000800 */
[----:B-1----:R-:W-:-:S04]  /*0180*/  MOV R0, UR5 ;  /* 0x0000000500007c02 */ /* 0x002fc80008000f00 */
[----:B------:R-:W-:-:S04]  /*0190*/  IADD3 R8, PT, PT, R7, R0, RZ ;  /* 0x0000000007087210 */ /* 0x000fc80007ffe0ff */
[----:B--2---:R-:W-:-:S13]  /*01a0*/  ISETP.GE.AND P0, PT, R8, UR4, PT ;  /* 0x0000000408007c0c */ /* 0x004fda000bf06270 */
[----:B----4-:R-:W-:Y:S05]  /*01b0*/  @P0 BRA `(.L_x_31) ;  /* 0x00000010004c0947 */ /* 0x010fea0003800000 */
[----:B------:R-:W1:Y:S01]  /*01c0*/  LDCU UR4, c[0x0][0x398] ;  /* 0x00007300ff0477ac */ /* 0x000e620008000800 */
[----:B------:R-:W-:Y:S01]  /*01d0*/  HFMA2 R14, -RZ, RZ, 0, 0 ;  /* 0x00000000ff0e7431 */ /* 0x000fe200000001ff */
[----:B-1----:R-:W-:-:S09]  /*01e0*/  UISETP.GE.U32.AND UP0, UPT, UR4, 0x4, UPT ;  /* 0x000000040400788c */ /* 0x002fd2000bf06070 */
[----:B------:R-:W-:Y:S05]  /*01f0*/  BRA.U !UP0, `(.L_x_32) ;  /* 0x0000000d08a07547 */ /* 0x000fea000b800000 */
[----:B------:R-:W-:Y:S01]  /*0200*/  ISETP.GT.AND P0, PT, R6, RZ, PT ;  /* 0x000000ff0600720c */ /* 0x000fe20003f04270 */
[----:B------:R-:W1:Y:S01]  /*0210*/  LDCU UR14, c[0x0][0x388] ;  /* 0x00007100ff0e77ac */ /* 0x000e620008000800 */
[----:B------:R-:W-:Y:S01]  /*0220*/  MOV R9, RZ ;  /* 0x000000ff00097202 */ /* 0x000fe20000000f00 */
[----:B------:R-:W2:Y:S01]  /*0230*/  LDCU.64 UR18, c[0x0][0x380] ;  /* 0x00007000ff1277ac */ /* 0x000ea20008000a00 */
[----:B------:R-:W3:Y:S09]  /*0240*/  LDCU.64 UR16, c[0x0][0x390] ;  /* 0x00007200ff1077ac */ /* 0x000ef20008000a00 */
[----:B------:R-:W-:Y:S05]  /*0250*/  @!P0 BRA `(.L_x_33) ;  /* 0x0000000c00008947 */ /* 0x000fea0003800000 */
[----:B------:R-:W-:Y:S02]  /*0260*/  IADD3 R10, PT, PT, R6, -R9, RZ ;  /* 0x80000009060a7210 */ /* 0x000fe40007ffe0ff */
[----:B------:R-:W-:Y:S02]  /*0270*/  PLOP3.LUT P0, PT, PT, PT, PT, 0x80, 0x8 ;  /* 0x000000000008781c */ /* 0x000fe40003f0f070 */
[----:B------:R-:W-:-:S13]  /*0280*/  ISETP.GT.AND P1, PT, R10, 0xc, PT ;  /* 0x0000000c0a00780c */ /* 0x000fda0003f24270 */
[----:B------:R-:W-:Y:S05]  /*0290*/  @!P1 BRA `(.L_x_34) ;  /* 0x0000000400e49947 */ /* 0x000fea0003800000 */
[----:B------:R-:W-:Y:S01]  /*02a0*/  PLOP3.LUT P0, PT, PT, PT, PT, 0x8, 0x80 ;  /* 0x000000000080781c */ /* 0x000fe20003f0e170 */
[----:B------:R-:W4:Y:S01]  /*02b0*/  LDCU UR8, c[0x0][0x388] ;  /* 0x00007100ff0877ac */ /* 0x000f220008000800 */
[----:B------:R-:W-:Y:S01]  /*02c0*/  IADD3 R24, PT, PT, R6, -0xc, RZ ;  /* 0xfffffff406187810 */ /* 0x000fe20007ffe0ff */
[----:B------:R-:W0:Y:S01]  /*02d0*/  LDCU.64 UR12, c[0x0][0x380] ;  /* 0x00007000ff0c77ac */ /* 0x000e220008000a00 */
[----:B------:R-:W0:Y:S01]  /*02e0*/  LDCU.64 UR10, c[0x0][0x390] ;  /* 0x00007200ff0a77ac */ /* 0x000e220008000a00 */
[----:B------:R-:W-:-:S08]  /*02f0*/  NOP ;  /* 0x0000000000007918 */ /* 0x000fd00000000000 */
.L_x_35:
[----:B0-----:R-:W-:Y:S02]  /*0300*/  MOV R0, UR11 ;  /* 0x0000000b00007c02 */ /* 0x001fe40008000f00 */
[C---:B------:R-:W-:Y:S02]  /*0310*/  IADD3 R34, PT, PT, R9.reuse, 0x4, RZ ;  /* 0x0000000409227810 */ /* 0x040fe40007ffe0ff */
[----:B------:R-:W-:Y:S02]  /*0320*/  IADD3 R10, PT, PT, R9, R0, RZ ;  /* 0x00000000090a7210 */ /* 0x000fe40007ffe0ff */
[----:B------:R-:W-:Y:S02]  /*0330*/  PRMT R19, RZ, 0x7610, R19 ;  /* 0x00007610ff137816 */ /* 0x000fe40000000013 */
[----:B------:R-:W-:Y:S02]  /*0340*/  SHF.R.S32.HI R11, RZ, 0x1f, R10 ;  /* 0x0000001fff0b7819 */ /* 0x000fe4000001140a */
[----:B------:R-:W-:-:S02]  /*0350*/  IADD3 R12, PT, PT, R10, 0x1, RZ ;  /* 0x000000010a0c7810 */ /* 0x000fc40007ffe0ff */
[----:B------:R-:W-:Y:S01]  /*0360*/  IADD3 R13, PT, PT, R10, 0x2, RZ ;  /* 0x000000020a0d7810 */ /* 0x000fe20007ffe0ff */
[----:B------:R-:W-:Y:S01]  /*0370*/  IMAD.WIDE R16, R8, UR10, R10 ;  /* 0x0000000a08107c25 */ /* 0x000fe2000f8e020a */
[----:B----4-:R-:W-:Y:S02]  /*0380*/  ISETP.GE.AND P5, PT, R12, UR8, PT ;  /* 0x000000080c007c0c */ /* 0x010fe4000bfa6270 */
[----:B------:R-:W-:Y:S02]  /*0390*/  IADD3 R12, PT, PT, R34, R0, RZ ;  /* 0x00000000220c7210 */ /* 0x000fe40007ffe0ff */
[----:B------:R-:W-:Y:S02]  /*03a0*/  ISETP.GE.AND P4, PT, R13, UR8, PT ;  /* 0x000000080d007c0c */ /* 0x000fe4000bf86270 */
[----:B------:R-:W-:Y:S02]  /*03b0*/  LEA R14, P6, R16, UR12, 0x1 ;  /* 0x0000000c100e7c11 */ /* 0x000fe4000f8c08ff */
[----:B------:R-:W-:-:S02]  /*03c0*/  IADD3 R13, PT, PT, R12, 0x2, RZ ;  /* 0x000000020c0d7810 */ /* 0x000fc40007ffe0ff */
[C---:B------:R-:W-:Y:S02]  /*03d0*/  ISETP.GE.AND P2, PT, R10.reuse, UR8, PT ;  /* 0x000000080a007c0c */ /* 0x040fe4000bf46270 */
[----:B------:R-:W-:Y:S02]  /*03e0*/  IADD3 R10, PT, PT, R10, 0x3, RZ ;  /* 0x000000030a0a7810 */ /* 0x000fe40007ffe0ff */
[----:B------:R-:W-:Y:S02]  /*03f0*/  LEA.HI.X R15, R16, UR13, R17, 0x1, P6 ;  /* 0x0000000d100f7c11 */ /* 0x000fe4000b0f0c11 */
[----:B------:R-:W-:Y:S02]  /*0400*/  IADD3 R11, PT, PT, R12, 0x1, RZ ;  /* 0x000000010c0b7810 */ /* 0x000fe40007ffe0ff */
[----:B------:R-:W-:Y:S01]  /*0410*/  ISETP.GE.AND P6, PT, R13, UR8, PT ;  /* 0x000000080d007c0c */ /* 0x000fe2000bfc6270 */
[----:B------:R-:W4:Y:S01]  /*0420*/  @!P5 LDG.E.U16 R19, desc[UR6][R14.64+0x2] ;  /* 0x000002060e13d981 */ /* 0x000f22000c1e1500 */
[----:B------:R-:W-:-:S02]  /*0430*/  SHF.R.S32.HI R13, RZ, 0x1f, R12 ;  /* 0x0000001fff0d7819 */ /* 0x000fc4000001140c */
[----:B------:R-:W-:Y:S02]  /*0440*/  ISETP.GE.AND P3, PT, R10, UR8, PT ;  /* 0x000000080a007c0c */ /* 0x000fe4000bf66270 */
[----:B------:R-:W-:Y:S02]  /*0450*/  ISETP.GE.AND P1, PT, R11, UR8, PT ;  /* 0x000000080b007c0c */ /* 0x000fe4000bf26270 */
[----:B------:R-:W-:Y:S02]  /*0460*/  IADD3 R35, PT, PT, R9, 0x8, RZ ;  /* 0x0000000809237810 */ /* 0x000fe40007ffe0ff */
[----:B------:R-:W-:Y:S02]  /*0470*/  PRMT R20, RZ, 0x7610, R20 ;  /* 0x00007610ff147816 */ /* 0x000fe40000000014 */
[----:B------:R-:W-:Y:S02]  /*0480*/  PRMT R18, RZ, 0x7610, R18 ;  /* 0x00007610ff127816 */ /* 0x000fe40000000012 */
[----:B------:R-:W-:-:S02]  /*0490*/  ISETP.GE.AND P5, PT, R12, UR8, PT ;  /* 0x000000080c007c0c */ /* 0x000fc4000bfa6270 */
[----:B------:R-:W-:Y:S01]  /*04a0*/  IADD3 R11, PT, PT, R12, 0x3, RZ ;  /* 0x000000030c0b7810 */ /* 0x000fe20007ffe0ff */
[----:B------:R-:W-:Y:S01]  /*04b0*/  IMAD.WIDE R12, R8, UR10, R12 ;  /* 0x0000000a080c7c25 */ /* 0x000fe2000f8e020c */
[----:B------:R-:W-:Y:S01]  /*04c0*/  IADD3 R10, PT, PT, R35, R0, RZ ;  /* 0x00000000230a7210 */ /* 0x000fe20007ffe0ff */
[----:B------:R-:W5:Y:S01]  /*04d0*/  @!P4 LDG.E.U16 R20, desc[UR6][R14.64+0x4] ;  /* 0x000004060e14c981 */ /* 0x000f62000c1e1500 */
[----:B------:R-:W-:Y:S02]  /*04e0*/  PRMT R21, RZ, 0x7610, R21 ;  /* 0x00007610ff157816 */ /* 0x000fe40000000015 */
[----:B------:R-:W-:Y:S01]  /*04f0*/  ISETP.GE.AND P4, PT, R11, UR8, PT ;  /* 0x000000080b007c0c */ /* 0x000fe2000bf86270 */
[----:B------:R-:W2:Y:S01]  /*0500*/  @!P2 LDG.E.U16 R18, desc[UR6][R14.64] ;  /* 0x000000060e12a981 */ /* 0x000ea2000c1e1500 */
[----:B------:R-:W-:Y:S02]  /*0510*/  LEA R16, P2, R12, UR12, 0x1 ;  /* 0x0000000c0c107c11 */ /* 0x000fe4000f8408ff */
[----:B------:R-:W-:Y:S01]  /*0520*/  IADD3 R11, PT, PT, R10, 0x1, RZ ;  /* 0x000000010a0b7810 */ /* 0x000fe20007ffe0ff */
[----:B------:R0:W3:Y:S01]  /*0530*/  @!P3 LDG.E.U16 R21, desc[UR6][R14.64+0x6] ;  /* 0x000006060e15b981 */ /* 0x0000e2000c1e1500 */
[----:B------:R-:W-:-:S02]  /*0540*/  PRMT R25, RZ, 0x7610, R25 ;  /* 0x00007610ff197816 */ /* 0x000fc40000000019 */
[----:B------:R-:W-:Y:S02]  /*0550*/  LEA.HI.X R17, R12, UR13, R13, 0x1, P2 ;  /* 0x0000000d0c117c11 */ /* 0x000fe400090f0c0d */
[----:B------:R-:W-:Y:S02]  /*0560*/  ISETP.GE.AND P3, PT, R11, UR8, PT ;  /* 0x000000080b007c0c */ /* 0x000fe4000bf66270 */
[----:B------:R-:W-:Y:S01]  /*0570*/  IADD3 R37, PT, PT, R9, 0xc, RZ ;  /* 0x0000000c09257810 */ /* 0x000fe20007ffe0ff */
[----:B------:R-:W3:Y:S01]  /*0580*/  @!P1 LDG.E.U16 R25, desc[UR6][R16.64+0x2] ;  /* 0x0000020610199981 */ /* 0x000ee2000c1e1500 */
[----:B------:R-:W-:Y:S02]  /*0590*/  PRMT R26, RZ, 0x7610, R26 ;  /* 0x00007610ff1a7816 */ /* 0x000fe4000000001a */
[----:B------:R-:W-:Y:S02]  /*05a0*/  SHF.R.S32.HI R11, RZ, 0x1f, R10 ;  /* 0x0000001fff0b7819 */ /* 0x000fe4000001140a */
[----:B------:R-:W-:-:S02]  /*05b0*/  PRMT R23, RZ, 0x7610, R23 ;  /* 0x00007610ff177816 */ /* 0x000fc40000000017 */
[C---:B------:R-:W-:Y:S01]  /*05c0*/  IADD3 R13, PT, PT, R10.reuse, 0x3, RZ ;  /* 0x000000030a0d7810 */ /* 0x040fe20007ffe0ff */
[----:B------:R-:W3:Y:S01]  /*05d0*/  @!P6 LDG.E.U16 R26, desc[UR6][R16.64+0x4] ;  /* 0x00000406101ae981 */ /* 0x000ee2000c1e1500 */
[C---:B------:R-:W-:Y:S02]  /*05e0*/  IADD3 R22, PT, PT, R10.reuse, 0x2, RZ ;  /* 0x000000020a167810 */ /* 0x040fe40007ffe0ff */
[----:B------:R-:W-:Y:S01]  /*05f0*/  IADD3 R12, PT, PT, R37, R0, RZ ;  /* 0x00000000250c7210 */ /* 0x000fe20007ffe0ff */
[----:B------:R-:W3:Y:S01]  /*0600*/  @!P5 LDG.E.U16 R23, desc[UR6][R16.64] ;  /* 0x000000061017d981 */ /* 0x000ee2000c1e1500 */
[----:B------:R-:W-:Y:S01]  /*0610*/  ISETP.GE.AND P1, PT, R10, UR8, PT ;  /* 0x000000080a007c0c */ /* 0x000fe2000bf26270 */
[----:B------:R-:W-:Y:S01]  /*0620*/  IMAD.WIDE R10, R8, UR10, R10 ;  /* 0x0000000a080a7c25 */ /* 0x000fe2000f8e020a */
[----:B------:R-:W-:Y:S02]  /*0630*/  PRMT R27, RZ, 0x7610, R27 ;  /* 0x00007610ff1b7816 */ /* 0x000fe4000000001b */
[----:B------:R-:W-:-:S02]  /*0640*/  ISETP.GE.AND P6, PT, R13, UR8, PT ;  /* 0x000000080d007c0c */ /* 0x000fc4000bfc6270 */
[----:B------:R-:W-:Y:S02]  /*0650*/  IADD3 R13, PT, PT, R12, 0x1, RZ ;  /* 0x000000010c0d7810 */ /* 0x000fe40007ffe0ff */
[----:B------:R-:W-:Y:S01]  /*0660*/  ISETP.GE.AND P2, PT, R22, UR8, PT ;  /* 0x0000000816007c0c */ /* 0x000fe2000bf46270 */
[----:B------:R1:W3:Y:S01]  /*0670*/  @!P4 LDG.E.U16 R27, desc[UR6][R16.64+0x6] ;  /* 0x00000606101bc981 */ /* 0x0002e2000c1e1500 */
[----:B0-----:R-:W-:Y:S02]  /*0680*/  LEA R14, P5, R10, UR12, 0x1 ;  /* 0x0000000c0a0e7c11 */ /* 0x001fe4000f8a08ff */
[----:B------:R-:W-:Y:S02]  /*0690*/  IADD3 R22, PT, PT, R12, 0x2, RZ ;  /* 0x000000020c167810 */ /* 0x000fe40007ffe0ff */
[----:B------:R-:W-:Y:S02]  /*06a0*/  ISETP.GE.AND P4, PT, R13, UR8, PT ;  /* 0x000000080d007c0c */ /* 0x000fe4000bf86270 */
[----:B------:R-:W-:-:S02]  /*06b0*/  SHF.R.S32.HI R13, RZ, 0x1f, R12 ;  /* 0x0000001fff0d7819 */ /* 0x000fc4000001140c */
[----:B------:R-:W-:Y:S02]  /*06c0*/  LEA.HI.X R15, R10, UR13, R11, 0x1, P5 ;  /* 0x0000000d0a0f7c11 */ /* 0x000fe4000a8f0c0b */
[----:B------:R-:W-:Y:S02]  /*06d0*/  ISETP.GE.AND P5, PT, R22, UR8, PT ;  /* 0x0000000816007c0c */ /* 0x000fe4000bfa6270 */
[----:B------:R-:W-:Y:S02]  /*06e0*/  PRMT R28, RZ, 0x7610, R28 ;  /* 0x00007610ff1c7816 */ /* 0x000fe4000000001c */
[----:B------:R-:W-:Y:S01]  /*06f0*/  PRMT R22, RZ, 0x7610, R22 ;  /* 0x00007610ff167816 */ /* 0x000fe20000000016 */
[----:B------:R-:W-:Y:S01]  /*0700*/  IMAD.WIDE R10, R8, UR10, R12 ;  /* 0x0000000a080a7c25 */ /* 0x000fe2000f8e020c */
[C---:B------:R-:W-:Y:S02]  /*0710*/  IADD3 R13, PT, PT, R12.reuse, 0x3, RZ ;  /* 0x000000030c0d7810 */ /* 0x040fe40007ffe0ff */
[----:B------:R-:W-:Y:S01]  /*0720*/  PRMT R29, RZ, 0x7610, R29 ;  /* 0x00007610ff1d7816 */ /* 0x000fe2000000001d */
[----:B------:R-:W3:Y:S01]  /*0730*/  @!P3 LDG.E.U16 R28, desc[UR6][R14.64+0x2] ;  /* 0x000002060e1cb981 */ /* 0x000ee2000c1e1500 */
[----:B------:R-:W-:-:S03]  /*0740*/  ISETP.GE.AND P3, PT, R12, UR8, PT ;  /* 0x000000080c007c0c */ /* 0x000fc6000bf66270 */
[----:B------:R-:W3:Y:S01]  /*0750*/  @!P1 LDG.E.U16 R22, desc[UR6][R14.64] ;  /* 0x000000060e169981 */ /* 0x000ee2000c1e1500 */
[----:B------:R-:W-:-:S03]  /*0760*/  ISETP.GE.AND P1, PT, R13, UR8, PT ;  /* 0x000000080d007c0c */ /* 0x000fc6000bf26270 */
[----:B------:R-:W3:Y:S01]  /*0770*/  @!P2 LDG.E.U16 R29, desc[UR6][R14.64+0x4] ;  /* 0x000004060e1da981 */ /* 0x000ee2000c1e1500 */
[----:B------:R-:W-:Y:S02]  /*0780*/  LEA R12, P2, R10, UR12, 0x1 ;  /* 0x0000000c0a0c7c11 */ /* 0x000fe4000f8408ff */
[----:B------:R-:W-:Y:S02]  /*0790*/  PRMT R30, RZ, 0x7610, R30 ;  /* 0x00007610ff1e7816 */ /* 0x000fe4000000001e */
[----:B-1----:R-:W-:Y:S02]  /*07a0*/  PRMT R17, RZ, 0x7610, R17 ;  /* 0x00007610ff117816 */ /* 0x002fe40000000011 */
[----:B------:R-:W-:Y:S02]  /*07b0*/  PRMT R31, RZ, 0x7610, R31 ;  /* 0x00007610ff1f7816 */ /* 0x000fe4000000001f */
[----:B------:R-:W-:Y:S01]  /*07c0*/  PRMT R16, RZ, 0x7610, R16 ;  /* 0x00007610ff107816 */ /* 0x000fe20000000010 */
[----:B------:R0:W3:Y:S01]  /*07d0*/  @!P6 LDG.E.U16 R30, desc[UR6][R14.64+0x6] ;  /* 0x000006060e1ee981 */ /* 0x0000e2000c1e1500 */
[----:B------:R-:W-:-:S02]  /*07e0*/  PRMT R32, RZ, 0x7610, R32 ;  /* 0x00007610ff207816 */ /* 0x000fc40000000020 */
[----:B------:R-:W-:-:S05]  /*07f0*/  LEA.HI.X R13, R10, UR13, R11, 0x1, P2 ;  /* 0x0000000d0a0d7c11 */ /* 0x000fca00090f0c0b */
[----:B------:R-:W3:Y:S04]  /*0800*/  @!P4 LDG.E.U16 R17, desc[UR6][R12.64+0x2] ;  /* 0x000002060c11c981 */ /* 0x000ee8000c1e1500 */
[----:B------:R-:W3:Y:S04]  /*0810*/  @!P5 LDG.E.U16 R31, desc[UR6][R12.64+0x4] ;  /* 0x000004060c1fd981 */ /* 0x000ee8000c1e1500 */
[----:B------:R-:W3:Y:S04]  /*0820*/  @!P3 LDG.E.U16 R16, desc[UR6][R12.64] ;  /* 0x000000060c10b981 */ /* 0x000ee8000c1e1500 */
[----:B------:R1:W3:Y:S01]  /*0830*/  @!P1 LDG.E.U16 R32, desc[UR6][R12.64+0x6] ;  /* 0x000006060c209981 */ /* 0x0002e2000c1e1500 */
[----:B------:R-:W0:Y:S01]  /*0840*/  S2UR UR5, SR_CgaCtaId ;  /* 0x00000000000579c3 */ /* 0x000e220000008800 */
[----:B------:R-:W-:Y:S01]  /*0850*/  UMOV UR4, 0x400 ;  /* 0x0000040000047882 */ /* 0x000fe20000000000 */
[----:B------:R-:W-:-:S02]  /*0860*/  LEA R10, R9, R7, 0x6 ;  /* 0x00000007090a7211 */ /* 0x000fc400078e30ff */
[----:B------:R-:W-:Y:S01]  /*0870*/  LEA R11, R37, R7, 0x6 ;  /* 0x00000007250b7211 */ /* 0x000fe200078e30ff */
[----:B0-----:R-:W-:-:S06]  /*0880*/  ULEA UR4, UR5, UR4, 0x18 ;  /* 0x0000000405047291 */ /* 0x001fcc000f8ec0ff */
[----:B------:R-:W-:Y:S02]  /*0890*/  LEA R14, R10, UR4, 0x1 ;  /* 0x000000040a0e7c11 */ /* 0x000fe4000f8e08ff */
[----:B------:R-:W-:-:S04]  /*08a0*/  LEA R10, R34, R7, 0x6 ;  /* 0x00000007220a7211 */ /* 0x000fc800078e30ff */
[----:B------:R-:W-:Y:S02]  /*08b0*/  LEA R34, R10, UR4, 0x1 ;  /* 0x000000040a227c11 */ /* 0x000fe4000f8e08ff */
[----:B------:R-:W-:Y:S02]  /*08c0*/  LEA R10, R35, R7, 0x6 ;  /* 0x00000007230a7211 */ /* 0x000fe400078e30ff */
[----:B------:R-:W-:Y:S02]  /*08d0*/  LEA R11, R11, UR4, 0x1 ;  /* 0x000000040b0b7c11 */ /* 0x000fe4000f8e08ff */
[----:B-1----:R-:W-:Y:S02]  /*08e0*/  LEA R13, R10, UR4, 0x1 ;  /* 0x000000040a0d7c11 */ /* 0x002fe4000f8e08ff */
[----:B------:R-:W-:-:S04]  /*08f0*/  IADD3 R9, PT, PT, R9, 0x10, RZ ;  /* 0x0000001009097810 */ /* 0x000fc80007ffe0ff */
[----:B------:R-:W-:Y:S01]  /*0900*/  ISETP.GE.AND P1, PT, R9, R24, PT ;  /* 0x000000180900720c */ /* 0x000fe20003f26270 */
[----:B----4-:R0:W-:Y:S04]  /*0910*/  STS.U16 [R14+0x80], R19 ;  /* 0x000080130e007388 */ /* 0x0101e80000000400 */
[----:B-----5:R0:W-:Y:S04]  /*0920*/  STS.U16 [R14+0x100], R20 ;  /* 0x000100140e007388 */ /* 0x0201e80000000400 */
[----:B--2---:R0:W-:Y:S04]  /*0930*/  STS.U16 [R14], R18 ;  /* 0x000000120e007388 */ /* 0x0041e80000000400 */
[----:B---3--:R0:W-:Y:S04]  /*0940*/  STS.U16 [R14+0x180], R21 ;  /* 0x000180150e007388 */ /* 0x0081e80000000400 */
[----:B------:R0:W-:Y:S04]  /*0950*/  STS.U16 [R34+0x80], R25 ;  /* 0x0000801922007388 */ /* 0x0001e80000000400 */
[----:B------:R0:W-:Y:S04]  /*0960*/  STS.U16 [R34+0x100], R26 ;  /* 0x0001001a22007388 */ /* 0x0001e80000000400 */
[----:B------:R0:W-:Y:S04]  /*0970*/  STS.U16 [R34], R23 ;  /* 0x0000001722007388 */ /* 0x0001e80000000400 */
[----:B------:R0:W-:Y:S04]  /*0980*/  STS.U16 [R34+0x180], R27 ;  /* 0x0001801b22007388 */ /* 0x0001e80000000400 */
[----:B------:R0:W-:Y:S04]  /*0990*/  STS.U16 [R13+0x80], R28 ;  /* 0x0000801c0d007388 */ /* 0x0001e80000000400 */
[----:B------:R0:W-:Y:S04]  /*09a0*/  STS.U16 [R13], R22 ;  /* 0x000000160d007388 */ /* 0x0001e80000000400 */
[----:B------:R0:W-:Y:S04]  /*09b0*/  STS.U16 [R13+0x100], R29 ;  /* 0x0001001d0d007388 */ /* 0x0001e80000000400 */
[----:B------:R0:W-:Y:S04]  /*09c0*/  STS.U16 [R13+0x180], R30 ;  /* 0x0001801e0d007388 */ /* 0x0001e80000000400 */
[----:B------:R0:W-:Y:S04]  /*09d0*/  STS.U16 [R11+0x80], R17 ;  /* 0x000080110b007388 */ /* 0x0001e80000000400 */
[----:B------:R0:W-:Y:S04]  /*09e0*/  STS.U16 [R11+0x100], R31 ;  /* 0x0001001f0b007388 */ /* 0x0001e80000000400 */
[----:B------:R0:W-:Y:S04]  /*09f0*/  STS.U16 [R11], R16 ;  /* 0x000000100b007388 */ /* 0x0001e80000000400 */
[----:B------:R0:W-:Y:S01]  /*0a00*/  STS.U16 [R11+0x180], R32 ;  /* 0x000180200b007388 */ /* 0x0001e20000000400 */
[----:B------:R-:W-:Y:S05]  /*0a10*/  @!P1 BRA `(.L_x_35) ;  /* 0xfffffff800389947 */ /* 0x000fea000383ffff */
[----:B0-----:R-:W-:-:S07]  /*0a20*/  MOV R14, R6 ;  /* 0x00000006000e7202 */ /* 0x001fce0000000f00 */
.L_x_34:
[----:B------:R-:W-:-:S04]  /*0a30*/  IADD3 R10, PT, PT, R6, -R9, RZ ;  /* 0x80000009060a7210 */ /* 0x000fc80007ffe0ff */
[----:B------:R-:W-:-:S13]  /*0a40*/  ISETP.GT.AND P1, PT, R10, 0x4, PT ;  /* 0x000000040a00780c */ /* 0x000fda0003f24270 */
[----:B------:R-:W-:Y:S05]  /*0a50*/  @!P1 BRA `(.L_x_36) ;  /* 0x0000000000f89947 */ /* 0x000fea0003800000 */
[----:B------:R-:W4:Y:S01]  /*0a60*/  LDCU UR4, c[0x0][0x388] ;  /* 0x00007100ff0477ac */ /* 0x000f220008000800 */
[C---:B------:R-:W-:Y:S02]  /*0a70*/  IADD3 R10, PT, PT, R9.reuse, R0, RZ ;  /* 0x00000000090a7210 */ /* 0x040fe40007ffe0ff */
[----:B------:R-:W-:Y:S01]  /*0a80*/  IADD3 R23, PT, PT, R9, 0x4, RZ ;  /* 0x0000000409177810 */ /* 0x000fe20007ffe0ff */
[----:B------:R-:W5:Y:S01]  /*0a90*/  LDCU UR5, c[0x0][0x390] ;  /* 0x00007200ff0577ac */ /* 0x000f620008000800 */
[C---:B------:R-:W-:Y:S02]  /*0aa0*/  IADD3 R12, PT, PT, R10.reuse, 0x1, RZ ;  /* 0x000000010a0c7810 */ /* 0x040fe40007ffe0ff */
[----:B------:R-:W-:Y:S01]  /*0ab0*/  IADD3 R13, PT, PT, R10, 0x2, RZ ;  /* 0x000000020a0d7810 */ /* 0x000fe20007ffe0ff */
[----:B------:R-:W0:Y:S01]  /*0ac0*/  LDCU.64 UR8, c[0x0][0x380] ;  /* 0x00007000ff0877ac */ /* 0x000e220008000a00 */
[----:B------:R-:W-:Y:S02]  /*0ad0*/  SHF.R.S32.HI R11, RZ, 0x1f, R10 ;  /* 0x0000001fff0b7819 */ /* 0x000fe4000001140a */
[----:B------:R-:W-:-:S02]  /*0ae0*/  PRMT R17, RZ, 0x7610, R17 ;  /* 0x00007610ff117816 */ /* 0x000fc40000000011 */
[----:B------:R-:W-:Y:S02]  /*0af0*/  PRMT R18, RZ, 0x7610, R18 ;  /* 0x00007610ff127816 */ /* 0x000fe40000000012 */
[----:B----4-:R-:W-:Y:S02]  /*0b00*/  ISETP.GE.AND P6, PT, R12, UR4, PT ;  /* 0x000000040c007c0c */ /* 0x010fe4000bfc6270 */
[----:B------:R-:W-:Y:S02]  /*0b10*/  IADD3 R12, PT, PT, R23, R0, RZ ;  /* 0x00000000170c7210 */ /* 0x000fe40007ffe0ff */
[----:B------:R-:W-:Y:S01]  /*0b20*/  ISETP.GE.AND P0, PT, R13, UR4, PT ;  /* 0x000000040d007c0c */ /* 0x000fe2000bf06270 */
[----:B-----5:R-:W-:Y:S01]  /*0b30*/  IMAD.WIDE R14, R8, UR5, R10 ;  /* 0x00000005080e7c25 */ /* 0x020fe2000f8e020a */
[----:B------:R-:W-:Y:S02]  /*0b40*/  IADD3 R13, PT, PT, R12, 0x1, RZ ;  /* 0x000000010c0d7810 */ /* 0x000fe40007ffe0ff */
[----:B------:R-:W-:-:S02]  /*0b50*/  ISETP.GE.AND P1, PT, R10, UR4, PT ;  /* 0x000000040a007c0c */ /* 0x000fc4000bf26270 */
[----:B------:R-:W-:Y:S02]  /*0b60*/  IADD3 R11, PT, PT, R10, 0x3, RZ ;  /* 0x000000030a0b7810 */ /* 0x000fe40007ffe0ff */
[----:B------:R-:W-:Y:S02]  /*0b70*/  ISETP.GE.AND P3, PT, R13, UR4, PT ;  /* 0x000000040d007c0c */ /* 0x000fe4000bf66270 */
[----:B------:R-:W-:Y:S02]  /*0b80*/  IADD3 R16, PT, PT, R12, 0x2, RZ ;  /* 0x000000020c107810 */ /* 0x000fe40007ffe0ff */
[----:B0-----:R-:W-:Y:S02]  /*0b90*/  LEA R10, P5, R14, UR8, 0x1 ;  /* 0x000000080e0a7c11 */ /* 0x001fe4000f8a08ff */
[----:B------:R-:W-:Y:S02]  /*0ba0*/  SHF.R.S32.HI R13, RZ, 0x1f, R12 ;  /* 0x0000001fff0d7819 */ /* 0x000fe4000001140c */
[----:B------:R-:W-:-:S02]  /*0bb0*/  ISETP.GE.AND P2, PT, R11, UR4, PT ;  /* 0x000000040b007c0c */ /* 0x000fc4000bf46270 */
[----:B------:R-:W-:Y:S01]  /*0bc0*/  ISETP.GE.AND P4, PT, R16, UR4, PT ;  /* 0x0000000410007c0c */ /* 0x000fe2000bf86270 */
[----:B------:R-:W-:Y:S01]  /*0bd0*/  IMAD.WIDE R20, R8, UR5, R12 ;  /* 0x0000000508147c25 */ /* 0x000fe2000f8e020c */
[----:B------:R-:W-:Y:S02]  /*0be0*/  LEA.HI.X R11, R14, UR9, R15, 0x1, P5 ;  /* 0x000000090e0b7c11 */ /* 0x000fe4000a8f0c0f */
[----:B------:R-:W-:Y:S02]  /*0bf0*/  PRMT R16, RZ, 0x7610, R16 ;  /* 0x00007610ff107816 */ /* 0x000fe40000000010 */
[C---:B------:R-:W-:Y:S01]  /*0c00*/  IADD3 R13, PT, PT, R12.reuse, 0x3, RZ ;  /* 0x000000030c0d7810 */ /* 0x040fe20007ffe0ff */
[----:B------:R-:W4:Y:S01]  /*0c10*/  @!P0 LDG.E.U16 R17, desc[UR6][R10.64+0x4] ;  /* 0x000004060a118981 */ /* 0x000f22000c1e1500 */
[----:B------:R-:W-:Y:S02]  /*0c20*/  ISETP.GE.AND P5, PT, R12, UR4, PT ;  /* 0x000000040c007c0c */ /* 0x000fe4000bfa6270 */
[----:B------:R-:W-:Y:S01]  /*0c30*/  ISETP.GE.AND P0, PT, R13, UR4, PT ;  /* 0x000000040d007c0c */ /* 0x000fe2000bf06270 */
[----:B------:R-:W5:Y:S01]  /*0c40*/  @!P6 LDG.E.U16 R16, desc[UR6][R10.64+0x2] ;  /* 0x000002060a10e981 */ /* 0x000f62000c1e1500 */
[----:B------:R-:W-:-:S02]  /*0c50*/  LEA R12, P6, R20, UR8, 0x1 ;  /* 0x00000008140c7c11 */ /* 0x000fc4000f8c08ff */
[----:B------:R-:W-:Y:S01]  /*0c60*/  PRMT R15, RZ, 0x7610, R15 ;  /* 0x00007610ff0f7816 */ /* 0x000fe2000000000f */
[----:B------:R-:W2:Y:S01]  /*0c70*/  @!P2 LDG.E.U16 R18, desc[UR6][R10.64+0x6] ;  /* 0x000006060a12a981 */ /* 0x000ea2000c1e1500 */
[--C-:B------:R-:W-:Y:S02]  /*0c80*/  LEA.HI.X R13, R20, UR9, R21.reuse, 0x1, P6 ;  /* 0x00000009140d7c11 */ /* 0x100fe4000b0f0c15 */
[----:B------:R-:W-:Y:S02]  /*0c90*/  PRMT R20, RZ, 0x7610, R20 ;  /* 0x00007610ff147816 */ /* 0x000fe40000000014 */
[----:B------:R-:W-:Y:S01]  /*0ca0*/  PRMT R21, RZ, 0x7610, R21 ;  /* 0x00007610ff157816 */ /* 0x000fe20000000015 */
[----:B------:R0:W3:Y:S01]  /*0cb0*/  @!P1 LDG.E.U16 R15, desc[UR6][R10.64] ;  /* 0x000000060a0f9981 */ /* 0x0000e2000c1e1500 */
[----:B------:R-:W-:Y:S02]  /*0cc0*/  PRMT R19, RZ, 0x7610, R19 ;  /* 0x00007610ff137816 */ /* 0x000fe40000000013 */
[----:B------:R-:W-:Y:S01]  /*0cd0*/  PRMT R22, RZ, 0x7610, R22 ;  /* 0x00007610ff167816 */ /* 0x000fe20000000016 */
[----:B------:R-:W3:Y:S04]  /*0ce0*/  @!P3 LDG.E.U16 R20, desc[UR6][R12.64+0x2] ;  /* 0x000002060c14b981 */ /* 0x000ee8000c1e1500 */
[----:B------:R-:W3:Y:S04]  /*0cf0*/  @!P4 LDG.E.U16 R21, desc[UR6][R12.64+0x4] ;  /* 0x000004060c15c981 */ /* 0x000ee8000c1e1500 */
[----:B------:R-:W3:Y:S04]  /*0d00*/  @!P5 LDG.E.U16 R19, desc[UR6][R12.64] ;  /* 0x000000060c13d981 */ /* 0x000ee8000c1e1500 */
[----:B------:R-:W3:Y:S01]  /*0d10*/  @!P0 LDG.E.U16 R22, desc[UR6][R12.64+0x6] ;  /* 0x000006060c168981 */ /* 0x000ee2000c1e1500 */
[----:B------:R-:W1:Y:S01]  /*0d20*/  S2UR UR5, SR_CgaCtaId ;  /* 0x00000000000579c3 */ /* 0x000e620000008800 */
[----:B------:R-:W-:Y:S01]  /*0d30*/  UMOV UR4, 0x400 ;  /* 0x0000040000047882 */ /* 0x000fe20000000000 */
[----:B------:R-:W-:-:S02]  /*0d40*/  LEA R9, R9, R7, 0x6 ;  /* 0x0000000709097211 */ /* 0x000fc400078e30ff */
[----:B0-----:R-:W-:Y:S01]  /*0d50*/  LEA R10, R23, R7, 0x6 ;  /* 0x00000007170a7211 */ /* 0x001fe200078e30ff */
[----:B-1----:R-:W-:-:S06]  /*0d60*/  ULEA UR4, UR5, UR4, 0x18 ;  /* 0x0000000405047291 */ /* 0x002fcc000f8ec0ff */
[----:B------:R-:W-:Y:S02]  /*0d70*/  LEA R11, R9, UR4, 0x1 ;  /* 0x00000004090b7c11 */ /* 0x000fe4000f8e08ff */
[----:B------:R-:W-:Y:S02]  /*0d80*/  LEA R10, R10, UR4, 0x1 ;  /* 0x000000040a0a7c11 */ /* 0x000fe4000f8e08ff */
[----:B------:R-:W-:Y:S02]  /*0d90*/  PLOP3.LUT P0, PT, PT, PT, PT, 0x8, 0x80 ;  /* 0x000000000080781c */ /* 0x000fe40003f0e170 */
[----:B------:R-:W-:Y:S02]  /*0da0*/  MOV R14, R6 ;  /* 0x00000006000e7202 */ /* 0x000fe40000000f00 */
[----:B------:R-:W-:Y:S01]  /*0db0*/  IADD3 R9, PT, PT, R23, 0x4, RZ ;  /* 0x0000000417097810 */ /* 0x000fe20007ffe0ff */
[----:B----4-:R4:W-:Y:S04]  /*0dc0*/  STS.U16 [R11+0x100], R17 ;  /* 0x000100110b007388 */ /* 0x0109e80000000400 */
[----:B-----5:R4:W-:Y:S04]  /*0dd0*/  STS.U16 [R11+0x80], R16 ;  /* 0x000080100b007388 */ /* 0x0209e80000000400 */
[----:B--2---:R4:W-:Y:S04]  /*0de0*/  STS.U16 [R11+0x180], R18 ;  /* 0x000180120b007388 */ /* 0x0049e80000000400 */
[----:B---3--:R4:W-:Y:S04]  /*0df0*/  STS.U16 [R11], R15 ;  /* 0x0000000f0b007388 */ /* 0x0089e80000000400 */
[----:B------:R4:W-:Y:S04]  /*0e00*/  STS.U16 [R10+0x80], R20 ;  /* 0x000080140a007388 */ /* 0x0009e80000000400 */
[----:B------:R4:W-:Y:S04]  /*0e10*/  STS.U16 [R10+0x100], R21 ;  /* 0x000100150a007388 */ /* 0x0009e80000000400 */
[----:B------:R4:W-:Y:S04]  /*0e20*/  STS.U16 [R10], R19 ;  /* 0x000000130a007388 */ /* 0x0009e80000000400 */
[----:B------:R4:W-:Y:S02]  /*0e30*/  STS.U16 [R10+0x180], R22 ;  /* 0x000180160a007388 */ /* 0x0009e40000000400 */
.L_x_36:
[----:B------:R-:W-:-:S13]  /*0e40*/  ISETP.NE.OR P0, PT, R9, R6, P0 ;  /* 0x000000060900720c */ /* 0x000fda0000705670 */
[----:B------:R-:W-:Y:S05]  /*0e50*/  @!P0 BRA `(.L_x_32) ;  /* 0x0000000000888947 */ /* 0x000fea0003800000 */
.L_x_33:
[----:B---3--:R-:W-:-:S04]  /*0e60*/  MOV R0, UR17 ;  /* 0x0000001100007c02 */ /* 0x008fc80008000f00 */
[----:B----4-:R-:W-:-:S04]  /*0e70*/  IADD3 R10, PT, PT, R9, R0, RZ ;  /* 0x00000000090a7210 */ /* 0x010fc80007ffe0ff */
[--C-:B------:R-:W-:Y:S02]  /*0e80*/  SHF.R.S32.HI R11, RZ, 0x1f, R10.reuse ;  /* 0x0000001fff0b7819 */ /* 0x100fe4000001140a */
[C---:B-1----:R-:W-:Y:S02]  /*0e90*/  IADD3 R14, PT, PT, R10.reuse, 0x1, RZ ;  /* 0x000000010a0e7810 */ /* 0x042fe40007ffe0ff */
[----:B------:R-:W-:Y:S01]  /*0ea0*/  IADD3 R15, PT, PT, R10, 0x2, RZ ;  /* 0x000000020a0f7810 */ /* 0x000fe20007ffe0ff */
[----:B------:R-:W-:Y:S01]  /*0eb0*/  IMAD.WIDE R12, R8, UR16, R10 ;  /* 0x00000010080c7c25 */ /* 0x000fe2000f8e020a */
[C---:B------:R-:W-:Y:S02]  /*0ec0*/  IADD3 R16, PT, PT, R10.reuse, 0x3, RZ ;  /* 0x000000030a107810 */ /* 0x040fe40007ffe0ff */
[----:B-1----:R-:W-:Y:S02]  /*0ed0*/  ISETP.GE.AND P0, PT, R10, UR14, PT ;  /* 0x0000000e0a007c0c */ /* 0x002fe4000bf06270 */
[----:B------:R-:W-:-:S02]  /*0ee0*/  ISETP.GE.AND P1, PT, R14, UR14, PT ;  /* 0x0000000e0e007c0c */ /* 0x000fc4000bf26270 */
[----:B------:R-:W-:Y:S02]  /*0ef0*/  ISETP.GE.AND P2, PT, R15, UR14, PT ;  /* 0x0000000e0f007c0c */ /* 0x000fe4000bf46270 */
[----:B------:R-:W-:Y:S02]  /*0f00*/  ISETP.GE.AND P3, PT, R16, UR14, PT ;  /* 0x0000000e10007c0c */ /* 0x000fe4000bf66270 */
[C---:B--2---:R-:W-:Y:S02]  /*0f10*/  LEA R10, P4, R12.reuse, UR18, 0x1 ;  /* 0x000000120c0a7c11 */ /* 0x044fe4000f8808ff */
[----:B------:R-:W-:Y:S02]  /*0f20*/  PRMT R14, RZ, 0x7610, R14 ;  /* 0x00007610ff0e7816 */ /* 0x000fe4000000000e */
[--C-:B------:R-:W-:Y:S02]  /*0f30*/  LEA.HI.X R11, R12, UR19, R13.reuse, 0x1, P4 ;  /* 0x000000130c0b7c11 */ /* 0x100fe4000a0f0c0d */
[----:B------:R-:W-:-:S02]  /*0f40*/  PRMT R13, RZ, 0x7610, R13 ;  /* 0x00007610ff0d7816 */ /* 0x000fc4000000000d */
[----:B------:R-:W-:Y:S01]  /*0f50*/  PRMT R15, RZ, 0x7610, R15 ;  /* 0x00007610ff0f7816 */ /* 0x000fe2000000000f */
[----:B------:R-:W2:Y:S01]  /*0f60*/  @!P1 LDG.E.U16 R14, desc[UR6][R10.64+0x2] ;  /* 0x000002060a0e9981 */ /* 0x000ea2000c1e1500 */
[----:B------:R-:W-:-:S03]  /*0f70*/  PRMT R16, RZ, 0x7610, R16 ;  /* 0x00007610ff107816 */ /* 0x000fc60000000010 */
[----:B------:R-:W3:Y:S04]  /*0f80*/  @!P0 LDG.E.U16 R13, desc[UR6][R10.64] ;  /* 0x000000060a0d8981 */ /* 0x000ee8000c1e1500 */
[----:B------:R-:W4:Y:S04]  /*0f90*/  @!P2 LDG.E.U16 R15, desc[UR6][R10.64+0x4] ;  /* 0x000004060a0fa981 */ /* 0x000f28000c1e1500 */
[----:B------:R-:W5:Y:S01]  /*0fa0*/  @!P3 LDG.E.U16 R16, desc[UR6][R10.64+0x6] ;  /* 0x000006060a10b981 */ /* 0x000f62000c1e1500 */
[----:B------:R-:W1:Y:S01]  /*0fb0*/  S2UR UR5, SR_CgaCtaId ;  /* 0x00000000000579c3 */ /* 0x000e620000008800 */
[----:B------:R-:W-:Y:S01]  /*0fc0*/  UMOV UR4, 0x400 ;  /* 0x0000040000047882 */ /* 0x000fe20000000000 */
[----:B------:R-:W-:-:S02]  /*0fd0*/  LEA R12, R9, R7, 0x6 ;  /* 0x00000007090c7211 */ /* 0x000fc400078e30ff */
[----:B------:R-:W-:-:S04]  /*0fe0*/  IADD3 R9, PT, PT, R9, 0x4, RZ ;  /* 0x0000000409097810 */ /* 0x000fc80007ffe0ff */
[----:B------:R-:W-:Y:S01]  /*0ff0*/  ISETP.NE.AND P0, PT, R9, R6, PT ;  /* 0x000000060900720c */ /* 0x000fe20003f05270 */
[----:B-1----:R-:W-:-:S06]  /*1000*/  ULEA UR4, UR5, UR4, 0x18 ;  /* 0x0000000405047291 */ /* 0x002fcc000f8ec0ff */
[----:B------:R-:W-:-:S05]  /*1010*/  LEA R12, R12, UR4, 0x1 ;  /* 0x000000040c0c7c11 */ /* 0x000fca000f8e08ff */
[----:B--2---:R1:W-:Y:S04]  /*1020*/  STS.U16 [R12+0x80], R14 ;  /* 0x0000800e0c007388 */ /* 0x0043e80000000400 */
[----:B---3--:R1:W-:Y:S04]  /*1030*/  STS.U16 [R12], R13 ;  /* 0x0000000d0c007388 */ /* 0x0083e80000000400 */
[----:B----4-:R1:W-:Y:S04]  /*1040*/  STS.U16 [R12+0x100], R15 ;  /* 0x0001000f0c007388 */ /* 0x0103e80000000400 */
[----:B-----5:R1:W-:Y:S01]  /*1050*/  STS.U16 [R12+0x180], R16 ;  /* 0x000180100c007388 */ /* 0x0203e20000000400 */
[----:B------:R-:W-:Y:S05]  /*1060*/  @P0 BRA `(.L_x_33) ;  /* 0xfffffffc007c0947 */ /* 0x000fea000383ffff */
[----:B-1----:R-:W-:-:S07]  /*1070*/  MOV R14, R6 ;  /* 0x00000006000e7202 */ /* 0x002fce0000000f00 */
.L_x_32:
[----:B------:R-:W-:-:S13]  /*1080*/  ISETP.NE.AND P0, PT, R33, RZ, PT ;  /* 0x000000ff2100720c */ /* 0x000fda0003f05270 */
[----:B------:R-:W-:Y:S05]  /*1090*/  @!P0 BRA `(.L_x_31) ;  /* 0x0000000000948947 */ /* 0x000fea0003800000 */
[----:B----4-:R-:W4:Y:S01]  /*10a0*/  LDC R15, c[0x0][0x388] ;  /* 0x0000e200ff0f7b82 */ /* 0x010f220000000800 */
[----:B------:R-:W5:Y:S01]  /*10b0*/  LDCU UR4, c[0x0][0x390] ;  /* 0x00007200ff0477ac */ /* 0x000f620008000800 */
[----:B------:R-:W-:Y:S01]  /*10c0*/  IADD3 R10, PT, PT, R14, R0, RZ ;  /* 0x000000000e0a7210 */ /* 0x000fe20007ffe0ff */
[----:B------:R-:W0:Y:S03]  /*10d0*/  LDCU.64 UR8, c[0x0][0x380] ;  /* 0x00007000ff0877ac */ /* 0x000e260008000a00 */
[----:B------:R-:W-:-:S03]  /*10e0*/  SHF.R.S32.HI R11, RZ, 0x1f, R10 ;  /* 0x0000001fff0b7819 */ /* 0x000fc6000001140a */
[----:B-----5:R-:W-:Y:S01]  /*10f0*/  IMAD.WIDE R8, R8, UR4, R10 ;  /* 0x0000000408087c25 */ /* 0x020fe2000f8e020a */
[----:B----4-:R-:W-:Y:S02]  /*1100*/  ISETP.GE.AND P0, PT, R10, R15, PT ;  /* 0x0000000f0a00720c */ /* 0x010fe40003f06270 */
[----:B0-----:R-:W-:-:S04]  /*1110*/  LEA R12, P1, R8, UR8, 0x1 ;  /* 0x00000008080c7c11 */ /* 0x001fc8000f8208ff */
[----:B------:R-:W-:Y:S02]  /*1120*/  LEA.HI.X R13, R8, UR9, R9, 0x1, P1 ;  /* 0x00000009080d7c11 */ /* 0x000fe400088f0c09 */
[----:B------:R-:W-:-:S06]  /*1130*/  PRMT R8, RZ, 0x7610, R8 ;  /* 0x00007610ff087816 */ /* 0x000fcc0000000008 */
[----:B------:R-:W4:Y:S01]  /*1140*/  @!P0 LDG.E.U16 R8, desc[UR6][R12.64] ;  /* 0x000000060c088981 */ /* 0x000f22000c1e1500 */
[----:B------:R-:W0:Y:S01]  /*1150*/  S2UR UR5, SR_CgaCtaId ;  /* 0x00000000000579c3 */ /* 0x000e220000008800 */
[----:B------:R-:W-:Y:S01]  /*1160*/  UMOV UR4, 0x400 ;  /* 0x0000040000047882 */ /* 0x000fe20000000000 */
[----:B------:R-:W-:Y:S02]  /*1170*/  LEA R9, R14, R7, 0x6 ;  /* 0x000000070e097211 */ /* 0x000fe400078e30ff */
[----:B------:R-:W-:Y:S01]  /*1180*/  ISETP.NE.AND P0, PT, R33, 0x1, PT ;  /* 0x000000012100780c */ /* 0x000fe20003f05270 */
[----:B0-----:R-:W-:-:S06]  /*1190*/  ULEA UR4, UR5, UR4, 0x18 ;  /* 0x0000000405047291 */ /* 0x001fcc000f8ec0ff */
[----:B------:R-:W-:-:S05]  /*11a0*/  LEA R9, R9, UR4, 0x1 ;  /* 0x0000000409097c11 */ /* 0x000fca000f8e08ff */
[----:B----4-:R0:W-:Y:S01]  /*11b0*/  STS.U16 [R9], R8 ;  /* 0x0000000809007388 */ /* 0x0101e20000000400 */
[----:B------:R-:W-:Y:S05]  /*11c0*/  @!P0 BRA `(.L_x_31) ;  /* 0x0000000000488947 */ /* 0x000fea0003800000 */
[----:B0-----:R-:W-:Y:S01]  /*11d0*/  IADD3 R8, PT, PT, R10, 0x1, RZ ;  /* 0x000000010a087810 */ /* 0x001fe20007ffe0ff */
[----:B------:R-:W-:Y:S03]  /*11e0*/  BSSY.RECONVERGENT B2, `(.L_x_37) ;  /* 0x0000005000027945 */ /* 0x000fe60003800200 */
[----:B------:R-:W-:Y:S02]  /*11f0*/  ISETP.GE.AND P0, PT, R8, R15, PT ;  /* 0x0000000f0800720c */ /* 0x000fe40003f06270 */
[----:B------:R-:W-:-:S11]  /*1200*/  PRMT R8, RZ, 0x7610, R8 ;  /* 0x00007610ff087816 */ /* 0x000fd60000000008 */
[----:B------:R-:W-:Y:S05]  /*1210*/  @P0 BRA `(.L_x_38) ;  /* 0x0000000000040947 */ /* 0x000fea0003800000 */
[----:B------:R0:W5:Y:S02]  /*1220*/  LDG.E.U16 R8, desc[UR6][R12.64+0x2] ;  /* 0x000002060c087981 */ /* 0x000164000c1e1500 */
.L_x_38:
[----:B-123--:R-:W-:Y:S05]  /*1230*/  BSYNC.RECONVERGENT B2 ;  /* 0x0000000000027941 */ /* 0x00efea0003800200 */
.L_x_37:
[----:B-----5:R1:W-:Y:S01]  /*1240*/  STS.U16 [R9+0x80], R8 ;  /* 0x0000800809007388 */ /* 0x0203e20000000400 */
[----:B------:R-:W-:-:S13]  /*1250*/  ISETP.NE.AND P0, PT, R33, 0x2, PT ;  /* 0x000000022100780c */ /* 0x000fda0003f05270 */
[----:B-1----:R-:W-:Y:S05]  /*1260*/  @!P0 BRA `(.L_x_31) ;  /* 0x0000000000208947 */ /* 0x002fea0003800000 */
[----:B------:R-:W-:Y:S01]  /*1270*/  IADD3 R10, PT, PT, R10, 0x2, RZ ;  /* 0x000000020a0a7810 */ /* 0x000fe20007ffe0ff */
[----:B------:R-:W-:Y:S01]  /*1280*/  BSSY.RECONVERGENT B2, `(.L_x_39) ;  /* 0x0000005000027945 */ /* 0x000fe20003800200 */
[----:B------:R-:W-:Y:S02]  /*1290*/  PRMT R8, RZ, 0x7610, R8 ;  /* 0x00007610ff087816 */ /* 0x000fe40000000008 */
[----:B------:R-:W-:-:S13]  /*12a0*/  ISETP.GE.AND P0, PT, R10, R15, PT ;  /* 0x0000000f0a00720c */ /* 0x000fda0003f06270 */
[----:B------:R-:W-:Y:S05]  /*12b0*/  @P0 BRA `(.L_x_40) ;  /* 0x0000000000040947 */ /* 0x000fea0003800000 */
[----:B------:R1:W5:Y:S02]  /*12c0*/  LDG.E.U16 R8, desc[UR6][R12.64+0x4] ;  /* 0x000004060c087981 */ /* 0x000364000c1e1500 */
.L_x_40:
[----:B------:R-:W-:Y:S05]  /*12d0*/  BSYNC.RECONVERGENT B2 ;  /* 0x0000000000027941 */ /* 0x000fea0003800200 */
.L_x_39:
[----:B-----5:R2:W-:Y:S02]  /*12e0*/  STS.U16 [R9+0x100], R8 ;  /* 0x0001000809007388 */ /* 0x0205e40000000400 */
.L_x_31:
[----:B-123--:R-:W-:Y:S05]  /*12f0*/  BSYNC.RECONVERGENT B0 ;  /* 0x0000000000007941 */ /* 0x00efea0003800200 */
.L_x_30:
[----:B0-----:R-:W-:-:S04]  /*1300*/  IADD3 R7, PT, PT, R5, R7, RZ ;  /* 0x0000000705077210 */ /* 0x001fc80007ffe0ff */
[----:B------:R-:W-:-:S13]  /*1310*/  ISETP.GE.U32.AND P0, PT, R7, R4, PT ;  /* 0x000000040700720c */ /* 0x000fda0003f06070 */
[----:B------:R-:W-:Y:S05]  /*1320*/  @!P0 BRA `(.L_x_41) ;  /* 0xffffffec00888947 */ /* 0x000fea000383ffff */
.L_x_29:
[----:B------:R-:W-:Y:S05]  /*1330*/  BSYNC.RECONVERGENT B1 ;  /* 0x0000000000017941 */ /* 0x000fea0003800200 */
.L_x_28:
[----:B------:R-:W0:Y:S08]  /*1340*/  S2UR UR4, SR_CTAID.X ;  /* 0x00000000000479c3 */ /* 0x000e300000002500 */
[----:B------:R-:W-:Y:S08]  /*1350*/  BAR.SYNC.DEFER_BLOCKING 0x0 ;  /* 0x0000000000007b1d */ /* 0x000ff00000010000 */
[----:B------:R-:W0:Y:S02]  /*1360*/  LDC R4, c[0x0][0x360] ;  /* 0x0000d800ff047b82 */ /* 0x000e240000000800 */
[----:B0-----:R-:W-:-:S05]  /*1370*/  IMAD R3, R4, UR4, R3 ;  /* 0x0000000404037c24 */ /* 0x001fca000f8e0203 */
[----:B------:R-:W-:-:S13]  /*1380*/  ISETP.GE.AND P0, PT, R3, R2, PT ;  /* 0x000000020300720c */ /* 0x000fda0003f06270 */
[----:B------:R-:W-:Y:S05]  /*1390*/  @P0 EXIT ;  /* 0x000000000000094d */ /* 0x000fea0003800000 */
[----:B------:R-:W0:Y:S01]  /*13a0*/  LDCU.128 UR8, c[0x0][0x380] ;  /* 0x00007000ff0877ac */ /* 0x000e220008000c00 */
[----:B------:R-:W-:Y:S02]  /*13b0*/  IADD3 R36, PT, PT, R36, R3, RZ ;  /* 0x0000000324247210 */ /* 0x000fe40007ffe0ff */
[----:B------:R-:W-:Y:S01]  /*13c0*/  SHF.R.S32.HI R3, RZ, 0x1f, R0 ;  /* 0x0000001fff037819 */ /* 0x000fe20000011400 */
[----:B------:R-:W1:Y:S01]  /*13d0*/  LDCU UR4, c[0x0][0x390] ;  /* 0x00007200ff0477ac */ /* 0x000e620008000800 */
[----:B------:R-:W-:Y:S02]  /*13e0*/  MOV R2, R0 ;  /* 0x0000000000027202 */ /* 0x000fe40000000f00 */
[----:B0-----:R-:W-:-:S03]  /*13f0*/  ISETP.GE.AND P0, PT, R36, UR11, PT ;  /* 0x0000000b24007c0c */ /* 0x001fc6000bf06270 */
[----:B-1----:R-:W-:Y:S01]  /*1400*/  IMAD.WIDE R2, R36, UR4, R2 ;  /* 0x0000000424027c25 */ /* 0x002fe2000f8e0202 */
[----:B------:R-:W-:Y:S02]  /*1410*/  ISETP.LT.AND P0, PT, R0, UR10, !P0 ;  /* 0x0000000a00007c0c */ /* 0x000fe4000c701270 */
[C---:B------:R-:W-:Y:S01]  /*1420*/  LEA R80, P1, R2.reuse, UR8, 0x1 ;  /* 0x0000000802507c11 */ /* 0x040fe2000f8208ff */
[----:B------:R-:W0:Y:S03]  /*1430*/  LDCU UR8, c[0x0][0x398] ;  /* 0x00007300ff0877ac */ /* 0x000e260008000800 */
[----:B------:R-:W-:-:S07]  /*1440*/  LEA.HI.X R81, R2, UR9, R3, 0x1, P1 ;  /* 0x0000000902517c11 */ /* 0x000fce00088f0c03 */
[----:B------:R-:W2:Y:S01]  /*1450*/  @P0 LDG.E.U16 R2, desc[UR6][R80.64] ;  /* 0x0000000650020981 */ /* 0x000ea2000c1e1500 */
[----:B------:R-:W-:Y:S01]  /*1460*/  CS2R R34, SRZ ;  /* 0x0000000000227805 */ /* 0x000fe2000001ff00 */
[----:B------:R-:W-:Y:S01]  /*1470*/  HFMA2 R37, -RZ, RZ, 0, 0 ;  /* 0x00000000ff257431 */ /* 0x000fe200000001ff */
[----:B------:R-:W-:Y:S02]  /*1480*/  CS2R R78, SRZ ;  /* 0x00000000004e7805 */ /* 0x000fe4000001ff00 */
[----:B------:R-:W-:Y:S02]  /*1490*/  CS2R R76, SRZ ;  /* 0x00000000004c7805 */ /* 0x000fe4000001ff00 */
[----:B------:R-:W-:Y:S02]  /*14a0*/  CS2R R74, SRZ ;  /* 0x00000000004a7805 */ /* 0x000fe4000001ff00 */
[----:B------:R-:W-:Y:S02]  /*14b0*/  CS2R R72, SRZ ;  /* 0x0000000000487805 */ /* 0x000fe4000001ff00 */
[----:B------:R-:W-:-:S02]  /*14c0*/  CS2R R70, SRZ ;  /* 0x0000000000467805 */ /* 0x000fc4000001ff00 */
[----:B------:R-:W-:Y:S02]  /*14d0*/  CS2R R68, SRZ ;  /* 0x0000000000447805 */ /* 0x000fe4000001ff00 */
[----:B------:R-:W-:Y:S01]  /*14e0*/  CS2R R66, SRZ ;  /* 0x0000000000427805 */ /* 0x000fe2000001ff00 */
[----:B0-----:R-:W-:Y:S01]  /*14f0*/  UISETP.NE.AND UP0, UPT, UR8, 0x1, UPT ;  /* 0x000000010800788c */ /* 0x001fe2000bf05270 */
[----:B------:R-:W-:Y:S02]  /*1500*/  CS2R R64, SRZ ;  /* 0x0000000000407805 */ /* 0x000fe4000001ff00 */
[----:B------:R-:W-:Y:S02]  /*1510*/  CS2R R62, SRZ ;  /* 0x00000000003e7805 */ /* 0x000fe4000001ff00 */
[----:B------:R-:W-:Y:S02]  /*1520*/  CS2R R60, SRZ ;  /* 0x00000000003c7805 */ /* 0x000fe4000001ff00 */
[----:B------:R-:W-:-:S02]  /*1530*/  CS2R R58, SRZ ;  /* 0x00000000003a7805 */ /* 0x000fc4000001ff00 */
[----:B------:R-:W-:Y:S02]  /*1540*/  CS2R R56, SRZ ;  /* 0x0000000000387805 */ /* 0x000fe4000001ff00 */
[----:B------:R-:W-:Y:S02]  /*1550*/  CS2R R54, SRZ ;  /* 0x0000000000367805 */ /* 0x000fe4000001ff00 */
        /* <DEDUP_REMOVED lines=9> */
[----:B------:R-:W-:-:S02]  /*15f0*/  MOV R3, RZ ;  /* 0x000000ff00037202 */ /* 0x000fc40000000f00 */
[----:B------:R-:W-:Y:S02]  /*1600*/  CS2R R4, SRZ ;  /* 0x0000000000047805 */ /* 0x000fe4000001ff00 */
[----:B------:R-:W-:Y:S02]  /*1610*/  CS2R R6, SRZ ;  /* 0x0000000000067805 */ /* 0x000fe4000001ff00 */
[----:B------:R-:W-:Y:S02]  /*1620*/  CS2R R8, SRZ ;  /* 0x0000000000087805 */ /* 0x000fe4000001ff00 */
[----:B----4-:R-:W-:Y:S02]  /*1630*/  CS2R R10, SRZ ;  /* 0x00000000000a7805 */ /* 0x010fe4000001ff00 */
[----:B------:R-:W-:Y:S02]  /*1640*/  CS2R R12, SRZ ;  /* 0x00000000000c7805 */ /* 0x000fe4000001ff00 */
[----:B------:R-:W-:-:S02]  /*1650*/  CS2R R14, SRZ ;  /* 0x00000000000e7805 */ /* 0x000fc4000001ff00 */
[----:B------:R-:W-:Y:S02]  /*1660*/  CS2R R16, SRZ ;  /* 0x0000000000107805 */ /* 0x000fe4000001ff00 */
[----:B------:R-:W-:Y:S01]  /*1670*/  CS2R R18, SRZ ;  /* 0x0000000000127805 */ /* 0x000fe2000001ff00 */
[----:B--2---:R-:W-:Y:S01]  /*1680*/  @P0 HADD2.F32 R35, -RZ, R2.H0_H0 ;  /* 0x20000002ff230230 */ /* 0x004fe20000004100 */
[----:B------:R-:W-:Y:S01]  /*1690*/  IADD3 R2, PT, PT, R0, 0x1, RZ ;  /* 0x0000000100027810 */ /* 0x000fe20007ffe0ff */
[----:B------:R-:W-:Y:S06]  /*16a0*/  BRA.U !UP0, `(.L_x_42) ;  /* 0x0000016d08e47547 */ /* 0x000fec000b800000 */
[----:B------:R-:W-:-:S04]  /*16b0*/  ISETP.GE.AND P1, PT, R36, UR11, PT ;  /* 0x0000000b24007c0c */ /* 0x000fc8000bf26270 */
[----:B------:R-:W-:-:S13]  /*16c0*/  ISETP.GE.OR P2, PT, R2, UR10, P1 ;  /* 0x0000000a02007c0c */ /* 0x000fda0008f46670 */
[----:B------:R-:W2:Y:S01]  /*16d0*/  @!P2 LDG.E.U16 R3, desc[UR6][R80.64+0x2] ;  /* 0x000002065003a981 */ /* 0x000ea2000c1e1500 */
[----:B------:R-:W-:Y:S01]  /*16e0*/  UISETP.NE.AND UP1, UPT, UR8, 0x2, UPT ;  /* 0x000000020800788c */ /* 0x000fe2000bf25270 */
        /* <DEDUP_REMOVED lines=24> */
[----:B------:R-:W-:Y:S02]  /*1870*/  MOV R34, RZ ;  /* 0x000000ff00227202 */ /* 0x000fe40000000f00 */
[----:B------:R-:W-:Y:S02]  /*1880*/  CS2R R4, SRZ ;  /* 0x0000000000047805 */ /* 0x000fe4000001ff00 */
[----:B------:R-:W-:Y:S02]  /*1890*/  CS2R R6, SRZ ;  /* 0x0000000000067805 */ /* 0x000fe4000001ff00 */
[----:B------:R-:W-:Y:S02]  /*18a0*/  CS2R R8, SRZ ;  /* 0x0000000000087805 */ /* 0x000fe4000001ff00 */
[----:B------:R-:W-:-:S02]  /*18b0*/  CS2R R10, SRZ ;  /* 0x00000000000a7805 */ /* 0x000fc4000001ff00 */
[----:B------:R-:W-:Y:S02]  /*18c0*/  CS2R R12, SRZ ;  /* 0x00000000000c7805 */ /* 0x000fe4000001ff00 */
[----:B------:R-:W-:Y:S02]  /*18d0*/  CS2R R14, SRZ ;  /* 0x00000000000e7805 */ /* 0x000fe4000001ff00 */
[----:B------:R-:W-:Y:S01]  /*18e0*/  CS2R R16, SRZ ;  /* 0x0000000000107805 */ /* 0x000fe2000001ff00 */
[----:B--2---:R-:W-:Y:S01]  /*18f0*/  @!P2 HADD2.F32 R19, -RZ, R3.H0_H0 ;  /* 0x20000003ff13a230 */ /* 0x004fe20000004100 */
[----:B------:R-:W-:Y:S01]  /*1900*/  MOV R3, RZ ;  /* 0x000000ff00037202 */ /* 0x000fe20000000f00 */
[----:B------:R-:W-:Y:S06]  /*1910*/  BRA.U !UP1, `(.L_x_43) ;  /* 0x0000005509b07547 */ /* 0x000fec000b800000 */
[----:B------:R-:W-:-:S04]  /*1920*/  IADD3 R3, PT, PT, R0, 0x2, RZ ;  /* 0x0000000200037810 */ /* 0x000fc80007ffe0ff */
[----:B------:R-:W-:-:S13]  /*1930*/  ISETP.GE.OR P2, PT, R3, UR10, P1 ;  /* 0x0000000a03007c0c */ /* 0x000fda0008f46670 */
[----:B------:R-:W2:Y:S01]  /*1940*/  @!P2 LDG.E.U16 R3, desc[UR6][R80.64+0x4] ;  /* 0x000004065003a981 */ /* 0x000ea2000c1e1500 */
[----:B------:R-:W-:Y:S01]  /*1950*/  UISETP.NE.AND UP1, UPT, UR8, 0x3, UPT ;  /* 0x000000030800788c */ /* 0x000fe2000bf25270 */
[----:B------:R-:W-:Y:S01]  /*1960*/  HFMA2 R18, -RZ, RZ, 0, 0 ;  /* 0x00000000ff127431 */ /* 0x000fe200000001ff */
[----:B------:R-:W-:Y:S01]  /*1970*/  CS2R R78, SRZ ;  /* 0x00000000004e7805 */ /* 0x000fe2000001ff00 */
[----:B------:R-:W-:Y:S01]  /*1980*/  HFMA2 R34, -RZ, RZ, 0, 0 ;  /* 0x00000000ff227431 */ /* 0x000fe200000001ff */
        /* <DEDUP_REMOVED lines=20> */
[----:B------:R-:W-:Y:S02]  /*1ad0*/  MOV R37, RZ ;  /* 0x000000ff00257202 */ /* 0x000fe40000000f00 */
[----:B------:R-:W-:-:S02]  /*1ae0*/  CS2R R32, SRZ ;  /* 0x0000000000207805 */ /* 0x000fc4000001ff00 */
[----:B------:R-:W-:Y:S02]  /*1af0*/  CS2R R4, SRZ ;  /* 0x0000000000047805 */ /* 0x000fe4000001ff00 */
[----:B------:R-:W-:Y:S02]  /*1b00*/  CS2R R6, SRZ ;  /* 0x0000000000067805 */ /* 0x000fe4000001ff00 */
[----:B------:R-:W-:Y:S02]  /*1b10*/  CS2R R8, SRZ ;  /* 0x0000000000087805 */ /* 0x000fe4000001ff00 */
[----:B------:R-:W-:Y:S02]  /*1b20*/  CS2R R10, SRZ ;  /* 0x00000000000a7805 */ /* 0x000fe4000001ff00 */
[----:B------:R-:W-:Y:S02]  /*1b30*/  CS2R R12, SRZ ;  /* 0x00000000000c7805 */ /* 0x000fe4000001ff00 */
[----:B------:R-:W-:-:S02]  /*1b40*/  CS2R R14, SRZ ;  /* 0x00000000000e7805 */ /* 0x000fc4000001ff00 */
        /* <DEDUP_REMOVED lines=458> */
[----:B------:R-:W-:Y:S01]  /*37f0*/  MOV R34, RZ ;  /* 0x000000ff00227202 */ /* 0x000fe20000000f00 */
        /* <DEDUP_REMOVED lines=39> */
[----:B------:R-:W-:Y:S02]  /*3a70*/  MOV R3, RZ ;  /* 0x000000ff00037202 */ /* 0x000fe40000000f00 */
        /* <DEDUP_REMOVED lines=25> */
[----:B------:R-:W-:Y:S06]  /*3c10*/  BRA.U !UP1, `(.L_x_43) ;  /* 0x0000003109f07547 */ /* 0x000fec000b800000 */
[----:B------:R-:W-:-:S04]  /*3c20*/  IADD3 R20, PT, PT, R0, 0x12, RZ ;  /* 0x0000001200147810 */ /* 0x000fc80007ffe0ff */
[----:B------:R-:W-:-:S13]  /*3c30*/  ISETP.GE.OR P2, PT, R20, UR10, P1 ;  /* 0x0000000a14007c0c */ /* 0x000fda0008f46670 */
[----:B------:R-:W2:Y:S01]  /*3c40*/  @!P2 LDG.E.U16 R20, desc[UR6][R80.64+0x24] ;  /* 0x000024065014a981 */ /* 0x000ea2000c1e1500 */
[----:B------:R-:W-:Y:S01]  /*3c50*/  UISETP.NE.AND UP1, UPT, UR8, 0x13, UPT ;  /* 0x000000130800788c */ /* 0x000fe2000bf25270 */
[----:B------:R-:W-:Y:S01]  /*3c60*/  HFMA2 R37, -RZ, RZ, 0, 0 ;  /* 0x00000000ff257431 */ /* 0x000fe200000001ff */
        /* <DEDUP_REMOVED lines=109> */
[----:B------:R-:W-:Y:S01]  /*4340*/  CS2R R38, SRZ ;  /* 0x0000000000267805 */ /* 0x000fe2000001ff00 */
[----:B--2---:R-:W-:Y:S01]  /*4350*/  @!P2 HADD2.F32 R37, -RZ, R20.H0_H0 ;  /* 0x20000014ff25a230 */ /* 0x004fe20000004100 */
        /* <DEDUP_REMOVED lines=673> */
[----:B------:R-:W-:Y:S01]  /*6d70*/  CS2R R76, SRZ ;  /* 0x00000000004c7805 */ /* 0x000fe2000001ff00 */
[----:B--2---:R-:W-:-:S03]  /*6d80*/  @!P2 HADD2.F32 R74, -RZ, R20.H0_H0 ;  /* 0x20000014ff4aa230 */ /* 0x004fc60000004100 */
[----:B------:R-:W-:Y:S05]  /*6d90*/  BRA.U !UP1, `(.L_x_43) ;  /* 0x0000000109907547 */ /* 0x000fea000b800000 */
[----:B------:R-:W-:-:S04]  /*6da0*/  IADD3 R20, PT, PT, R0, 0x3b, RZ ;  /* 0x0000003b00147810 */ /* 0x000fc80007ffe0ff */
[----:B------:R-:W-:-:S13]  /*6db0*/  ISETP.GE.OR P2, PT, R20, UR10, P1 ;  /* 0x0000000a14007c0c */ /* 0x000fda0008f46670 */
[----:B------:R-:W2:Y:S01]  /*6dc0*/  @!P2 LDG.E.U16 R20, desc[UR6][R80.64+0x76] ;  /* 0x000076065014a981 */ /* 0x000ea2000c1e1500 */
[----:B------:R-:W-:Y:S01]  /*6dd0*/  UISETP.NE.AND UP1, UPT, UR8, 0x3c, UPT ;  /* 0x0000003c0800788c */ /* 0x000fe2000bf25270 */
[----:B------:R-:W-:Y:S01]  /*6de0*/  HFMA2 R75, -RZ, RZ, 0, 0 ;  /* 0x00000000ff4b7431 */ /* 0x000fe200000001ff */
[----:B------:R-:W-:Y:S02]  /*6df0*/  CS2R R78, SRZ ;  /* 0x00000000004e7805 */ /* 0x000fe4000001ff00 */
[----:B------:R-:W-:Y:S01]  /*6e00*/  CS2R R76, SRZ ;  /* 0x00000000004c7805 */ /* 0x000fe2000001ff00 */
[----:B--2---:R-:W-:-:S04]  /*6e10*/  @!P2 HADD2.F32 R75, -RZ, R20.H0_H0 ;  /* 0x20000014ff4ba230 */ /* 0x004fc80000004100 */
[----:B------:R-:W-:Y:S05]  /*6e20*/  BRA.U !UP1, `(.L_x_43) ;  /* 0x00000001096c7547 */ /* 0x000fea000b800000 */
[----:B------:R-:W-:-:S04]  /*6e30*/  IADD3 R20, PT, PT, R0, 0x3c, RZ ;  /* 0x0000003c00147810 */ /* 0x000fc80007ffe0ff */
[----:B------:R-:W-:-:S13]  /*6e40*/  ISETP.GE.OR P2, PT, R20, UR10, P1 ;  /* 0x0000000a14007c0c */ /* 0x000fda0008f46670 */
[----:B------:R-:W2:Y:S01]  /*6e50*/  @!P2 LDG.E.U16 R20, desc[UR6][R80.64+0x78] ;  /* 0x000078065014a981 */ /* 0x000ea2000c1e1500 */
[----:B------:R-:W-:Y:S01]  /*6e60*/  UISETP.NE.AND UP1, UPT, UR8, 0x3d, UPT ;  /* 0x0000003d0800788c */ /* 0x000fe2000bf25270 */
[----:B------:R-:W-:Y:S02]  /*6e70*/  CS2R R76, SRZ ;  /* 0x00000000004c7805 */ /* 0x000fe4000001ff00 */
[----:B------:R-:W-:Y:S01]  /*6e80*/  CS2R R78, SRZ ;  /* 0x00000000004e7805 */ /* 0x000fe2000001ff00 */
[----:B--2---:R-:W-:-:S05]  /*6e90*/  @!P2 HADD2.F32 R76, -RZ, R20.H0_H0 ;  /* 0x20000014ff4ca230 */ /* 0x004fca0000004100 */
[----:B------:R-:W-:Y:S05]  /*6ea0*/  BRA.U !UP1, `(.L_x_43) ;  /* 0x00000001094c7547 */ /* 0x000fea000b800000 */
[----:B------:R-:W-:-:S04]  /*6eb0*/  IADD3 R20, PT, PT, R0, 0x3d, RZ ;  /* 0x0000003d00147810 */ /* 0x000fc80007ffe0ff */
[----:B------:R-:W-:-:S13]  /*6ec0*/  ISETP.GE.OR P2, PT, R20, UR10, P1 ;  /* 0x0000000a14007c0c */ /* 0x000fda0008f46670 */
[----:B------:R-:W2:Y:S01]  /*6ed0*/  @!P2 LDG.E.U16 R20, desc[UR6][R80.64+0x7a] ;  /* 0x00007a065014a981 */ /* 0x000ea2000c1e1500 */
[----:B------:R-:W-:Y:S01]  /*6ee0*/  UISETP.NE.AND UP1, UPT, UR8, 0x3e, UPT ;  /* 0x0000003e0800788c */ /* 0x000fe2000bf25270 */
[----:B------:R-:W-:Y:S02]  /*6ef0*/  MOV R77, RZ ;  /* 0x000000ff004d7202 */ /* 0x000fe40000000f00 */
[----:B------:R-:W-:Y:S01]  /*6f00*/  CS2R R78, SRZ ;  /* 0x00000000004e7805 */ /* 0x000fe2000001ff00 */
[----:B--2---:R-:W-:-:S05]  /*6f10*/  @!P2 HADD2.F32 R77, -RZ, R20.H0_H0 ;  /* 0x20000014ff4da230 */ /* 0x004fca0000004100 */
[----:B------:R-:W-:Y:S05]  /*6f20*/  BRA.U !UP1, `(.L_x_43) ;  /* 0x00000001092c7547 */ /* 0x000fea000b800000 */
[C---:B------:R-:W-:Y:S02]  /*6f30*/  IADD3 R21, PT, PT, R0.reuse, 0x3f, RZ ;  /* 0x0000003f00157810 */ /* 0x040fe40007ffe0ff */
[----:B------:R-:W-:Y:S02]  /*6f40*/  IADD3 R20, PT, PT, R0, 0x3e, RZ ;  /* 0x0000003e00147810 */ /* 0x000fe40007ffe0ff */
[----:B------:R-:W-:Y:S02]  /*6f50*/  MOV R22, UR8 ;  /* 0x0000000800167c02 */ /* 0x000fe40008000f00 */
[----:B------:R-:W-:Y:S02]  /*6f60*/  ISETP.GE.OR P2, PT, R21, UR10, P1 ;  /* 0x0000000a15007c0c */ /* 0x000fe40008f46670 */
[----:B------:R-:W-:Y:S02]  /*6f70*/  ISETP.GE.OR P1, PT, R20, UR10, P1 ;  /* 0x0000000a14007c0c */ /* 0x000fe40008f26670 */
[----:B------:R-:W-:-:S11]  /*6f80*/  ISETP.EQ.OR P2, PT, R22, 0x3f, P2 ;  /* 0x0000003f1600780c */ /* 0x000fd60001742670 */
[----:B------:R-:W2:Y:S04]  /*6f90*/  @!P1 LDG.E.U16 R21, desc[UR6][R80.64+0x7c] ;  /* 0x00007c0650159981 */ /* 0x000ea8000c1e1500 */
[----:B------:R-:W3:Y:S01]  /*6fa0*/  @!P2 LDG.E.U16 R20, desc[UR6][R80.64+0x7e] ;  /* 0x00007e065014a981 */ /* 0x000ee2000c1e1500 */
[----:B------:R-:W-:Y:S01]  /*6fb0*/  CS2R R78, SRZ ;  /* 0x00000000004e7805 */ /* 0x000fe2000001ff00 */
[----:B--2---:R-:W-:Y:S02]  /*6fc0*/  @!P1 HADD2.F32 R78, -RZ, R21.H0_H0 ;  /* 0x20000015ff4e9230 */ /* 0x004fe40000004100 */
[----:B---3--:R-:W-:-:S07]  /*6fd0*/  @!P2 HADD2.F32 R79, -RZ, R20.H0_H0 ;  /* 0x20000014ff4fa230 */ /* 0x008fce0000004100 */
.L_x_43:
[----:B------:R-:W0:Y:S01]  /*6fe0*/  S2UR UR5, SR_CgaCtaId ;  /* 0x00000000000579c3 */ /* 0x000e220000008800 */
[----:B------:R-:W-:Y:S01]  /*6ff0*/  UMOV UR4, 0x400 ;  /* 0x0000040000047882 */ /* 0x000fe20000000000 */
[----:B------:R-:W-:Y:S02]  /*7000*/  UISETP.NE.AND UP1, UPT, UR8, 0x2, UPT ;  /* 0x000000020800788c */ /* 0x000fe4000bf25270 */
[----:B0-----:R-:W-:-:S09]  /*7010*/  ULEA UR4, UR5, UR4, 0x18 ;  /* 0x0000000405047291 */ /* 0x001fd2000f8ec0ff */
[----:B------:R-:W0:Y:S02]  /*7020*/  LDS.U16 R20, [UR4+0x80] ;  /* 0x00008004ff147984 */ /* 0x000e240008000400 */
[----:B0-----:R-:W-:-:S05]  /*7030*/  HADD2.F32 R20, -RZ, R20.H0_H0 ;  /* 0x20000014ff147230 */ /* 0x001fca0000004100 */
[----:B------:R-:W-:Y:S01]  /*7040*/  FFMA R19, -R20, R35, R19 ;  /* 0x0000002314137223 */ /* 0x000fe20000000113 */
[----:B------:R-:W-:Y:S06]  /*7050*/  BRA.U !UP1, `(.L_x_42) ;  /* 0x0000011509787547 */ /* 0x000fec000b800000 */
[----:B------:R-:W0:Y:S01]  /*7060*/  LDS R20, [UR4+0x100] ;  /* 0x00010004ff147984 */ /* 0x000e220008000800 */
[----:B------:R-:W-:Y:S01]  /*7070*/  UISETP.NE.AND UP1, UPT, UR8, 0x3, UPT ;  /* 0x000000030800788c */ /* 0x000fe2000bf25270 */
[--C-:B0-----:R-:W-:Y:S02]  /*7080*/  HADD2.F32 R21, -RZ, R20.reuse.H0_H0 ;  /* 0x20000014ff157230 */ /* 0x101fe40000004100 */
[----:B------:R-:W-:-:S03]  /*7090*/  HADD2.F32 R20, -RZ, R20.H1_H1 ;  /* 0x30000014ff147230 */ /* 0x000fc60000004100 */
[----:B------:R-:W-:-:S04]  /*70a0*/  FFMA R18, -R21, R35, R18 ;  /* 0x0000002315127223 */ /* 0x000fc80000000112 */
[----:B------:R-:W-:Y:S01]  /*70b0*/  FFMA R18, R19, -R20, R18 ;  /* 0x8000001413127223 */ /* 0x000fe20000000012 */
[----:B------:R-:W-:Y:S06]  /*70c0*/  BRA.U !UP1, `(.L_x_42) ;  /* 0x00000115095c7547 */ /* 0x000fec000b800000 */
[----:B------:R-:W0:Y:S01]  /*70d0*/  LDS.64 R20, [UR4+0x180] ;  /* 0x00018004ff147984 */ /* 0x000e220008000a00 */
[----:B------:R-:W-:Y:S01]  /*70e0*/  UISETP.NE.AND UP1, UPT, UR8, 0x4, UPT ;  /* 0x000000040800788c */ /* 0x000fe2000bf25270 */
[--C-:B0-----:R-:W-:Y:S02]  /*70f0*/  HADD2.F32 R22, -RZ, R20.reuse.H0_H0 ;  /* 0x20000014ff167230 */ /* 0x101fe40000004100 */
[----:B------:R-:W-:Y:S02]  /*7100*/  HADD2.F32 R20, -RZ, R20.H1_H1 ;  /* 0x30000014ff147230 */ /* 0x000fe40000004100 */
[----:B------:R-:W-:Y:S02]  /*7110*/  HADD2.F32 R21, -RZ, R21.H0_H0 ;  /* 0x20000015ff157230 */ /* 0x000fe40000004100 */
[----:B------:R-:W-:-:S04]  /*7120*/  FFMA R22, -R22, R35, R17 ;  /* 0x0000002316167223 */ /* 0x000fc80000000111 */
[----:B------:R-:W-:-:S04]  /*7130*/  FFMA R17, R19, -R20, R22 ;  /* 0x8000001413117223 */ /* 0x000fc80000000016 */
        /* <DEDUP_REMOVED lines=8> */
[----:B------:R-:W-:Y:S01]  /*71c0*/  FFMA R23, R19, -R20, R16 ;  /* 0x8000001413177223 */ /* 0x000fe20000000010 */
[----:B------:R-:W-:-:S03]  /*71d0*/  HADD2.F32 R16, -RZ, R21.H1_H1 ;  /* 0x30000015ff107230 */ /* 0x000fc60000004100 */
[----:B------:R-:W-:-:S04]  /*71e0*/  FFMA R22, R18, -R22, R23 ;  /* 0x8000001612167223 */ /* 0x000fc80000000017 */
[----:B------:R-:W-:Y:S01]  /*71f0*/  FFMA R16, R17, -R16, R22 ;  /* 0x8000001011107223 */ /* 0x000fe20000000016 */
[----:B------:R-:W-:Y:S06]  /*7200*/  BRA.U !UP1, `(.L_x_42) ;  /* 0x00000115090c7547 */ /* 0x000fec000b800000 */
[----:B------:R-:W0:Y:S01]  /*7210*/  LDS.128 R20, [UR4+0x280] ;  /* 0x00028004ff147984 */ /* 0x000e220008000c00 */
[----:B------:R-:W-:Y:S01]  /*7220*/  UISETP.NE.AND UP1, UPT, UR8, 0x6, UPT ;  /* 0x000000060800788c */ /* 0x000fe2000bf25270 */
[--C-:B0-----:R-:W-:Y:S02]  /*7230*/  HADD2.F32 R24, -RZ, R20.reuse.H0_H0 ;  /* 0x20000014ff187230 */ /* 0x101fe40000004100 */
[----:B------:R-:W-:Y:S02]  /*7240*/  HADD2.F32 R20, -RZ, R20.H1_H1 ;  /* 0x30000014ff147230 */ /* 0x000fe40000004100 */
[--C-:B------:R-:W-:Y:S02]  /*7250*/  HADD2.F32 R23, -RZ, R21.reuse.H0_H0 ;  /* 0x20000015ff177230 */ /* 0x100fe40000004100 */
[----:B------:R-:W-:Y:S01]  /*7260*/  FFMA R24, -R24, R35, R15 ;  /* 0x0000002318187223 */ /* 0x000fe2000000010f */
[----:B------:R-:W-:Y:S02]  /*7270*/  HADD2.F32 R21, -RZ, R21.H1_H1 ;  /* 0x30000015ff157230 */ /* 0x000fe40000004100 */
[----:B------:R-:W-:-:S02]  /*7280*/  HADD2.F32 R22, -RZ, R22.H0_H0 ;  /* 0x20000016ff167230 */ /* 0x000fc40000004100 */
[----:B------:R-:W-:-:S04]  /*7290*/  FFMA R15, R19, -R20, R24 ;  /* 0x80000014130f7223 */ /* 0x000fc80000000018 */
[----:B------:R-:W-:-:S04]  /*72a0*/  FFMA R20, R18, -R23, R15 ;  /* 0x8000001712147223 */ /* 0x000fc8000000000f */
        /* <DEDUP_REMOVED lines=9> */
[----:B------:R-:W-:-:S03]  /*7340*/  HADD2.F32 R21, -RZ, R21.H1_H1 ;  /* 0x30000015ff157230 */ /* 0x000fc60000004100 */
[----:B------:R-:W-:Y:S01]  /*7350*/  FFMA R23, R19, -R20, R14 ;  /* 0x8000001413177223 */ /* 0x000fe2000000000e */
[----:B------:R-:W-:Y:S01]  /*7360*/  SHF.R.U64 R14, R22, 0x10, R1 ;  /* 0x00000010160e7819 */ /* 0x000fe20000001201 */
[----:B------:R-:W-:Y:S02]  /*7370*/  HADD2.F32 R22, -RZ, R22.H0_H0 ;  /* 0x20000016ff167230 */ /* 0x000fe40000004100 */
[----:B------:R-:W-:Y:S02]  /*7380*/  FFMA R24, R18, -R24, R23 ;  /* 0x8000001812187223 */ /* 0x000fe40000000017 */
[----:B------:R-:W-:Y:S02]  /*7390*/  HADD2.F32 R14, -RZ, R14.H0_H0 ;  /* 0x2000000eff0e7230 */ /* 0x000fe40000004100 */
        /* <DEDUP_REMOVED lines=13> */
[----:B------:R-:W-:Y:S01]  /*7470*/  FFMA R20, R18, -R25, R13 ;  /* 0x8000001912147223 */ /* 0x000fe2000000000d */
[--C-:B------:R-:W-:Y:S02]  /*7480*/  HADD2.F32 R13, -RZ, R22.reuse.H0_H0 ;  /* 0x20000016ff0d7230 */ /* 0x100fe40000004100 */
[----:B------:R-:W-:Y:S02]  /*7490*/  HADD2.F32 R22, -RZ, R22.H1_H1 ;  /* 0x30000016ff167230 */ /* 0x000fe40000004100 */
        /* <DEDUP_REMOVED lines=13> */
[--C-:B------:R-:W-:Y:S02]  /*7570*/  HADD2.F32 R12, -RZ, R22.reuse.H0_H0 ;  /* 0x20000016ff0c7230 */ /* 0x100fe40000004100 */
[----:B------:R-:W-:Y:S02]  /*7580*/  HADD2.F32 R22, -RZ, R22.H1_H1 ;  /* 0x30000016ff167230 */ /* 0x000fe40000004100 */
[----:B------:R-:W-:Y:S01]  /*7590*/  FFMA R24, R18, -R24, R25 ;  /* 0x8000001812187223 */ /* 0x000fe20000000019 */
[----:B------:R-:W-:-:S03]  /*75a0*/  HADD2.F32 R20, -RZ, R23.H0_H0 ;  /* 0x20000017ff147230 */ /* 0x000fc60000004100 */
[----:B------:R-:W-:-:S04]  /*75b0*/  FFMA R21, R17, -R21, R24 ;  /* 0x8000001511157223 */ /* 0x000fc80000000018 */
[----:B------:R-:W-:-:S04]  /*75c0*/  FFMA R12, R16, -R12, R21 ;  /* 0x8000000c100c7223 */ /* 0x000fc80000000015 */
[----:B------:R-:W-:Y:S01]  /*75d0*/  FFMA R21, R15, -R22, R12 ;  /* 0x800000160f157223 */ /* 0x000fe2000000000c */
[----:B------:R-:W-:-:S03]  /*75e0*/  HADD2.F32 R12, -RZ, R23.H1_H1 ;  /* 0x30000017ff0c7230 */ /* 0x000fc60000004100 */
[----:B------:R-:W-:-:S04]  /*75f0*/  FFMA R20, R14, -R20, R21 ;  /* 0x800000140e147223 */ /* 0x000fc80000000015 */
[----:B------:R-:W-:Y:S01]  /*7600*/  FFMA R12, R13, -R12, R20 ;  /* 0x8000000c0d0c7223 */ /* 0x000fe20000000014 */
[----:B------:R-:W-:Y:S06]  /*7610*/  BRA.U !UP1, `(.L_x_42) ;  /* 0x0000011109087547 */ /* 0x000fec000b800000 */
[----:B------:R-:W0:Y:S01]  /*7620*/  LDS.128 R20, [UR4+0x480] ;  /* 0x00048004ff147984 */ /* 0x000e220008000c00 */
[----:B------:R-:W-:-:S03]  /*7630*/  UISETP.NE.AND UP1, UPT, UR8, 0xa, UPT ;  /* 0x0000000a0800788c */ /* 0x000fc6000bf25270 */
[----:B------:R-:W1:Y:S01]  /*7640*/  LDS.U16 R26, [UR4+0x490] ;  /* 0x00049004ff1a7984 */ /* 0x000e620008000400 */
[--C-:B0-----:R-:W-:Y:S02]  /*7650*/  HADD2.F32 R24, -RZ, R20.reuse.H0_H0 ;  /* 0x20000014ff187230 */ /* 0x101fe40000004100 */
[----:B------:R-:W-:Y:S02]  /*7660*/  HADD2.F32 R20, -RZ, R20.H1_H1 ;  /* 0x30000014ff147230 */ /* 0x000fe40000004100 */
[--C-:B------:R-:W-:Y:S02]  /*7670*/  HADD2.F32 R25, -RZ, R21.reuse.H0_H0 ;  /* 0x20000015ff197230 */ /* 0x100fe40000004100 */
[----:B------:R-:W-:Y:S01]  /*7680*/  FFMA R24, -R24, R35, R11 ;  /* 0x0000002318187223 */ /* 0x000fe2000000010b */
[----:B------:R-:W-:Y:S02]  /*7690*/  HADD2.F32 R21, -RZ, R21.H1_H1 ;  /* 0x30000015ff157230 */ /* 0x000fe40000004100 */
[----:B-1----:R-:W-:-:S02]  /*76a0*/  HADD2.F32 R26, -RZ, R26.H0_H0 ;  /* 0x2000001aff1a7230 */ /* 0x002fc40000004100 */
[----:B------:R-:W-:-:S04]  /*76b0*/  FFMA R11, R19, -R20, R24 ;  /* 0x80000014130b7223 */ /* 0x000fc80000000018 */
[----:B------:R-:W-:Y:S01]  /*76c0*/  FFMA R20, R18, -R25, R11 ;  /* 0x8000001912147223 */ /* 0x000fe2000000000b */
[--C-:B------:R-:W-:Y:S02]  /*76d0*/  HADD2.F32 R11, -RZ, R22.reuse.H0_H0 ;  /* 0x20000016ff0b7230 */ /* 0x100fe40000004100 */
[----:B------:R-:W-:Y:S02]  /*76e0*/  HADD2.F32 R22, -RZ, R22.H1_H1 ;  /* 0x30000016ff167230 */ /* 0x000fe40000004100 */
        /* <DEDUP_REMOVED lines=10> */
[----:B------:R-:W-:-:S03]  /*7790*/  UISETP.NE.AND UP1, UPT, UR8, 0xb, UPT ;  /* 0x0000000b0800788c */ /* 0x000fc6000bf25270 */
[----:B------:R-:W1:Y:S01]  /*77a0*/  LDS R26, [UR4+0x510] ;  /* 0x00051004ff1a7984 */ /* 0x000e620008000800 */
        /* <DEDUP_REMOVED lines=9> */
[--C-:B------:R-:W-:Y:S02]  /*7840*/  HADD2.F32 R20, -RZ, R23.reuse.H0_H0 ;  /* 0x20000017ff147230 */ /* 0x100fe40000004100 */
[----:B------:R-:W-:Y:S02]  /*7850*/  HADD2.F32 R23, -RZ, R23.H1_H1 ;  /* 0x30000017ff177230 */ /* 0x000fe40000004100 */
[----:B------:R-:W-:-:S04]  /*7860*/  FFMA R21, R17, -R21, R24 ;  /* 0x8000001511157223 */ /* 0x000fc80000000018 */
[----:B------:R-:W-:-:S04]  /*7870*/  FFMA R10, R16, -R10, R21 ;  /* 0x8000000a100a7223 */ /* 0x000fc80000000015 */
[----:B------:R-:W-:Y:S01]  /*7880*/  FFMA R21, R15, -R22, R10 ;  /* 0x800000160f157223 */ /* 0x000fe2000000000a */
[--C-:B-1----:R-:W-:Y:S02]  /*7890*/  HADD2.F32 R10, -RZ, R26.reuse.H0_H0 ;  /* 0x2000001aff0a7230 */ /* 0x102fe40000004100 */
        /* <DEDUP_REMOVED lines=8> */
[----:B------:R-:W1:Y:S01]  /*7920*/  LDS.64 R24, [UR4+0x590] ;  /* 0x00059004ff187984 */ /* 0x000e620008000a00 */
        /* <DEDUP_REMOVED lines=43> */
[----:B------:R-:W-:Y:S01]  /*7be0*/  FFMA R23, R13, -R23, R20 ;  /* 0x800000170d177223 */ /* 0x000fe20000000014 */
[----:B------:R-:W-:-:S03]  /*7bf0*/  HADD2.F32 R20, -RZ, R25.H0_H0 ;  /* 0x20000019ff147230 */ /* 0x000fc60000004100 */
        /* <DEDUP_REMOVED lines=8> */
[----:B------:R-:W1:Y:S01]  /*7c80*/  LDS.128 R24, [UR4+0x690] ;  /* 0x00069004ff187984 */ /* 0x000e620008000c00 */
        /* <DEDUP_REMOVED lines=23> */
[----:B------:R-:W-:-:S04]  /*7e00*/  FFMA R20, R10, -R21, R7 ;  /* 0x800000150a147223 */ /* 0x000fc80000000007 */
[----:B------:R-:W-:-:S04]  /*7e10*/  FFMA R25, R9, -R25, R20 ;  /* 0x8000001909197223 */ /* 0x000fc80000000014 */
[----:B------:R-:W-:Y:S01]  /*7e20*/  FFMA R7, R8, -R26, R25 ;  /* 0x8000001a08077223 */ /* 0x000fe20000000019 */
[----:B------:R-:W-:Y:S06]  /*7e30*/  BRA.U !UP1, `(.L_x_42) ;  /* 0x0000010909007547 */ /* 0x000fec000b800000 */
[----:B------:R-:W0:Y:S01]  /*7e40*/  LDS.128 R20, [UR4+0x700] ;  /* 0x00070004ff147984 */ /* 0x000e220008000c00 */
[----:B------:R-:W1:Y:S03]  /*7e50*/  LDCU UR5, c[0x0][0x398] ;  /* 0x00007300ff0577ac */ /* 0x000e660008000800 */
[----:B------:R-:W2:Y:S01]  /*7e60*/  LDS.128 R24, [UR4+0x710] ;  /* 0x00071004ff187984 */ /* 0x000ea20008000c00 */
[----:B-1----:R-:W-:Y:S01]  /*7e70*/  UISETP.NE.AND UP1, UPT, UR5, 0xf, UPT ;  /* 0x0000000f0500788c */ /* 0x002fe2000bf25270 */
[--C-:B0-----:R-:W-:Y:S02]  /*7e80*/  HADD2.F32 R29, -RZ, R20.reuse.H0_H0 ;  /* 0x20000014ff1d7230 */ /* 0x101fe40000004100 */
[----:B------:R-:W-:Y:S02]  /*7e90*/  HADD2.F32 R20, -RZ, R20.H1_H1 ;  /* 0x30000014ff147230 */ /* 0x000fe40000004100 */
[----:B------:R-:W-:-:S02]  /*7ea0*/  HADD2.F32 R28, -RZ, R21.H0_H0 ;  /* 0x20000015ff1c7230 */ /* 0x000fc40000004100 */
        /* <DEDUP_REMOVED lines=11> */
[--C-:B--2---:R-:W-:Y:S02]  /*7f60*/  HADD2.F32 R6, -RZ, R24.reuse.H0_H0 ;  /* 0x20000018ff067230 */ /* 0x104fe40000004100 */
[----:B------:R-:W-:Y:S02]  /*7f70*/  HADD2.F32 R24, -RZ, R24.H1_H1 ;  /* 0x30000018ff187230 */ /* 0x000fe40000004100 */
[----:B------:R-:W-:-:S04]  /*7f80*/  FFMA R20, R14, -R20, R21 ;  /* 0x800000140e147223 */ /* 0x000fc80000000015 */
[----:B------:R-:W-:Y:S01]  /*7f90*/  FFMA R23, R13, -R23, R20 ;  /* 0x800000170d177223 */ /* 0x000fe20000000014 */
[--C-:B------:R-:W-:Y:S02]  /*7fa0*/  HADD2.F32 R20, -RZ, R25.reuse.H0_H0 ;  /* 0x20000019ff147230 */ /* 0x100fe40000004100 */
[----:B------:R-:W-:Y:S02]  /*7fb0*/  HADD2.F32 R25, -RZ, R25.H1_H1 ;  /* 0x30000019ff197230 */ /* 0x000fe40000004100 */
[----:B------:R-:W-:-:S04]  /*7fc0*/  FFMA R6, R12, -R6, R23 ;  /* 0x800000060c067223 */ /* 0x000fc80000000017 */
        /* <DEDUP_REMOVED lines=94> */
[----:B------:R-:W-:Y:S02]  /*85b0*/  FFMA R20, R16, -R3, R21 ;  /* 0x8000000310147223 */ /* 0x000fe40000000015 */
[----:B------:R-:W0:Y:S02]  /*85c0*/  LDS.U16 R3, [UR4+0x8a0] ;  /* 0x0008a004ff037984 */ /* 0x000e240008000400 */
[----:B------:R-:W-:Y:S01]  /*85d0*/  FFMA R21, R15, -R22, R20 ;  /* 0x800000160f157223 */ /* 0x000fe20000000014 */
[--C-:B-1----:R-:W-:Y:S02]  /*85e0*/  HADD2.F32 R20, -RZ, R24.reuse.H0_H0 ;  /* 0x20000018ff147230 */ /* 0x102fe40000004100 */
[----:B------:R-:W-:Y:S02]  /*85f0*/  HADD2.F32 R24, -RZ, R24.H1_H1 ;  /* 0x30000018ff187230 */ /* 0x000fe40000004100 */
[----:B------:R-:W-:Y:S01]  /*8600*/  FFMA R28, R14, -R28, R21 ;  /* 0x8000001c0e1c7223 */ /* 0x000fe20000000015 */
[----:B------:R-:W-:-:S02]  /*8610*/  HADD2.F32 R22, -RZ, R25.H0_H0 ;  /* 0x20000019ff167230 */ /* 0x000fc40000004100 */
[----:B------:R-:W-:Y:S02]  /*8620*/  HADD2.F32 R25, -RZ, R25.H1_H1 ;  /* 0x30000019ff197230 */ /* 0x000fe40000004100 */
[----:B------:R-:W-:-:S04]  /*8630*/  FFMA R23, R13, -R23, R28 ;  /* 0x800000170d177223 */ /* 0x000fc8000000001c */
        /* <DEDUP_REMOVED lines=10> */
[----:B------:R-:W-:Y:S01]  /*86e0*/  FFMA R22, R6, -R22, R21 ;  /* 0x8000001606167223 */ /* 0x000fe20000000015 */
[----:B0-----:R-:W-:-:S03]  /*86f0*/  HADD2.F32 R3, -RZ, R3.H0_H0 ;  /* 0x20000003ff037230 */ /* 0x001fc60000004100 */
        /* <DEDUP_REMOVED lines=12> */
[----:B------:R-:W-:-:S03]  /*87c0*/  HADD2.F32 R20, -RZ, R22.H0_H0 ;  /* 0x20000016ff147230 */ /* 0x000fc60000004100 */
[----:B------:R-:W-:Y:S01]  /*87d0*/  FFMA R28, R18, -R28, R29 ;  /* 0x8000001c121c7223 */ /* 0x000fe2000000001d */
[--C-:B------:R-:W-:Y:S02]  /*87e0*/  HADD2.F32 R29, -RZ, R23.reuse.H0_H0 ;  /* 0x20000017ff1d7230 */ /* 0x100fe40000004100 */
[----:B------:R-:W-:Y:S02]  /*87f0*/  HADD2.F32 R23, -RZ, R23.H1_H1 ;  /* 0x30000017ff177230 */ /* 0x000fe40000004100 */
[----:B------:R-:W-:Y:S01]  /*8800*/  FFMA R21, R17, -R21, R28 ;  /* 0x8000001511157223 */ /* 0x000fe2000000001c */
[----:B------:R-:W-:-:S03]  /*8810*/  HADD2.F32 R28, -RZ, R22.H1_H1 ;  /* 0x30000016ff1c7230 */ /* 0x000fc60000004100 */
[----:B------:R-:W-:Y:S02]  /*8820*/  FFMA R22, R16, -R20, R21 ;  /* 0x8000001410167223 */ /* 0x000fe40000000015 */
[----:B------:R-:W0:Y:S02]  /*8830*/  LDS R20, [UR4+0x920] ;  /* 0x00092004ff147984 */ /* 0x000e240008000800 */
        /* <DEDUP_REMOVED lines=18> */
[----:B0-----:R-:W-:-:S03]  /*8960*/  HADD2.F32 R21, -RZ, R20.H0_H0 ;  /* 0x20000014ff157230 */ /* 0x001fc60000004100 */
        /* <DEDUP_REMOVED lines=16> */
[----:B------:R-:W-:-:S04]  /*8a70*/  FFMA R30, R18, -R30, R29 ;  /* 0x8000001e121e7223 */ /* 0x000fc8000000001d */
[----:B------:R-:W-:Y:S01]  /*8a80*/  FFMA R21, R17, -R21, R30 ;  /* 0x8000001511157223 */ /* 0x000fe2000000001e */
[--C-:B------:R-:W-:Y:S02]  /*8a90*/  HADD2.F32 R30, -RZ, R23.reuse.H0_H0 ;  /* 0x20000017ff1e7230 */ /* 0x100fe40000004100 */
[----:B------:R-:W-:Y:S02]  /*8aa0*/  HADD2.F32 R23, -RZ, R23.H1_H1 ;  /* 0x30000017ff177230 */ /* 0x000fe40000004100 */
[----:B------:R-:W-:Y:S02]  /*8ab0*/  FFMA R22, R16, -R20, R21 ;  /* 0x8000001410167223 */ /* 0x000fe40000000015 */
[----:B------:R-:W0:Y:S02]  /*8ac0*/  LDS.64 R20, [UR4+0x9a0] ;  /* 0x0009a004ff147984 */ /* 0x000e240008000a00 */
[----:B------:R-:W-:Y:S01]  /*8ad0*/  FFMA R29, R15, -R28, R22 ;  /* 0x8000001c0f1d7223 */ /* 0x000fe20000000016 */
[----:B-1----:R-:W-:-:S02]  /*8ae0*/  HADD2.F32 R22, -RZ, R24.H0_H0 ;  /* 0x20000018ff167230 */ /* 0x002fc40000004100 */
        /* <DEDUP_REMOVED lines=15> */
[----:B------:R-:W-:Y:S01]  /*8be0*/  FFMA R24, R6, -R24, R23 ;  /* 0x8000001806187223 */ /* 0x000fe20000000017 */
[----:B0-----:R-:W-:-:S03]  /*8bf0*/  HADD2.F32 R22, -RZ, R20.H0_H0 ;  /* 0x20000014ff167230 */ /* 0x001fc60000004100 */
[----:B------:R-:W-:Y:S01]  /*8c00*/  FFMA R27, R5, -R27, R24 ;  /* 0x8000001b051b7223 */ /* 0x000fe20000000018 */
[----:B------:R-:W-:Y:S02]  /*8c10*/  HADD2.F32 R20, -RZ, R20.H1_H1 ;  /* 0x30000014ff147230 */ /* 0x000fe40000004100 */
        /* <DEDUP_REMOVED lines=13> */
[----:B------:R-:W-:-:S02]  /*8cf0*/  HADD2.F32 R30, -RZ, R23.H0_H0 ;  /* 0x20000017ff1e7230 */ /* 0x000fc40000004100 */
[----:B------:R-:W-:Y:S01]  /*8d00*/  FFMA R29, R19, -R20, R34 ;  /* 0x80000014131d7223 */ /* 0x000fe20000000022 */
[----:B------:R-:W-:Y:S02]  /*8d10*/  HADD2.F32 R20, -RZ, R22.H0_H0 ;  /* 0x20000016ff147230 */ /* 0x000fe40000004100 */
[----:B------:R-:W-:Y:S02]  /*8d20*/  HADD2.F32 R23, -RZ, R23.H1_H1 ;  /* 0x30000017ff177230 */ /* 0x000fe40000004100 */
[----:B------:R-:W-:-:S04]  /*8d30*/  FFMA R28, R18, -R28, R29 ;  /* 0x8000001c121c7223 */ /* 0x000fc8000000001d */
[----:B------:R-:W-:Y:S01]  /*8d40*/  FFMA R21, R17, -R21, R28 ;  /* 0x8000001511157223 */ /* 0x000fe2000000001c */
[----:B------:R-:W-:-:S03]  /*8d50*/  HADD2.F32 R28, -RZ, R22.H1_H1 ;  /* 0x30000016ff1c7230 */ /* 0x000fc60000004100 */
[----:B------:R-:W-:Y:S02]  /*8d60*/  FFMA R22, R16, -R20, R21 ;  /* 0x8000001410167223 */ /* 0x000fe40000000015 */
[----:B------:R-:W0:Y:S02]  /*8d70*/  LDS.64 R20, [UR4+0xa20] ;  /* 0x000a2004ff147984 */ /* 0x000e240008000a00 */
        /* <DEDUP_REMOVED lines=21> */
[--C-:B------:R-:W-:Y:S02]  /*8ed0*/  HADD2.F32 R24, -RZ, R21.reuse.H0_H0 ;  /* 0x20000015ff187230 */ /* 0x100fe40000004100 */
[----:B------:R-:W-:Y:S01]  /*8ee0*/  FFMA R22, R4, -R22, R27 ;  /* 0x8000001604167223 */ /* 0x000fe2000000001b */
[----:B------:R-:W-:-:S03]  /*8ef0*/  HADD2.F32 R21, -RZ, R21.H1_H1 ;  /* 0x30000015ff157230 */ /* 0x000fc60000004100 */
        /* <DEDUP_REMOVED lines=14> */
[--C-:B------:R-:W-:Y:S02]  /*8fe0*/  HADD2.F32 R20, -RZ, R22.reuse.H0_H0 ;  /* 0x20000016ff147230 */ /* 0x100fe40000004100 */
[----:B------:R-:W-:Y:S02]  /*8ff0*/  HADD2.F32 R22, -RZ, R22.H1_H1 ;  /* 0x30000016ff167230 */ /* 0x000fe40000004100 */
[----:B------:R-:W-:Y:S01]  /*9000*/  FFMA R30, R18, -R30, R29 ;  /* 0x8000001e121e7223 */ /* 0x000fe2000000001d */
[----:B------:R-:W-:-:S03]  /*9010*/  HADD2.F32 R23, -RZ, R23.H1_H1 ;  /* 0x30000017ff177230 */ /* 0x000fc60000004100 */
[----:B------:R-:W-:Y:S02]  /*9020*/  FFMA R21, R17, -R21, R30 ;  /* 0x8000001511157223 */ /* 0x000fe4000000001e */
[----:B------:R-:W0:Y:S02]  /*9030*/  LDS.128 R28, [UR4+0xaa0] ;  /* 0x000aa004ff1c7984 */ /* 0x000e240008000c00 */
[----:B------:R-:W-:-:S04]  /*9040*/  FFMA R20, R16, -R20, R21 ;  /* 0x8000001410147223 */ /* 0x000fc80000000015 */
[----:B------:R-:W-:Y:S01]  /*9050*/  FFMA R21, R15, -R22, R20 ;  /* 0x800000160f157223 */ /* 0x000fe20000000014 */
[--C-:B-1----:R-:W-:Y:S02]  /*9060*/  HADD2.F32 R22, -RZ, R25.reuse.H0_H0 ;  /* 0x20000019ff167230 */ /* 0x102fe40000004100 */
        /* <DEDUP_REMOVED lines=15> */
[----:B0-----:R-:W-:-:S03]  /*9160*/  HADD2.F32 R20, -RZ, R28.H0_H0 ;  /* 0x2000001cff147230 */ /* 0x001fc60000004100 */
[----:B------:R-:W-:Y:S01]  /*9170*/  FFMA R22, R6, -R22, R21 ;  /* 0x8000001606167223 */ /* 0x000fe20000000015 */
[----:B------:R-:W-:Y:S02]  /*9180*/  HADD2.F32 R28, -RZ, R28.H1_H1 ;  /* 0x3000001cff1c7230 */ /* 0x000fe40000004100 */
[----:B------:R-:W-:Y:S02]  /*9190*/  HADD2.F32 R30, -RZ, R30.H0_H0 ;  /* 0x2000001eff1e7230 */ /* 0x000fe40000004100 */
        /* <DEDUP_REMOVED lines=24> */
[----:B------:R-:W-:-:S02]  /*9320*/  FFMA R21, R17, -R21, R28 ;  /* 0x8000001511157223 */ /* 0x000fc4000000001c */
[----:B------:R-:W0:Y:S02]  /*9330*/  LDS.128 R28, [UR4+0xb20] ;  /* 0x000b2004ff1c7984 */ /* 0x000e240008000c00 */
[----:B------:R-:W-:-:S04]  /*9340*/  FFMA R20, R16, -R20, R21 ;  /* 0x8000001410147223 */ /* 0x000fc80000000015 */
[----:B------:R-:W-:Y:S01]  /*9350*/  FFMA R21, R15, -R22, R20 ;  /* 0x800000160f157223 */ /* 0x000fe20000000014 */
[--C-:B--2---:R-:W-:Y:S02]  /*9360*/  HADD2.F32 R20, -RZ, R24.reuse.H0_H0 ;  /* 0x20000018ff147230 */ /* 0x104fe40000004100 */
        /* <DEDUP_REMOVED lines=15> */
[--C-:B0-----:R-:W-:Y:S01]  /*9460*/  HADD2.F32 R20, -RZ, R28.reuse.H0_H0 ;  /* 0x2000001cff147230 */ /* 0x101fe20000004100 */
[----:B------:R-:W-:Y:S02]  /*9470*/  SHF.R.U64 R38, R30, 0x10, R1 ;  /* 0x000000101e267819 */ /* 0x000fe40000001201 */
[----:B------:R-:W-:Y:S01]  /*9480*/  FFMA R22, R6, -R22, R21 ;  /* 0x8000001606167223 */ /* 0x000fe20000000015 */
[----:B------:R-:W-:Y:S02]  /*9490*/  HADD2.F32 R28, -RZ, R28.H1_H1 ;  /* 0x3000001cff1c7230 */ /* 0x000fe40000004100 */
[----:B------:R-:W-:Y:S02]  /*94a0*/  HADD2.F32 R30, -RZ, R30.H0_H0 ;  /* 0x2000001eff1e7230 */ /* 0x000fe40000004100 */
[----:B------:R-:W-:Y:S01]  /*94b0*/  FFMA R27, R5, -R27, R22 ;  /* 0x8000001b051b7223 */ /* 0x000fe20000000016 */
[----:B------:R-:W-:-:S02]  /*94c0*/  HADD2.F32 R22, -RZ, R29.H0_H0 ;  /* 0x2000001dff167230 */ /* 0x000fc40000004100 */
[----:B------:R-:W-:Y:S02]  /*94d0*/  HADD2.F32 R29, -RZ, R29.H1_H1 ;  /* 0x3000001dff1d7230 */ /* 0x000fe40000004100 */
[----:B------:R-:W-:Y:S01]  /*94e0*/  FFMA R20, R4, -R20, R27 ;  /* 0x8000001404147223 */ /* 0x000fe2000000001b */
[----:B------:R-:W-:-:S03]  /*94f0*/  HADD2.F32 R38, -RZ, R38.H0_H0 ;  /* 0x20000026ff267230 */ /* 0x000fc60000004100 */
[----:B------:R-:W-:-:S04]  /*9500*/  FFMA R21, R3, -R28, R20 ;  /* 0x8000001c03157223 */ /* 0x000fc80000000014 */
        /* <DEDUP_REMOVED lines=141> */
[----:B------:R-:W-:Y:S02]  /*9de0*/  FFMA R22, R8, -R20, R25 ;  /* 0x8000001408167223 */ /* 0x000fe40000000019 */
[----:B------:R-:W1:Y:S02]  /*9df0*/  LDS.U16 R20, [UR4+0xcb0] ;  /* 0x000cb004ff147984 */ /* 0x000e640008000400 */
[----:B------:R-:W-:-:S04]  /*9e00*/  FFMA R21, R7, -R26, R22 ;  /* 0x8000001a07157223 */ /* 0x000fc80000000016 */
[----:B------:R-:W-:Y:S01]  /*9e10*/  FFMA R22, R6, -R23, R21 ;  /* 0x8000001706167223 */ /* 0x000fe20000000015 */
[--C-:B0-----:R-:W-:Y:S02]  /*9e20*/  HADD2.F32 R21, -RZ, R28.reuse.H0_H0 ;  /* 0x2000001cff157230 */ /* 0x101fe40000004100 */
        /* <DEDUP_REMOVED lines=15> */
[----:B-1----:R-:W-:-:S03]  /*9f20*/  HADD2.F32 R20, -RZ, R20.H0_H0 ;  /* 0x20000014ff147230 */ /* 0x002fc60000004100 */
        /* <DEDUP_REMOVED lines=36> */
[----:B------:R-:W1:Y:S02]  /*a170*/  LDS R20, [UR4+0xd30] ;  /* 0x000d3004ff147984 */ /* 0x000e640008000800 */
        /* <DEDUP_REMOVED lines=57> */
[----:B------:R-:W1:Y:S02]  /*a510*/  LDS.64 R20, [UR4+0xdb0] ;  /* 0x000db004ff147984 */ /* 0x000e640008000a00 */
        /* <DEDUP_REMOVED lines=102> */
[----:B------:R-:W-:-:S04]  /*ab80*/  FFMA R29, R17, -R29, R26 ;  /* 0x8000001d111d7223 */ /* 0x000fc8000000001a */
[----:B------:R-:W-:Y:S02]  /*ab90*/  FFMA R28, R16, -R24, R29 ;  /* 0x80000018101c7223 */ /* 0x000fe4000000001d */
[----:B------:R-:W0:Y:S02]  /*aba0*/  LDS.128 R24, [UR4+0xea0] ;  /* 0x000ea004ff187984 */ /* 0x000e240008000c00 */
[----:B------:R-:W-:Y:S01]  /*abb0*/  FFMA R29, R15, -R30, R28 ;  /* 0x8000001e0f1d7223 */ /* 0x000fe2000000001c */
[--C-:B-1----:R-:W-:Y:S02]  /*abc0*/  HADD2.F32 R30, -RZ, R21.reuse.H0_H0 ;  /* 0x20000015ff1e7230 */ /* 0x102fe40000004100 */
[----:B------:R-:W-:Y:S02]  /*abd0*/  HADD2.F32 R21, -RZ, R21.H1_H1 ;  /* 0x30000015ff157230 */ /* 0x000fe40000004100 */
[----:B------:R-:W-:Y:S01]  /*abe0*/  FFMA R28, R14, -R45, R29 ;  /* 0x8000002d0e1c7223 */ /* 0x000fe2000000001d */
[----:B------:R-:W-:-:S02]  /*abf0*/  HADD2.F32 R29, -RZ, R20.H0_H0 ;  /* 0x20000014ff1d7230 */ /* 0x000fc40000004100 */
[--C-:B------:R-:W-:Y:S02]  /*ac00*/  HADD2.F32 R45, -RZ, R23.reuse.H0_H0 ;  /* 0x20000017ff2d7230 */ /* 0x100fe40000004100 */
[----:B------:R-:W-:Y:S01]  /*ac10*/  FFMA R31, R13, -R31, R28 ;  /* 0x8000001f0d1f7223 */ /* 0x000fe2000000001c */
[----:B------:R-:W-:Y:S02]  /*ac20*/  HADD2.F32 R28, -RZ, R20.H1_H1 ;  /* 0x30000014ff1c7230 */ /* 0x000fe40000004100 */
[----:B------:R-:W-:Y:S02]  /*ac30*/  HADD2.F32 R23, -RZ, R23.H1_H1 ;  /* 0x30000017ff177230 */ /* 0x000fe40000004100 */
[----:B------:R-:W-:-:S04]  /*ac40*/  FFMA R20, R12, -R29, R31 ;  /* 0x8000001d0c147223 */ /* 0x000fc8000000001f */
[----:B------:R-:W-:Y:S01]  /*ac50*/  FFMA R29, R11, -R28, R20 ;  /* 0x8000001c0b1d7223 */ /* 0x000fe20000000014 */
[--C-:B------:R-:W-:Y:S02]  /*ac60*/  HADD2.F32 R20, -RZ, R22.reuse.H0_H0 ;  /* 0x20000016ff147230 */ /* 0x100fe40000004100 */
[----:B------:R-:W-:Y:S02]  /*ac70*/  HADD2.F32 R22, -RZ, R22.H1_H1 ;  /* 0x30000016ff167230 */ /* 0x000fe40000004100 */
[----:B------:R-:W-:-:S04]  /*ac80*/  FFMA R30, R10, -R30, R29 ;  /* 0x8000001e0a1e7223 */ /* 0x000fc8000000001d */
[----:B------:R-:W-:Y:S02]  /*ac90*/  FFMA R21, R9, -R21, R30 ;  /* 0x8000001509157223 */ /* 0x000fe4000000001e */
[----:B------:R-:W1:Y:S02]  /*aca0*/  LDS.128 R28, [UR4+0xeb0] ;  /* 0x000eb004ff1c7984 */ /* 0x000e640008000c00 */
        /* <DEDUP_REMOVED lines=18> */
[----:B-1----:R-:W-:-:S03]  /*add0*/  HADD2.F32 R20, -RZ, R28.H0_H0 ;  /* 0x2000001cff147230 */ /* 0x002fc60000004100 */
        /* <DEDUP_REMOVED lines=29> */
[----:B------:R-:W0:Y:S02]  /*afb0*/  LDS.128 R24, [UR4+0xf20] ;  /* 0x000f2004ff187984 */ /* 0x000e240008000c00 */
[----:B------:R-:W-:Y:S01]  /*afc0*/  FFMA R29, R15, -R30, R28 ;  /* 0x8000001e0f1d7223 */ /* 0x000fe2000000001c */
[--C-:B--2---:R-:W-:Y:S02]  /*afd0*/  HADD2.F32 R28, -RZ, R20.reuse.H0_H0 ;  /* 0x20000014ff1c7230 */ /* 0x104fe40000004100 */
[----:B------:R-:W-:Y:S02]  /*afe0*/  HADD2.F32 R20, -RZ, R20.H1_H1 ;  /* 0x30000014ff147230 */ /* 0x000fe40000004100 */
[----:B------:R-:W-:Y:S01]  /*aff0*/  FFMA R46, R14, -R46, R29 ;  /* 0x8000002e0e2e7223 */ /* 0x000fe2000000001d */
[----:B------:R-:W-:-:S02]  /*b000*/  HADD2.F32 R30, -RZ, R21.H0_H0 ;  /* 0x20000015ff1e7230 */ /* 0x000fc40000004100 */
        /* <DEDUP_REMOVED lines=29> */
[--C-:B-1----:R-:W-:Y:S01]  /*b1e0*/  HADD2.F32 R20, -RZ, R28.reuse.H0_H0 ;  /* 0x2000001cff147230 */ /* 0x102fe20000004100 */
        /* <DEDUP_REMOVED lines=194> */
[----:B------:R-:W-:Y:S02]  /*be10*/  HADD2.F32 R25, -RZ, R25.H1_H1 ;  /* 0x30000019ff197230 */ /* 0x000fe40000004100 */
[----:B------:R-:W-:Y:S02]  /*be20*/  HADD2.F32 R23, -RZ, R27.H0_H0 ;  /* 0x2000001bff177230 */ /* 0x000fe40000004100 */
[----:B------:R-:W-:Y:S01]  /*be30*/  FFMA R21, R3, -R24, R20 ;  /* 0x8000001803157223 */ /* 0x000fe20000000014 */
[----:B------:R-:W-:-:S02]  /*be40*/  HADD2.F32 R20, -RZ, R26.H0_H0 ;  /* 0x2000001aff147230 */ /* 0x000fc40000004100 */
[----:B------:R-:W-:Y:S02]  /*be50*/  HADD2.F32 R26, -RZ, R26.H1_H1 ;  /* 0x3000001aff1a7230 */ /* 0x000fe40000004100 */
[----:B------:R-:W-:Y:S01]  /*be60*/  FFMA R22, R32, -R22, R21 ;  /* 0x8000001620167223 */ /* 0x000fe20000000015 */
[----:B------:R-:W-:-:S03]  /*be70*/  HADD2.F32 R27, -RZ, R27.H1_H1 ;  /* 0x3000001bff1b7230 */ /* 0x000fc60000004100 */
[----:B------:R-:W-:-:S04]  /*be80*/  FFMA R25, R33, -R25, R22 ;  /* 0x8000001921197223 */ /* 0x000fc80000000016 */
[----:B------:R-:W-:Y:S02]  /*be90*/  FFMA R22, R34, -R20, R25 ;  /* 0x8000001422167223 */ /* 0x000fe40000000019 */
[----:B------:R-:W0:Y:S02]  /*bea0*/  LDS.U16 R20, [UR4+0x10c0] ;  /* 0x0010c004ff147984 */ /* 0x000e240008000400 */
        /* <DEDUP_REMOVED lines=72> */
[----:B------:R-:W0:Y:S02]  /*c330*/  LDS R20, [UR4+0x1140] ;  /* 0x00114004ff147984 */ /* 0x000e240008000800 */
        /* <DEDUP_REMOVED lines=74> */
[----:B------:R-:W0:Y:S02]  /*c7e0*/  LDS.64 R20, [UR4+0x11c0] ;  /* 0x0011c004ff147984 */ /* 0x000e240008000a00 */
        /* <DEDUP_REMOVED lines=153> */
[----:B------:R-:W-:Y:S02]  /*d180*/  FFMA R21, R33, -R21, R26 ;  /* 0x8000001521157223 */ /* 0x000fe4000000001a */
[----:B------:R-:W0:Y:S02]  /*d190*/  LDS.128 R24, [UR4+0x12c0] ;  /* 0x0012c004ff187984 */ /* 0x000e240008000c00 */
[----:B------:R-:W-:-:S04]  /*d1a0*/  FFMA R20, R34, -R20, R21 ;  /* 0x8000001422147223 */ /* 0x000fc80000000015 */
[----:B------:R-:W-:Y:S01]  /*d1b0*/  FFMA R21, R37, -R22, R20 ;  /* 0x8000001625157223 */ /* 0x000fe20000000014 */
[----:B-1----:R-:W-:-:S03]  /*d1c0*/  HADD2.F32 R22, -RZ, R29.H0_H0 ;  /* 0x2000001dff167230 */ /* 0x002fc60000004100 */
[----:B------:R-:W-:Y:S01]  /*d1d0*/  FFMA R20, R38, -R53, R21 ;  /* 0x8000003526147223 */ /* 0x000fe20000000015 */
[--C-:B------:R-:W-:Y:S02]  /*d1e0*/  HADD2.F32 R21, -RZ, R28.reuse.H0_H0 ;  /* 0x2000001cff157230 */ /* 0x100fe40000004100 */
[----:B------:R-:W-:Y:S02]  /*d1f0*/  HADD2.F32 R28, -RZ, R28.H1_H1 ;  /* 0x3000001cff1c7230 */ /* 0x000fe40000004100 */
[----:B------:R-:W-:Y:S01]  /*d200*/  FFMA R23, R39, -R23, R20 ;  /* 0x8000001727177223 */ /* 0x000fe20000000014 */
[----:B------:R-:W-:-:S03]  /*d210*/  HADD2.F32 R29, -RZ, R29.H1_H1 ;  /* 0x3000001dff1d7230 */ /* 0x000fc60000004100 */
        /* <DEDUP_REMOVED lines=684> */
[----:B------:R-:W-:Y:S02]  /*fce0*/  FFMA R28, R8, -R24, R29 ;  /* 0x80000018081c7223 */ /* 0x000fe4000000001d */
[----:B------:R-:W1:Y:S02]  /*fcf0*/  LDS.128 R24, [UR4+0x16b0] ;  /* 0x0016b004ff187984 */ /* 0x000e640008000c00 */
        /* <DEDUP_REMOVED lines=33> */
[----:B------:R-:W1:Y:S02]  /*ff10*/  LDS.128 R20, [UR4+0x16d0] ;  /* 0x0016d004ff147984 */ /* 0x000e640008000c00 */
[----:B------:R-:W-:Y:S01]  /*ff20*/  FFMA R25, R45, -R26, R24 ;  /* 0x8000001a2d197223 */ /* 0x000fe20000000018 */
[----:B0-----:R-:W-:-:S03]  /*ff30*/  HADD2.F32 R26, -RZ, R29.H0_H0 ;  /* 0x2000001dff1a7230 */ /* 0x001fc60000004100 */
        /* <DEDUP_REMOVED lines=115> */
[--C-:B-1----:R-:W-:Y:S01]  /*10670*/  HADD2.F32 R23, -RZ, R20.reuse.H0_H0 ;  /* 0x20000014ff177230 */ /* 0x102fe20000004100 */
[----:B------:R-:W-:Y:S02]  /*10680*/  SHF.R.U64 R62, R22, 0x10, R1 ;  /* 0x00000010163e7819 */ /* 0x000fe40000001201 */
[----:B------:R-:W-:Y:S01]  /*10690*/  FFMA R31, R55, -R31, R26 ;  /* 0x8000001f371f7223 */ /* 0x000fe2000000001a */
[----:B------:R-:W-:Y:S02]  /*106a0*/  HADD2.F32 R24, -RZ, R20.H1_H1 ;  /* 0x30000014ff187230 */ /* 0x000fe40000004100 */
[--C-:B------:R-:W-:Y:S02]  /*106b0*/  HADD2.F32 R25, -RZ, R21.reuse.H0_H0 ;  /* 0x20000015ff197230 */ /* 0x100fe40000004100 */
[----:B------:R-:W-:Y:S01]  /*106c0*/  FFMA R20, R56, -R23, R31 ;  /* 0x8000001738147223 */ /* 0x000fe2000000001f */
[----:B------:R-:W-:-:S02]  /*106d0*/  HADD2.F32 R21, -RZ, R21.H1_H1 ;  /* 0x30000015ff157230 */ /* 0x000fc40000004100 */
[----:B------:R-:W-:Y:S02]  /*106e0*/  HADD2.F32 R22, -RZ, R22.H0_H0 ;  /* 0x20000016ff167230 */ /* 0x000fe40000004100 */
[----:B------:R-:W-:Y:S01]  /*106f0*/  FFMA R23, R57, -R24, R20 ;  /* 0x8000001839177223 */ /* 0x000fe20000000014 */
[----:B------:R-:W-:-:S03]  /*10700*/  HADD2.F32 R62, -RZ, R62.H0_H0 ;  /* 0x2000003eff3e7230 */ /* 0x000fc60000004100 */
        /* <DEDUP_REMOVED lines=295> */
[----:B------:R-:W0:Y:S02]  /*11980*/  LDS.U16 R24, [UR4+0x18e0] ;  /* 0x0018e004ff187984 */ /* 0x000e240008000400 */
        /* <DEDUP_REMOVED lines=106> */
[----:B------:R-:W0:Y:S02]  /*12030*/  LDS R24, [UR4+0x1960] ;  /* 0x00196004ff187984 */ /* 0x000e240008000800 */
        /* <DEDUP_REMOVED lines=271> */
[----:B------:R-:W-:Y:S01]  /*13130*/  FFMA R23, R13, -R23, R20 ;  /* 0x800000170d177223 */ /* 0x000fe20000000014 */
[----:B------:R-:W-:-:S02]  /*13140*/  HADD2.F32 R69, -RZ, R31.H0_H0 ;  /* 0x2000001fff457230 */ /* 0x000fc40000004100 */
        /* <DEDUP_REMOVED lines=41> */
[----:B------:R-:W1:Y:S02]  /*133e0*/  LDS.128 R24, [UR4+0x1ad0] ;  /* 0x001ad004ff187984 */ /* 0x000e640008000c00 */
[----:B------:R-:W-:-:S04]  /*133f0*/  FFMA R20, R44, -R20, R21 ;  /* 0x800000142c147223 */ /* 0x000fc80000000015 */
        /* <DEDUP_REMOVED lines=14> */
[----:B------:R-:W-:-:S04]  /*134e0*/  FFMA R29, R51, -R29, R22 ;  /* 0x8000001d331d7223 */ /* 0x000fc80000000016 */
[----:B------:R-:W-:Y:S02]  /*134f0*/  FFMA R28, R52, -R20, R29 ;  /* 0x80000014341c7223 */ /* 0x000fe4000000001d */
[----:B------:R-:W0:Y:S02]  /*13500*/  LDS.128 R20, [UR4+0x1ae0] ;  /* 0x001ae004ff147984 */ /* 0x000e240008000c00 */
        /* <DEDUP_REMOVED lines=134> */
[--C-:B0-----:R-:W-:Y:S01]  /*13d70*/  HADD2.F32 R23, -RZ, R20.reuse.H0_H0 ;  /* 0x20000014ff177230 */ /* 0x101fe20000004100 */
        /* <DEDUP_REMOVED lines=355> */
[----:B------:R-:W1:Y:S02]  /*153b0*/  LDS.U16 R24, [UR4+0x1cf0] ;  /* 0x001cf004ff187984 */ /* 0x000e640008000400 */
        /* <DEDUP_REMOVED lines=123> */
[----:B------:R-:W1:Y:S02]  /*15b70*/  LDS R24, [UR4+0x1d70] ;  /* 0x001d7004ff187984 */ /* 0x000e640008000800 */
        /* <DEDUP_REMOVED lines=125> */
[----:B------:R-:W1:Y:S02]  /*16350*/  LDS.64 R24, [UR4+0x1df0] ;  /* 0x001df004ff187984 */ /* 0x000e640008000a00 */
        /* <DEDUP_REMOVED lines=424> */
[----:B------:R-:W0:Y:S04]  /*17de0*/  LDS.128 R20, [UR4+0x1f80] ;  /* 0x001f8004ff147984 */ /* 0x000e280008000c00 */
[----:B------:R-:W1:Y:S01]  /*17df0*/  LDS.128 R24, [UR4+0x1f90] ;  /* 0x001f9004ff187984 */ /* 0x000e620008000c00 */
[--C-:B0-----:R-:W-:Y:S02]  /*17e00*/  HADD2.F32 R28, -RZ, R20.reuse.H0_H0 ;  /* 0x20000014ff1c7230 */ /* 0x101fe40000004100 */
[----:B------:R-:W-:Y:S02]  /*17e10*/  HADD2.F32 R20, -RZ, R20.H1_H1 ;  /* 0x30000014ff147230 */ /* 0x000fe40000004100 */
[--C-:B------:R-:W-:Y:S02]  /*17e20*/  HADD2.F32 R30, -RZ, R21.reuse.H0_H0 ;  /* 0x20000015ff1e7230 */ /* 0x100fe40000004100 */
[----:B------:R-:W-:Y:S01]  /*17e30*/  FFMA R28, -R28, R35, R79 ;  /* 0x000000231c1c7223 */ /* 0x000fe2000000014f */
[----:B------:R-:W-:-:S02]  /*17e40*/  HADD2.F32 R21, -RZ, R21.H1_H1 ;  /* 0x30000015ff157230 */ /* 0x000fc40000004100 */
[--C-:B------:R-:W-:Y:S02]  /*17e50*/  HADD2.F32 R79, -RZ, R23.reuse.H0_H0 ;  /* 0x20000017ff4f7230 */ /* 0x100fe40000004100 */
        /* <DEDUP_REMOVED lines=125> */
[----:B------:R-:W-:-:S07]  /*18630*/  FFMA R79, R78, -R27, R79 ;  /* 0x8000001b4e4f7223 */ /* 0x000fce000000004f */
.L_x_42:
[----:B------:R-:W-:Y:S02]  /*18640*/  PLOP3.LUT P1, PT, PT, PT, UP0, 0x80, 0x8 ;  /* 0x000000000008781c */ /* 0x000fe40003f2f008 */
[----:B------:R-:W-:-:S05]  /*18650*/  @P0 F2FP.F16.F32.PACK_AB R35, RZ, R35 ;  /* 0x00000023ff23023e */ /* 0x000fca00000000ff */
[----:B------:R0:W-:Y:S06]  /*18660*/  @P0 STG.E.U16 desc[UR6][R80.64], R35 ;  /* 0x0000002350000986 */ /* 0x0001ec000c101506 */
[----:B------:R-:W-:Y:S05]  /*18670*/  @!P1 EXIT ;  /* 0x000000000000994d */ /* 0x000fea0003800000 */
[----:B------:R-:W1:Y:S01]  /*18680*/  LDCU.64 UR4, c[0x0][0x388] ;  /* 0x00007100ff0477ac */ /* 0x000e620008000a00 */
[----:B------:R-:W2:Y:S01]  /*18690*/  LDC R20, c[0x0][0x398] ;  /* 0x0000e600ff147b82 */ /* 0x000ea20000000800 */
[----:B-1----:R-:W-:-:S04]  /*186a0*/  ISETP.GE.AND P0, PT, R36, UR5, PT ;  /* 0x0000000524007c0c */ /* 0x002fc8000bf06270 */
[----:B------:R-:W-:Y:S02]  /*186b0*/  ISETP.GE.OR P1, PT, R2, UR4, P0 ;  /* 0x0000000402007c0c */ /* 0x000fe40008726670 */
[----:B--2---:R-:W-:-:S11]  /*186c0*/  ISETP.NE.AND P2, PT, R20, 0x2, PT ;  /* 0x000000021400780c */ /* 0x004fd60003f45270 */
[----:B------:R-:W-:-:S05]  /*186d0*/  @!P1 F2FP.F16.F32.PACK_AB R19, RZ, R19 ;  /* 0x00000013ff13923e */ /* 0x000fca00000000ff */
[----:B------:R1:W-:Y:S01]  /*186e0*/  @!P1 STG.E.U16 desc[UR6][R80.64+0x2], R19 ;  /* 0x0000021350009986 */ /* 0x0003e2000c101506 */
[----:B------:R-:W-:Y:S05]  /*186f0*/  @!P2 EXIT ;  /* 0x000000000000a94d */ /* 0x000fea0003800000 */
[----:B------:R-:W-:Y:S02]  /*18700*/  IADD3 R2, PT, PT, R0, 0x2, RZ ;  /* 0x0000000200027810 */ /* 0x000fe40007ffe0ff */
[----:B------:R-:W-:Y:S02]  /*18710*/  ISETP.NE.AND P2, PT, R20, 0x3, PT ;  /* 0x000000031400780c */ /* 0x000fe40003f45270 */
[----:B------:R-:W-:-:S13]  /*18720*/  ISETP.GE.OR P1, PT, R2, UR4, P0 ;  /* 0x0000000402007c0c */ /* 0x000fda0008726670 */
        /* <DEDUP_REMOVED lines=363> */
[----:B------:R-:W-:-:S04]  /*19de0*/  IADD3 R0, PT, PT, R0, 0x3f, RZ ;  /* 0x0000003f00007810 */ /* 0x000fc80007ffe0ff */
[----:B------:R-:W-:-:S13]  /*19df0*/  ISETP.GE.OR P0, PT, R0, UR4, P0 ;  /* 0x0000000400007c0c */ /* 0x000fda0008706670 */
[----:B------:R-:W-:Y:S05]  /*19e00*/  @P0 EXIT ;  /* 0x000000000000094d */ /* 0x000fea0003800000 */
[----:B------:R-:W-:-:S05]  /*19e10*/  F2FP.F16.F32.PACK_AB R79, RZ, R79 ;  /* 0x0000004fff4f723e */ /* 0x000fca00000000ff */
[----:B------:R-:W-:Y:S01]  /*19e20*/  STG.E.U16 desc[UR6][R80.64+0x7e], R79 ;  /* 0x00007e4f50007986 */ /* 0x000fe2000c101506 */
[----:B------:R-:W-:Y:S05]  /*19e30*/  EXIT ;  /* 0x000000000000794d */ /* 0x000fea0003800000 */
.L_x_44:
        /* <DEDUP_REMOVED lines=12> */
.L_x_82:


//--------------------- .text._Z24A12_trsm_kernel_half_optILi32EEvP6__halfiiiii --------------------------
	.section	.text._Z24A12_trsm_kernel_half_optILi32EEvP6__halfiiiii,"ax",@progbits
	.align	128
        .global         _Z24A12_trsm_kernel_half_optILi32EEvP6__halfiiiii
        .type           _Z24A12_trsm_kernel_half_optILi32EEvP6__halfiiiii,@function
        .size           _Z24A12_trsm_kernel_half_optILi32EEvP6__halfiiiii,(.L_x_83 - _Z24A12_trsm_kernel_half_optILi32EEvP6__halfiiiii)
        .other          _Z24A12_trsm_kernel_half_optILi32EEvP6__halfiiiii,@"STO_CUDA_ENTRY STV_DEFAULT"
_Z24A12_trsm_kernel_half_optILi32EEvP6__halfiiiii:
.text._Z24A12_trsm_kernel_half_optILi32EEvP6__halfiiiii:
        /* <DEDUP_REMOVED lines=21> */
.L_x_58:
        /* <DEDUP_REMOVED lines=27> */
.L_x_52:
[----:B0-----:R-:W-:Y:S02]  /*0300*/  MOV R0, UR11 ;  /* 0x0000000b00007c02 */ /* 0x001fe40008000f00 */
[C---:B------:R-:W-:Y:S02]  /*0310*/  IADD3 R19, PT, PT, R15.reuse, 0x4, RZ ;  /* 0x000000040f137810 */ /* 0x040fe40007ffe0ff */
[C---:B------:R-:W-:Y:S02]  /*0320*/  IADD3 R4, PT, PT, R15.reuse, R0, RZ ;  /* 0x000000000f047210 */ /* 0x040fe40007ffe0ff */
[----:B------:R-:W-:Y:S02]  /*0330*/  IADD3 R23, PT, PT, R15, 0x8, RZ ;  /* 0x000000080f177810 */ /* 0x000fe40007ffe0ff */
[----:B------:R-:W-:Y:S02]  /*0340*/  IADD3 R2, PT, PT, R4, 0x1, RZ ;  /* 0x0000000104027810 */ /* 0x000fe40007ffe0ff */
[----:B------:R-:W-:-:S02]  /*0350*/  SHF.R.S32.HI R5, RZ, 0x1f, R4 ;  /* 0x0000001fff057819 */ /* 0x000fc40000011404 */
[----:B----4-:R-:W-:Y:S02]  /*0360*/  ISETP.GE.AND P5, PT, R2, UR8, PT ;  /* 0x0000000802007c0c */ /* 0x010fe4000bfa6270 */
[C---:B------:R-:W-:Y:S01]  /*0370*/  IADD3 R3, PT, PT, R4.reuse, 0x2, RZ ;  /* 0x0000000204037810 */ /* 0x040fe20007ffe0ff */
[----:B------:R-:W-:Y:S01]  /*0380*/  IMAD.WIDE R6, R13, UR10, R4 ;  /* 0x0000000a0d067c25 */ /* 0x000fe2000f8e0204 */
[----:B------:R-:W-:Y:S02]  /*0390*/  IADD3 R2, PT, PT, R19, R0, RZ ;  /* 0x0000000013027210 */ /* 0x000fe40007ffe0ff */
[----:B------:R-:W-:Y:S02]  /*03a0*/  ISETP.GE.AND P4, PT, R3, UR8, PT ;  /* 0x0000000803007c0c */ /* 0x000fe4000bf86270 */
[C---:B------:R-:W-:Y:S02]  /*03b0*/  ISETP.GE.AND P2, PT, R4.reuse, UR8, PT ;  /* 0x0000000804007c0c */ /* 0x040fe4000bf46270 */
[----:B------:R-:W-:-:S02]  /*03c0*/  IADD3 R4, PT, PT, R4, 0x3, RZ ;  /* 0x0000000304047810 */ /* 0x000fc40007ffe0ff */
[----:B------:R-:W-:Y:S02]  /*03d0*/  IADD3 R3, PT, PT, R2, 0x1, RZ ;  /* 0x0000000102037810 */ /* 0x000fe40007ffe0ff */
[----:B------:R-:W-:Y:S02]  /*03e0*/  LEA R16, P6, R6, UR12, 0x1 ;  /* 0x0000000c06107c11 */ /* 0x000fe4000f8c08ff */
[----:B------:R-:W-:Y:S02]  /*03f0*/  ISETP.GE.AND P3, PT, R4, UR8, PT ;  /* 0x0000000804007c0c */ /* 0x000fe4000bf66270 */
[----:B------:R-:W-:Y:S02]  /*0400*/  ISETP.GE.AND P1, PT, R3, UR8, PT ;  /* 0x0000000803007c0c */ /* 0x000fe4000bf26270 */
[----:B------:R-:W-:Y:S02]  /*0410*/  IADD3 R5, PT, PT, R2, 0x2, RZ ;  /* 0x0000000202057810 */ /* 0x000fe40007ffe0ff */
[----:B------:R-:W-:-:S02]  /*0420*/  SHF.R.S32.HI R3, RZ, 0x1f, R2 ;  /* 0x0000001fff037819 */ /* 0x000fc40000011402 */
[----:B------:R-:W-:Y:S02]  /*0430*/  PRMT R20, RZ, 0x7610, R20 ;  /* 0x00007610ff147816 */ /* 0x000fe40000000014 */
[----:B------:R-:W-:Y:S02]  /*0440*/  LEA.HI.X R17, R6, UR13, R7, 0x1, P6 ;  /* 0x0000000d06117c11 */ /* 0x000fe4000b0f0c07 */
[----:B------:R-:W-:Y:S02]  /*0450*/  PRMT R22, RZ, 0x7610, R22 ;  /* 0x00007610ff167816 */ /* 0x000fe40000000016 */
[----:B------:R-:W-:Y:S01]  /*0460*/  PRMT R21, RZ, 0x7610, R21 ;  /* 0x00007610ff157816 */ /* 0x000fe20000000015 */
[----:B------:R-:W4:Y:S01]  /*0470*/  @!P5 LDG.E.U16 R20, desc[UR6][R16.64+0x2] ;  /* 0x000002061014d981 */ /* 0x000f22000c1e1500 */
[----:B------:R-:W-:Y:S01]  /*0480*/  ISETP.GE.AND P6, PT, R5, UR8, PT ;  /* 0x0000000805007c0c */ /* 0x000fe2000bfc6270 */
[----:B------:R-:W-:Y:S01]  /*0490*/  IMAD.WIDE R4, R13, UR10, R2 ;  /* 0x0000000a0d047c25 */ /* 0x000fe2000f8e0202 */
[----:B------:R-:W-:Y:S01]  /*04a0*/  IADD3 R6, PT, PT, R23, R0, RZ ;  /* 0x0000000017067210 */ /* 0x000fe20007ffe0ff */
[----:B------:R-:W5:Y:S01]  /*04b0*/  @!P4 LDG.E.U16 R22, desc[UR6][R16.64+0x4] ;  /* 0x000004061016c981 */ /* 0x000f62000c1e1500 */
[----:B------:R-:W-:-:S02]  /*04c0*/  IADD3 R7, PT, PT, R2, 0x3, RZ ;  /* 0x0000000302077810 */ /* 0x000fc40007ffe0ff */
[----:B------:R-:W-:Y:S01]  /*04d0*/  PRMT R24, RZ, 0x7610, R24 ;  /* 0x00007610ff187816 */ /* 0x000fe20000000018 */
[----:B------:R-:W2:Y:S01]  /*04e0*/  @!P2 LDG.E.U16 R21, desc[UR6][R16.64] ;  /* 0x000000061015a981 */ /* 0x000ea2000c1e1500 */
[----:B------:R-:W-:Y:S02]  /*04f0*/  ISETP.GE.AND P5, PT, R2, UR8, PT ;  /* 0x0000000802007c0c */ /* 0x000fe4000bfa6270 */
[----:B------:R-:W-:Y:S02]  /*0500*/  IADD3 R3, PT, PT, R6, 0x1, RZ ;  /* 0x0000000106037810 */ /* 0x000fe40007ffe0ff */
[----:B------:R-:W-:Y:S01]  /*0510*/  ISETP.GE.AND P4, PT, R7, UR8, PT ;  /* 0x0000000807007c0c */ /* 0x000fe2000bf86270 */
[----:B------:R0:W3:Y:S01]  /*0520*/  @!P3 LDG.E.U16 R24, desc[UR6][R16.64+0x6] ;  /* 0x000006061018b981 */ /* 0x0000e2000c1e1500 */
[----:B------:R-:W-:Y:S02]  /*0530*/  LEA R2, P2, R4, UR12, 0x1 ;  /* 0x0000000c04027c11 */ /* 0x000fe4000f8408ff */
[----:B------:R-:W-:-:S02]  /*0540*/  IADD3 R7, PT, PT, R6, 0x2, RZ ;  /* 0x0000000206077810 */ /* 0x000fc40007ffe0ff */
[----:B------:R-:W-:Y:S02]  /*0550*/  ISETP.GE.AND P3, PT, R3, UR8, PT ;  /* 0x0000000803007c0c */ /* 0x000fe4000bf66270 */
[----:B------:R-:W-:Y:S02]  /*0560*/  LEA.HI.X R3, R4, UR13, R5, 0x1, P2 ;  /* 0x0000000d04037c11 */ /* 0x000fe400090f0c05 */
[----:B------:R-:W-:Y:S02]  /*0570*/  ISETP.GE.AND P2, PT, R7, UR8, PT ;  /* 0x0000000807007c0c */ /* 0x000fe4000bf46270 */
[----:B------:R-:W-:Y:S02]  /*0580*/  SHF.R.S32.HI R7, RZ, 0x1f, R6 ;  /* 0x0000001fff077819 */ /* 0x000fe40000011406 */
[----:B------:R-:W-:Y:S02]  /*0590*/  IADD3 R27, PT, PT, R15, 0xc, RZ ;  /* 0x0000000c0f1b7810 */ /* 0x000fe40007ffe0ff */
[----:B------:R-:W-:-:S02]  /*05a0*/  PRMT R28, RZ, 0x7610, R28 ;  /* 0x00007610ff1c7816 */ /* 0x000fc4000000001c */
[----:B------:R-:W-:Y:S02]  /*05b0*/  PRMT R25, RZ, 0x7610, R25 ;  /* 0x00007610ff197816 */ /* 0x000fe40000000019 */
[----:B------:R-:W-:Y:S01]  /*05c0*/  PRMT R26, RZ, 0x7610, R26 ;  /* 0x00007610ff1a7816 */ /* 0x000fe2000000001a */
[----:B0-----:R-:W-:Y:S01]  /*05d0*/  IMAD.WIDE R16, R13, UR10, R6 ;  /* 0x0000000a0d107c25 */ /* 0x001fe2000f8e0206 */
[C---:B------:R-:W-:Y:S01]  /*05e0*/  IADD3 R5, PT, PT, R6.reuse, 0x3, RZ ;  /* 0x0000000306057810 */ /* 0x040fe20007ffe0ff */
[----:B------:R-:W3:Y:S01]  /*05f0*/  @!P1 LDG.E.U16 R28, desc[UR6][R2.64+0x2] ;  /* 0x00000206021c9981 */ /* 0x000ee2000c1e1500 */
[----:B------:R-:W-:Y:S02]  /*0600*/  IADD3 R4, PT, PT, R27, R0, RZ ;  /* 0x000000001b047210 */ /* 0x000fe40007ffe0ff */
[----:B------:R-:W-:Y:S01]  /*0610*/  PRMT R31, RZ, 0x7610, R31 ;  /* 0x00007610ff1f7816 */ /* 0x000fe2000000001f */
[----:B------:R-:W3:Y:S01]  /*0620*/  @!P6 LDG.E.U16 R25, desc[UR6][R2.64+0x4] ;  /* 0x000004060219e981 */ /* 0x000ee2000c1e1500 */
[----:B------:R-:W-:-:S02]  /*0630*/  ISETP.GE.AND P1, PT, R6, UR8, PT ;  /* 0x0000000806007c0c */ /* 0x000fc4000bf26270 */
[----:B------:R-:W-:Y:S01]  /*0640*/  ISETP.GE.AND P6, PT, R5, UR8, PT ;  /* 0x0000000805007c0c */ /* 0x000fe2000bfc6270 */
[----:B------:R-:W3:Y:S01]  /*0650*/  @!P5 LDG.E.U16 R26, desc[UR6][R2.64] ;  /* 0x00000006021ad981 */ /* 0x000ee2000c1e1500 */
[----:B------:R-:W-:Y:S02]  /*0660*/  IADD3 R5, PT, PT, R4, 0x1, RZ ;  /* 0x0000000104057810 */ /* 0x000fe40007ffe0ff */
[----:B------:R-:W-:Y:S01]  /*0670*/  LEA R6, P5, R16, UR12, 0x1 ;  /* 0x0000000c10067c11 */ /* 0x000fe2000f8a08ff */
[----:B------:R0:W3:Y:S01]  /*0680*/  @!P4 LDG.E.U16 R31, desc[UR6][R2.64+0x6] ;  /* 0x00000606021fc981 */ /* 0x0000e2000c1e1500 */
[----:B------:R-:W-:Y:S02]  /*0690*/  IADD3 R30, PT, PT, R4, 0x2, RZ ;  /* 0x00000002041e7810 */ /* 0x000fe40007ffe0ff */
[----:B------:R-:W-:Y:S02]  /*06a0*/  PRMT R32, RZ, 0x7610, R32 ;  /* 0x00007610ff207816 */ /* 0x000fe40000000020 */
[----:B------:R-:W-:-:S02]  /*06b0*/  ISETP.GE.AND P4, PT, R5, UR8, PT ;  /* 0x0000000805007c0c */ /* 0x000fc4000bf86270 */
[----:B------:R-:W-:Y:S02]  /*06c0*/  LEA.HI.X R7, R16, UR13, R17, 0x1, P5 ;  /* 0x0000000d10077c11 */ /* 0x000fe4000a8f0c11 */
[----:B------:R-:W-:Y:S02]  /*06d0*/  SHF.R.S32.HI R5, RZ, 0x1f, R4 ;  /* 0x0000001fff057819 */ /* 0x000fe40000011404 */
[----:B------:R-:W-:Y:S01]  /*06e0*/  ISETP.GE.AND P5, PT, R30, UR8, PT ;  /* 0x000000081e007c0c */ /* 0x000fe2000bfa6270 */
[----:B------:R-:W3:Y:S01]  /*06f0*/  @!P3 LDG.E.U16 R32, desc[UR6][R6.64+0x2] ;  /* 0x000002060620b981 */ /* 0x000ee2000c1e1500 */
[----:B------:R-:W-:Y:S01]  /*0700*/  PRMT R30, RZ, 0x7610, R30 ;  /* 0x00007610ff1e7816 */ /* 0x000fe2000000001e */
[----:B------:R-:W-:Y:S01]  /*0710*/  IMAD.WIDE R16, R13, UR10, R4 ;  /* 0x0000000a0d107c25 */ /* 0x000fe2000f8e0204 */
[----:B------:R-:W-:Y:S02]  /*0720*/  PRMT R33, RZ, 0x7610, R33 ;  /* 0x00007610ff217816 */ /* 0x000fe40000000021 */
[----:B------:R-:W-:-:S02]  /*0730*/  ISETP.GE.AND P3, PT, R4, UR8, PT ;  /* 0x0000000804007c0c */ /* 0x000fc4000bf66270 */
[----:B------:R-:W-:Y:S01]  /*0740*/  IADD3 R4, PT, PT, R4, 0x3, RZ ;  /* 0x0000000304047810 */ /* 0x000fe20007ffe0ff */
[----:B------:R-:W3:Y:S03]  /*0750*/  @!P1 LDG.E.U16 R30, desc[UR6][R6.64] ;  /* 0x00000006061e9981 */ /* 0x000ee6000c1e1500 */
[----:B------:R-:W-:Y:S01]  /*0760*/  ISETP.GE.AND P1, PT, R4, UR8, PT ;  /* 0x0000000804007c0c */ /* 0x000fe2000bf26270 */
[----:B------:R-:W3:Y:S01]  /*0770*/  @!P2 LDG.E.U16 R33, desc[UR6][R6.64+0x4] ;  /* 0x000004060621a981 */ /* 0x000ee2000c1e1500 */
[C---:B0-----:R-:W-:Y:S02]  /*0780*/  LEA R2, P2, R16.reuse, UR12, 0x1 ;  /* 0x0000000c10027c11 */ /* 0x041fe4000f8408ff */
[----:B------:R-:W-:Y:S02]  /*0790*/  PRMT R34, RZ, 0x7610, R34 ;  /* 0x00007610ff227816 */ /* 0x000fe40000000022 */
[----:B------:R-:W-:-:S02]  /*07a0*/  LEA.HI.X R3, R16, UR13, R17, 0x1, P2 ;  /* 0x0000000d10037c11 */ /* 0x000fc400090f0c11 */
        /* <DEDUP_REMOVED lines=12> */
[-C--:B------:R-:W-:Y:S02]  /*0870*/  LEA R19, R19, R14.reuse, 0x5 ;  /* 0x0000000e13137211 */ /* 0x080fe400078e28ff */
[-C--:B------:R-:W-:Y:S02]  /*0880*/  LEA R23, R23, R14.reuse, 0x5 ;  /* 0x0000000e17177211 */ /* 0x080fe400078e28ff */
[----:B------:R-:W-:Y:S01]  /*0890*/  LEA R27, R27, R14, 0x5 ;  /* 0x0000000e1b1b7211 */ /* 0x000fe200078e28ff */
[----:B-1----:R-:W-:-:S06]  /*08a0*/  ULEA UR4, UR5, UR4, 0x18 ;  /* 0x0000000405047291 */ /* 0x002fcc000f8ec0ff */
[----:B0-----:R-:W-:Y:S02]  /*08b0*/  LEA R7, R4, UR4, 0x1 ;  /* 0x0000000404077c11 */ /* 0x001fe4000f8e08ff */
[----:B------:R-:W-:Y:S02]  /*08c0*/  LEA R19, R19, UR4, 0x1 ;  /* 0x0000000413137c11 */ /* 0x000fe4000f8e08ff */
[----:B------:R-:W-:Y:S02]  /*08d0*/  LEA R23, R23, UR4, 0x1 ;  /* 0x0000000417177c11 */ /* 0x000fe4000f8e08ff */
[----:B------:R-:W-:Y:S02]  /*08e0*/  LEA R27, R27, UR4, 0x1 ;  /* 0x000000041b1b7c11 */ /* 0x000fe4000f8e08ff */
        /* <DEDUP_REMOVED lines=20> */
.L_x_51:
        /* <DEDUP_REMOVED lines=12> */
[----:B----4-:R-:W-:Y:S02]  /*0af0*/  ISETP.GE.AND P6, PT, R4, UR4, PT ;  /* 0x0000000404007c0c */ /* 0x010fe4000bfc6270 */
[----:B------:R-:W-:Y:S02]  /*0b00*/  IADD3 R4, PT, PT, R23, R0, RZ ;  /* 0x0000000017047210 */ /* 0x000fe40007ffe0ff */
[----:B------:R-:W-:Y:S01]  /*0b10*/  ISETP.GE.AND P0, PT, R5, UR4, PT ;  /* 0x0000000405007c0c */ /* 0x000fe2000bf06270 */
[----:B-----5:R-:W-:Y:S01]  /*0b20*/  IMAD.WIDE R6, R13, UR5, R2 ;  /* 0x000000050d067c25 */ /* 0x020fe2000f8e0202 */
[C---:B------:R-:W-:Y:S02]  /*0b30*/  IADD3 R5, PT, PT, R4.reuse, 0x1, RZ ;  /* 0x0000000104057810 */ /* 0x040fe40007ffe0ff */
[----:B------:R-:W-:Y:S02]  /*0b40*/  IADD3 R16, PT, PT, R4, 0x2, RZ ;  /* 0x0000000204107810 */ /* 0x000fe40007ffe0ff */
[----:B------:R-:W-:-:S02]  /*0b50*/  ISETP.GE.AND P1, PT, R2, UR4, PT ;  /* 0x0000000402007c0c */ /* 0x000fc4000bf26270 */
[----:B------:R-:W-:Y:S02]  /*0b60*/  IADD3 R3, PT, PT, R2, 0x3, RZ ;  /* 0x0000000302037810 */ /* 0x000fe40007ffe0ff */
[----:B------:R-:W-:Y:S02]  /*0b70*/  ISETP.GE.AND P3, PT, R5, UR4, PT ;  /* 0x0000000405007c0c */ /* 0x000fe4000bf66270 */
[----:B0-----:R-:W-:Y:S02]  /*0b80*/  LEA R2, P5, R6, UR8, 0x1 ;  /* 0x0000000806027c11 */ /* 0x001fe4000f8a08ff */
[--C-:B------:R-:W-:Y:S02]  /*0b90*/  SHF.R.S32.HI R5, RZ, 0x1f, R4.reuse ;  /* 0x0000001fff057819 */ /* 0x100fe40000011404 */
[----:B------:R-:W-:Y:S02]  /*0ba0*/  ISETP.GE.AND P4, PT, R16, UR4, PT ;  /* 0x0000000410007c0c */ /* 0x000fe4000bf86270 */
[----:B------:R-:W-:Y:S01]  /*0bb0*/  ISETP.GE.AND P2, PT, R3, UR4, PT ;  /* 0x0000000403007c0c */ /* 0x000fe2000bf46270 */
[----:B------:R-:W-:Y:S01]  /*0bc0*/  IMAD.WIDE R20, R13, UR5, R4 ;  /* 0x000000050d147c25 */ /* 0x000fe2000f8e0204 */
[----:B------:R-:W-:-:S02]  /*0bd0*/  PRMT R16, RZ, 0x7610, R16 ;  /* 0x00007610ff107816 */ /* 0x000fc40000000010 */
[--C-:B------:R-:W-:Y:S02]  /*0be0*/  LEA.HI.X R3, R6, UR9, R7.reuse, 0x1, P5 ;  /* 0x0000000906037c11 */ /* 0x100fe4000a8f0c07 */
        /* <DEDUP_REMOVED lines=37> */
.L_x_53:
[----:B------:R-:W-:-:S13]  /*0e40*/  ISETP.NE.OR P0, PT, R15, R12, P0 ;  /* 0x0000000c0f00720c */ /* 0x000fda0000705670 */
[----:B------:R-:W-:Y:S05]  /*0e50*/  @!P0 BRA `(.L_x_49) ;  /* 0x0000000000888947 */ /* 0x000fea0003800000 */
.L_x_50:
[----:B---3--:R-:W-:-:S04]  /*0e60*/  MOV R0, UR17 ;  /* 0x0000001100007c02 */ /* 0x008fc80008000f00 */
[----:B----4-:R-:W-:-:S04]  /*0e70*/  IADD3 R2, PT, PT, R15, R0, RZ ;  /* 0x000000000f027210 */ /* 0x010fc80007ffe0ff */
[--C-:B------:R-:W-:Y:S02]  /*0e80*/  SHF.R.S32.HI R3, RZ, 0x1f, R2.reuse ;  /* 0x0000001fff037819 */ /* 0x100fe40000011402 */
[C---:B-1----:R-:W-:Y:S02]  /*0e90*/  IADD3 R6, PT, PT, R2.reuse, 0x1, RZ ;  /* 0x0000000102067810 */ /* 0x042fe40007ffe0ff */
[C---:B------:R-:W-:Y:S01]  /*0ea0*/  IADD3 R7, PT, PT, R2.reuse, 0x2, RZ ;  /* 0x0000000202077810 */ /* 0x040fe20007ffe0ff */
        /* <DEDUP_REMOVED lines=28> */
[----:B------:R-:W-:-:S07]  /*1070*/  MOV R17, R12 ;  /* 0x0000000c00117202 */ /* 0x000fce0000000f00 */
.L_x_49:
[----:B------:R-:W-:-:S13]  /*1080*/  ISETP.NE.AND P0, PT, R29, RZ, PT ;  /* 0x000000ff1d00720c */ /* 0x000fda0003f05270 */
[----:B------:R-:W-:Y:S05]  /*1090*/  @!P0 BRA `(.L_x_48) ;  /* 0x0000000000948947 */ /* 0x000fea0003800000 */
[----:B------:R-:W5:Y:S01]  /*10a0*/  LDC R15, c[0x0][0x388] ;  /* 0x0000e200ff0f7b82 */ /* 0x000f620000000800 */
[----:B------:R-:W1:Y:S01]  /*10b0*/  LDCU UR4, c[0x0][0x390] ;  /* 0x00007200ff0477ac */ /* 0x000e620008000800 */
[----:B----4-:R-:W-:Y:S01]  /*10c0*/  IADD3 R2, PT, PT, R17, R0, RZ ;  /* 0x0000000011027210 */ /* 0x010fe20007ffe0ff */
[----:B------:R-:W4:Y:S03]  /*10d0*/  LDCU.64 UR8, c[0x0][0x380] ;  /* 0x00007000ff0877ac */ /* 0x000f260008000a00 */
[----:B------:R-:W-:-:S03]  /*10e0*/  SHF.R.S32.HI R3, RZ, 0x1f, R2 ;  /* 0x0000001fff037819 */ /* 0x000fc60000011402 */
[----:B-1----:R-:W-:Y:S01]  /*10f0*/  IMAD.WIDE R4, R13, UR4, R2 ;  /* 0x000000040d047c25 */ /* 0x002fe2000f8e0202 */
[----:B-----5:R-:W-:Y:S02]  /*1100*/  ISETP.GE.AND P0, PT, R2, R15, PT ;  /* 0x0000000f0200720c */ /* 0x020fe40003f06270 */
[----:B----4-:R-:W-:-:S04]  /*1110*/  LEA R6, P1, R4, UR8, 0x1 ;  /* 0x0000000804067c11 */ /* 0x010fc8000f8208ff */
[----:B------:R-:W-:Y:S02]  /*1120*/  LEA.HI.X R7, R4, UR9, R5, 0x1, P1 ;  /* 0x0000000904077c11 */ /* 0x000fe400088f0c05 */
[----:B------:R-:W-:-:S06]  /*1130*/  PRMT R4, RZ, 0x7610, R4 ;  /* 0x00007610ff047816 */ /* 0x000fcc0000000004 */
[----:B------:R-:W4:Y:S01]  /*1140*/  @!P0 LDG.E.U16 R4, desc[UR6][R6.64] ;  /* 0x0000000606048981 */ /* 0x000f22000c1e1500 */
[----:B------:R-:W1:Y:S01]  /*1150*/  S2UR UR5, SR_CgaCtaId ;  /* 0x00000000000579c3 */ /* 0x000e620000008800 */
[----:B------:R-:W-:Y:S01]  /*1160*/  UMOV UR4, 0x400 ;  /* 0x0000040000047882 */ /* 0x000fe20000000000 */
[----:B------:R-:W-:Y:S02]  /*1170*/  LEA R5, R17, R14, 0x5 ;  /* 0x0000000e11057211 */ /* 0x000fe400078e28ff */
[----:B------:R-:W-:Y:S01]  /*1180*/  ISETP.NE.AND P0, PT, R29, 0x1, PT ;  /* 0x000000011d00780c */ /* 0x000fe20003f05270 */
[----:B-1----:R-:W-:-:S06]  /*1190*/  ULEA UR4, UR5, UR4, 0x18 ;  /* 0x0000000405047291 */ /* 0x002fcc000f8ec0ff */
[----:B------:R-:W-:-:S05]  /*11a0*/  LEA R5, R5, UR4, 0x1 ;  /* 0x0000000405057c11 */ /* 0x000fca000f8e08ff */
[----:B----4-:R1:W-:Y:S01]  /*11b0*/  STS.U16 [R5], R4 ;  /* 0x0000000405007388 */ /* 0x0103e20000000400 */
[----:B------:R-:W-:Y:S05]  /*11c0*/  @!P0 BRA `(.L_x_48) ;  /* 0x0000000000488947 */ /* 0x000fea0003800000 */
[----:B-1----:R-:W-:Y:S01]  /*11d0*/  IADD3 R4, PT, PT, R2, 0x1, RZ ;  /* 0x0000000102047810 */ /* 0x002fe20007ffe0ff */
[----:B------:R-:W-:Y:S03]  /*11e0*/  BSSY.RECONVERGENT B2, `(.L_x_54) ;  /* 0x0000005000027945 */ /* 0x000fe60003800200 */
[----:B------:R-:W-:Y:S02]  /*11f0*/  ISETP.GE.AND P0, PT, R4, R15, PT ;  /* 0x0000000f0400720c */ /* 0x000fe40003f06270 */
[----:B------:R-:W-:-:S11]  /*1200*/  PRMT R4, RZ, 0x7610, R4 ;  /* 0x00007610ff047816 */ /* 0x000fd60000000004 */
[----:B------:R-:W-:Y:S05]  /*1210*/  @P0 BRA `(.L_x_55) ;  /* 0x0000000000040947 */ /* 0x000fea0003800000 */
[----:B------:R1:W5:Y:S02]  /*1220*/  LDG.E.U16 R4, desc[UR6][R6.64+0x2] ;  /* 0x0000020606047981 */ /* 0x000364000c1e1500 */
.L_x_55:
[----:B--23--:R-:W-:Y:S05]  /*1230*/  BSYNC.RECONVERGENT B2 ;  /* 0x0000000000027941 */ /* 0x00cfea0003800200 */
.L_x_54:
[----:B-----5:R2:W-:Y:S01]  /*1240*/  STS.U16 [R5+0x40], R4 ;  /* 0x0000400405007388 */ /* 0x0205e20000000400 */
[----:B------:R-:W-:-:S13]  /*1250*/  ISETP.NE.AND P0, PT, R29, 0x2, PT ;  /* 0x000000021d00780c */ /* 0x000fda0003f05270 */
[----:B--2---:R-:W-:Y:S05]  /*1260*/  @!P0 BRA `(.L_x_48) ;  /* 0x0000000000208947 */ /* 0x004fea0003800000 */
[----:B------:R-:W-:Y:S01]  /*1270*/  IADD3 R2, PT, PT, R2, 0x2, RZ ;  /* 0x0000000202027810 */ /* 0x000fe20007ffe0ff */
[----:B------:R-:W-:Y:S03]  /*1280*/  BSSY.RECONVERGENT B2, `(.L_x_56) ;  /* 0x0000005000027945 */ /* 0x000fe60003800200 */
[----:B------:R-:W-:Y:S02]  /*1290*/  ISETP.GE.AND P0, PT, R2, R15, PT ;  /* 0x0000000f0200720c */ /* 0x000fe40003f06270 */
[----:B------:R-:W-:-:S11]  /*12a0*/  PRMT R2, RZ, 0x7610, R2 ;  /* 0x00007610ff027816 */ /* 0x000fd60000000002 */
[----:B------:R-:W-:Y:S05]  /*12b0*/  @P0 BRA `(.L_x_57) ;  /* 0x0000000000040947 */ /* 0x000fea0003800000 */
[----:B------:R2:W5:Y:S02]  /*12c0*/  LDG.E.U16 R2, desc[UR6][R6.64+0x4] ;  /* 0x0000040606027981 */ /* 0x000564000c1e1500 */
.L_x_57:
[----:B------:R-:W-:Y:S05]  /*12d0*/  BSYNC.RECONVERGENT B2 ;  /* 0x0000000000027941 */ /* 0x000fea0003800200 */
.L_x_56:
[----:B-----5:R3:W-:Y:S02]  /*12e0*/  STS.U16 [R5+0x80], R2 ;  /* 0x0000800205007388 */ /* 0x0207e40000000400 */
.L_x_48:
[----:B-123--:R-:W-:Y:S05]  /*12f0*/  BSYNC.RECONVERGENT B0 ;  /* 0x0000000000007941 */ /* 0x00efea0003800200 */
.L_x_47:
[----:B0-----:R-:W-:-:S04]  /*1300*/  IADD3 R14, PT, PT, R11, R14, RZ ;  /* 0x0000000e0b0e7210 */ /* 0x001fc80007ffe0ff */
[----:B------:R-:W-:-:S13]  /*1310*/  ISETP.GE.U32.AND P0, PT, R14, R9, PT ;  /* 0x000000090e00720c */ /* 0x000fda0003f06070 */
[----:B------:R-:W-:Y:S05]  /*1320*/  @!P0 BRA `(.L_x_58) ;  /* 0xffffffec00888947 */ /* 0x000fea000383ffff */
.L_x_46:
[----:B------:R-:W-:Y:S05]  /*1330*/  BSYNC.RECONVERGENT B1 ;  /* 0x0000000000017941 */ /* 0x000fea0003800200 */
.L_x_45:
[----:B------:R-:W0:Y:S08]  /*1340*/  S2UR UR4, SR_CTAID.X ;  /* 0x00000000000479c3 */ /* 0x000e300000002500 */
[----:B------:R-:W-:Y:S08]  /*1350*/  BAR.SYNC.DEFER_BLOCKING 0x0 ;  /* 0x0000000000007b1d */ /* 0x000ff00000010000 */
[----:B----4-:R-:W0:Y:S02]  /*1360*/  LDC R3, c[0x0][0x360] ;  /* 0x0000d800ff037b82 */ /* 0x010e240000000800 */
        /* <DEDUP_REMOVED lines=24> */
[----:B0-----:R-:W-:Y:S01]  /*14f0*/  UISETP.NE.AND UP0, UPT, UR8, 0x1, UPT ;  /* 0x000000010800788c */ /* 0x001fe2000bf05270 */
[----:B------:R-:W-:Y:S02]  /*1500*/  CS2R R28, SRZ ;  /* 0x00000000001c7805 */ /* 0x000fe4000001ff00 */
[----:B------:R-:W-:Y:S02]  /*1510*/  CS2R R26, SRZ ;  /* 0x00000000001a7805 */ /* 0x000fe4000001ff00 */
[----:B------:R-:W-:-:S02]  /*1520*/  CS2R R24, SRZ ;  /* 0x0000000000187805 */ /* 0x000fc4000001ff00 */
[----:B------:R-:W-:Y:S02]  /*1530*/  CS2R R10, SRZ ;  /* 0x00000000000a7805 */ /* 0x000fe4000001ff00 */
[----:B------:R-:W-:Y:S02]  /*1540*/  MOV R3, RZ ;  /* 0x000000ff00037202 */ /* 0x000fe40000000f00 */
[----:B------:R-:W-:Y:S02]  /*1550*/  CS2R R4, SRZ ;  /* 0x0000000000047805 */ /* 0x000fe4000001ff00 */
        /* <DEDUP_REMOVED lines=148> */
[----:B------:R-:W-:Y:S01]  /*1ea0*/  CS2R R10, SRZ ;  /* 0x00000000000a7805 */ /* 0x000fe2000001ff00 */
        /* <DEDUP_REMOVED lines=299> */
.L_x_60:
        /* <DEDUP_REMOVED lines=140> */
[--C-:B-1----:R-:W-:Y:S02]  /*3a20*/  HADD2.F32 R13, -RZ, R16.reuse.H0_H0 ;  /* 0x20000010ff0d7230 */ /* 0x102fe40000004100 */
[----:B------:R-:W-:Y:S02]  /*3a30*/  HADD2.F32 R16, -RZ, R16.H1_H1 ;  /* 0x30000010ff107230 */ /* 0x000fe40000004100 */
        /* <DEDUP_REMOVED lines=98> */
[--C-:B------:R-:W-:Y:S01]  /*4060*/  HADD2.F32 R12, -RZ, R14.reuse.H0_H0 ;  /* 0x2000000eff0c7230 */ /* 0x100fe20000004100 */
[----:B--2---:R-:W-:Y:S01]  /*4070*/  SHF.R.U64 R28, R18, 0x10, R1 ;  /* 0x00000010121c7819 */ /* 0x004fe20000001201 */
[----:B------:R-:W-:Y:S02]  /*4080*/  HADD2.F32 R14, -RZ, R14.H1_H1 ;  /* 0x3000000eff0e7230 */ /* 0x000fe40000004100 */
[----:B------:R-:W-:Y:S01]  /*4090*/  FFMA R20, R8, -R20, R21 ;  /* 0x8000001408147223 */ /* 0x000fe20000000015 */
[----:B------:R-:W-:Y:S02]  /*40a0*/  HADD2.F32 R18, -RZ, R18.H0_H0 ;  /* 0x20000012ff127230 */ /* 0x000fe40000004100 */
[----:B------:R-:W-:Y:S02]  /*40b0*/  HADD2.F32 R28, -RZ, R28.H0_H0 ;  /* 0x2000001cff1c7230 */ /* 0x000fe40000004100 */
[----:B------:R-:W-:Y:S01]  /*40c0*/  FFMA R13, R7, -R13, R20 ;  /* 0x8000000d070d7223 */ /* 0x000fe20000000014 */
[----:B------:R-:W-:-:S02]  /*40d0*/  HADD2.F32 R20, -RZ, R15.H0_H0 ;  /* 0x2000000fff147230 */ /* 0x000fc40000004100 */
        /* <DEDUP_REMOVED lines=269> */
[----:B------:R-:W-:Y:S01]  /*51b0*/  FFMA R13, R5, -R14, R12 ;  /* 0x8000000e050d7223 */ /* 0x000fe2000000000c */
[--C-:B------:R-:W-:Y:S02]  /*51c0*/  HADD2.F32 R12, -RZ, R15.reuse.H0_H0 ;  /* 0x2000000fff0c7230 */ /* 0x100fe40000004100 */
[----:B------:R-:W-:Y:S02]  /*51d0*/  HADD2.F32 R15, -RZ, R15.H1_H1 ;  /* 0x3000000fff0f7230 */ /* 0x000fe40000004100 */
[----:B-1----:R-:W-:Y:S02]  /*51e0*/  HADD2.F32 R14, -RZ, R17.H0_H0 ;  /* 0x20000011ff0e7230 */ /* 0x002fe40000004100 */
[----:B------:R-:W-:Y:S01]  /*51f0*/  FFMA R12, R4, -R12, R13 ;  /* 0x8000000c040c7223 */ /* 0x000fe2000000000d */
[--C-:B------:R-:W-:Y:S02]  /*5200*/  HADD2.F32 R13, -RZ, R16.reuse.H0_H0 ;  /* 0x20000010ff0d7230 */ /* 0x100fe40000004100 */
[----:B------:R-:W-:-:S02]  /*5210*/  HADD2.F32 R16, -RZ, R16.H1_H1 ;  /* 0x30000010ff107230 */ /* 0x000fc40000004100 */
        /* <DEDUP_REMOVED lines=12> */
[--C-:B0-----:R-:W-:Y:S02]  /*52e0*/  HADD2.F32 R12, -RZ, R20.reuse.H0_H0 ;  /* 0x20000014ff0c7230 */ /* 0x101fe40000004100 */
[----:B------:R-:W-:Y:S02]  /*52f0*/  HADD2.F32 R20, -RZ, R20.H1_H1 ;  /* 0x30000014ff147230 */ /* 0x000fe40000004100 */
[----:B------:R-:W-:Y:S01]  /*5300*/  FFMA R14, R28, -R14, R13 ;  /* 0x8000000e1c0e7223 */ /* 0x000fe2000000000d */
[----:B------:R-:W-:-:S03]  /*5310*/  HADD2.F32 R22, -RZ, R22.H0_H0 ;  /* 0x20000016ff167230 */ /* 0x000fc60000004100 */
        /* <DEDUP_REMOVED lines=20> */
[----:B------:R-:W-:-:S03]  /*5460*/  HADD2.F32 R13, -RZ, R13.H1_H1 ;  /* 0x3000000dff0d7230 */ /* 0x000fc60000004100 */
[----:B------:R-:W-:-:S04]  /*5470*/  FFMA R12, R8, -R12, R21 ;  /* 0x8000000c080c7223 */ /* 0x000fc80000000015 */
[----:B------:R-:W-:Y:S01]  /*5480*/  FFMA R13, R7, -R13, R12 ;  /* 0x8000000d070d7223 */ /* 0x000fe2000000000c */
[--C-:B------:R-:W-:Y:S02]  /*5490*/  HADD2.F32 R12, -RZ, R15.reuse.H0_H0 ;  /* 0x2000000fff0c7230 */ /* 0x100fe40000004100 */
[----:B------:R-:W-:Y:S02]  /*54a0*/  HADD2.F32 R15, -RZ, R15.H1_H1 ;  /* 0x3000000fff0f7230 */ /* 0x000fe40000004100 */
[----:B------:R-:W-:-:S04]  /*54b0*/  FFMA R20, R6, -R20, R13 ;  /* 0x8000001406147223 */ /* 0x000fc8000000000d */
[----:B------:R-:W-:Y:S01]  /*54c0*/  FFMA R13, R5, -R14, R20 ;  /* 0x8000000e050d7223 */ /* 0x000fe20000000014 */
[--C-:B--2---:R-:W-:Y:S01]  /*54d0*/  HADD2.F32 R14, -RZ, R17.reuse.H0_H0 ;  /* 0x20000011ff0e7230 */ /* 0x104fe20000004100 */
[----:B------:R-:W0:Y:S01]  /*54e0*/  LDS.128 R20, [UR4+0x5a0] ;  /* 0x0005a004ff147984 */ /* 0x000e220008000c00 */
[----:B------:R-:W-:Y:S02]  /*54f0*/  HADD2.F32 R17, -RZ, R17.H1_H1 ;  /* 0x30000011ff117230 */ /* 0x000fe40000004100 */
[----:B------:R-:W-:-:S04]  /*5500*/  FFMA R12, R4, -R12, R13 ;  /* 0x8000000c040c7223 */ /* 0x000fc8000000000d */
        /* <DEDUP_REMOVED lines=16> */
[----:B------:R-:W-:Y:S01]  /*5610*/  HADD2.F32 R20, -RZ, R20.H1_H1 ;  /* 0x30000014ff147230 */ /* 0x000fe20000004100 */
[----:B------:R-:W-:Y:S01]  /*5620*/  SHF.R.U64 R38, R22, 0x10, R1 ;  /* 0x0000001016267819 */ /* 0x000fe20000001201 */
[--C-:B------:R-:W-:Y:S02]  /*5630*/  HADD2.F32 R14, -RZ, R21.reuse.H0_H0 ;  /* 0x20000015ff0e7230 */ /* 0x100fe40000004100 */
[----:B------:R-:W-:Y:S01]  /*5640*/  FFMA R12, R30, -R12, R19 ;  /* 0x8000000c1e0c7223 */ /* 0x000fe20000000013 */
[----:B------:R-:W-:Y:S02]  /*5650*/  HADD2.F32 R21, -RZ, R21.H1_H1 ;  /* 0x30000015ff157230 */ /* 0x000fe40000004100 */
        /* <DEDUP_REMOVED lines=261> */
[--C-:B0-----:R-:W-:Y:S02]  /*66b0*/  HADD2.F32 R14, -RZ, R20.reuse.H0_H0 ;  /* 0x20000014ff0e7230 */ /* 0x101fe40000004100 */
        /* <DEDUP_REMOVED lines=100> */
[----:B------:R-:W-:Y:S01]  /*6d00*/  FFMA R17, R7, -R17, R22 ;  /* 0x8000001107117223 */ /* 0x000fe20000000016 */
[----:B-1----:R-:W-:-:S02]  /*6d10*/  HADD2.F32 R22, -RZ, R13.H0_H0 ;  /* 0x2000000dff167230 */ /* 0x002fc40000004100 */
[----:B------:R-:W-:Y:S02]  /*6d20*/  HADD2.F32 R13, -RZ, R13.H1_H1 ;  /* 0x3000000dff0d7230 */ /* 0x000fe40000004100 */
[----:B------:R-:W-:-:S04]  /*6d30*/  FFMA R16, R6, -R16, R17 ;  /* 0x8000001006107223 */ /* 0x000fc80000000011 */
[----:B------:R-:W-:-:S04]  /*6d40*/  FFMA R17, R5, -R18, R16 ;  /* 0x8000001205117223 */ /* 0x000fc80000000010 */
[----:B------:R-:W-:Y:S02]  /*6d50*/  FFMA R20, R4, -R20, R17 ;  /* 0x8000001404147223 */ /* 0x000fe40000000011 */
[----:B------:R-:W0:Y:S02]  /*6d60*/  LDS.128 R16, [UR4+0x760] ;  /* 0x00076004ff107984 */ /* 0x000e240008000c00 */
        /* <DEDUP_REMOVED lines=11> */
[----:B------:R-:W-:Y:S01]  /*6e20*/  FFMA R13, R27, -R14, R12 ;  /* 0x8000000e1b0d7223 */ /* 0x000fe2000000000c */
[--C-:B------:R-:W-:Y:S02]  /*6e30*/  HADD2.F32 R12, -RZ, R15.reuse.H0_H0 ;  /* 0x2000000fff0c7230 */ /* 0x100fe40000004100 */
[----:B------:R-:W-:-:S03]  /*6e40*/  HADD2.F32 R15, -RZ, R15.H1_H1 ;  /* 0x3000000fff0f7230 */ /* 0x000fc60000004100 */
[----:B------:R-:W-:-:S04]  /*6e50*/  FFMA R12, R28, -R12, R13 ;  /* 0x8000000c1c0c7223 */ /* 0x000fc8000000000d */
[----:B------:R-:W-:Y:S01]  /*6e60*/  FFMA R15, R29, -R15, R12 ;  /* 0x8000000f1d0f7223 */ /* 0x000fe2000000000c */
[--C-:B0-----:R-:W-:Y:S02]  /*6e70*/  HADD2.F32 R13, -RZ, R16.reuse.H0_H0 ;  /* 0x20000010ff0d7230 */ /* 0x101fe40000004100 */
        /* <DEDUP_REMOVED lines=12> */
[----:B-1----:R-:W-:-:S03]  /*6f40*/  HADD2.F32 R22, -RZ, R22.H0_H0 ;  /* 0x20000016ff167230 */ /* 0x002fc60000004100 */
        /* <DEDUP_REMOVED lines=31> */
[--C-:B--2---:R-:W-:Y:S02]  /*7140*/  HADD2.F32 R20, -RZ, R12.reuse.H0_H0 ;  /* 0x2000000cff147230 */ /* 0x104fe40000004100 */
        /* <DEDUP_REMOVED lines=34> */
[----:B------:R-:W-:Y:S01]  /*7370*/  SHF.R.U64 R46, R22, 0x10, R1 ;  /* 0x00000010162e7819 */ /* 0x000fe20000001201 */
        /* <DEDUP_REMOVED lines=21> */
[----:B-1----:R-:W-:Y:S02]  /*74d0*/  HADD2.F32 R47, -RZ, R15.H0_H0 ;  /* 0x2000000fff2f7230 */ /* 0x002fe40000004100 */
[----:B------:R-:W-:Y:S01]  /*74e0*/  FFMA R21, R9, -R16, R20 ;  /* 0x8000001009157223 */ /* 0x000fe20000000014 */
[--C-:B------:R-:W-:Y:S02]  /*74f0*/  HADD2.F32 R16, -RZ, R18.reuse.H0_H0 ;  /* 0x20000012ff107230 */ /* 0x100fe40000004100 */
[----:B------:R-:W-:Y:S02]  /*7500*/  HADD2.F32 R18, -RZ, R18.H1_H1 ;  /* 0x30000012ff127230 */ /* 0x000fe40000004100 */
[----:B------:R-:W-:Y:S01]  /*7510*/  FFMA R22, R8, -R22, R21 ;  /* 0x8000001608167223 */ /* 0x000fe20000000015 */
[--C-:B------:R-:W-:Y:S02]  /*7520*/  HADD2.F32 R20, -RZ, R19.reuse.H0_H0 ;  /* 0x20000013ff147230 */ /* 0x100fe40000004100 */
[----:B------:R-:W-:-:S02]  /*7530*/  HADD2.F32 R21, -RZ, R19.H1_H1 ;  /* 0x30000013ff157230 */ /* 0x000fc40000004100 */
        /* <DEDUP_REMOVED lines=51> */
[----:B------:R-:W-:-:S07]  /*7870*/  FFMA R47, R46, -R23, R47 ;  /* 0x800000172e2f7223 */ /* 0x000fce000000002f */
.L_x_59:
        /* <DEDUP_REMOVED lines=192> */
.L_x_61:
        /* <DEDUP_REMOVED lines=16> */
.L_x_83:


//--------------------- .text._Z29A12_trsm_kernel_half_fallbackP6__halfiiiii --------------------------
	.section	.text._Z29A12_trsm_kernel_half_fallbackP6__halfiiiii,"ax",@progbits
	.align	128
        .global         _Z29A12_trsm_kernel_half_fallbackP6__halfiiiii
        .type           _Z29A12_trsm_kernel_half_fallbackP6__halfiiiii,@function
        .size           _Z29A12_trsm_kernel_half_fallbackP6__halfiiiii,(.L_x_84 - _Z29A12_trsm_kernel_half_fallbackP6__halfiiiii)
        .other          _Z29A12_trsm_kernel_half_fallbackP6__halfiiiii,@"STO_CUDA_ENTRY STV_DEFAULT"
_Z29A12_trsm_kernel_half_fallbackP6__halfiiiii:
.text._Z29A12_trsm_kernel_half_fallbackP6__halfiiiii:
[----:B------:R-:W0:Y:S08]  /*0000*/  LDC R1, c[0x0][0x37c] ;  /* 0x0000df00ff017b82 */ /* 0x000e300000000800 */
[----:B------:R-:W1:Y:S01]  /*0010*/  LDC R3, c[0x0][0x398] ;  /* 0x0000e600ff037b82 */ /* 0x000e620000000800 */
[----:B0-----:R-:W-:Y:S02]  /*0020*/  VIADD R1, R1, 0xfffffe00 ;  /* 0xfffffe0001017836 */ /* 0x001fe40000000000 */
[----:B-1----:R-:W-:-:S05]  /*0030*/  VIADD R0, R3, 0xffffff7f ;  /* 0xffffff7f03007836 */ /* 0x002fca0000000000 */
[----:B------:R-:W-:-:S13]  /*0040*/  ISETP.GE.U32.AND P0, PT, R0, -0x80, PT ;  /* 0xffffff800000780c */ /* 0x000fda0003f06070 */
[----:B------:R-:W-:Y:S05]  /*0050*/  @!P0 EXIT ;  /* 0x000000000000894d */ /* 0x000fea0003800000 */
[----:B------:R-:W0:Y:S01]  /*0060*/  LDCU UR6, c[0x0][0x394] ;  /* 0x00007280ff0677ac */ /* 0x000e220008000800 */
[----:B------:R-:W1:Y:S01]  /*0070*/  LDCU UR7, c[0x0][0x38c] ;  /* 0x00007180ff0777ac */ /* 0x000e620008000800 */
[----:B0-----:R-:W-:-:S05]  /*0080*/  VIADD R0, R3, UR6 ;  /* 0x0000000603007c36 */ /* 0x001fca0008000000 */
[----:B-1----:R-:W-:-:S04]  /*0090*/  IADD3 R2, PT, PT, -R0, UR7, RZ ;  /* 0x0000000700027c10 */ /* 0x002fc8000fffe1ff */
[----:B------:R-:W-:-:S13]  /*00a0*/  ISETP.GE.AND P0, PT, R2, 0x1, PT ;  /* 0x000000010200780c */ /* 0x000fda0003f06270 */
[----:B------:R-:W-:Y:S05]  /*00b0*/  @!P0 EXIT ;  /* 0x000000000000894d */ /* 0x000fea0003800000 */
[----:B------:R-:W0:Y:S01]  /*00c0*/  S2R R4, SR_TID.X ;  /* 0x0000000000047919 */ /* 0x000e220000002100 */
[----:B------:R-:W0:Y:S08]  /*00d0*/  S2UR UR4, SR_CTAID.X ;  /* 0x00000000000479c3 */ /* 0x000e300000002500 */
[----:B------:R-:W0:Y:S02]  /*00e0*/  LDC R5, c[0x0][0x360] ;  /* 0x0000d800ff057b82 */ /* 0x000e240000000800 */
[----:B0-----:R-:W-:-:S05]  /*00f0*/  IMAD R5, R5, UR4, R4 ;  /* 0x0000000405057c24 */ /* 0x001fca000f8e0204 */
[----:B------:R-:W-:-:S13]  /*0100*/  ISETP.GE.AND P0, PT, R5, R2, PT ;  /* 0x000000020500720c */ /* 0x000fda0003f06270 */
[----:B------:R-:W-:Y:S05]  /*0110*/  @P0 EXIT ;  /* 0x000000000000094d */ /* 0x000fea0003800000 */
[C---:B------:R-:W-:Y:S01]  /*0120*/  ISETP.GE.U32.AND P0, PT, R3.reuse, 0x8, PT ;  /* 0x000000080300780c */ /* 0x040fe20003f06070 */
[----:B------:R-:W0:Y:S01]  /*0130*/  LDCU.64 UR8, c[0x0][0x358] ;  /* 0x00006b00ff0877ac */ /* 0x000e220008000a00 */
[----:B------:R-:W-:Y:S01]  /*0140*/  IMAD.IADD R0, R0, 0x1, R5 ;  /* 0x0000000100007824 */ /* 0x000fe200078e0205 */
[----:B------:R-:W-:Y:S01]  /*0150*/  LOP3.LUT R2, R3, 0x7, RZ, 0xc0, !PT ;  /* 0x0000000703027812 */ /* 0x000fe200078ec0ff */
[----:B------:R-:W-:-:S09]  /*0160*/  IMAD.MOV.U32 R4, RZ, RZ, RZ ;  /* 0x000000ffff047224 */ /* 0x000fd200078e00ff */
[----:B------:R-:W-:Y:S05]  /*0170*/  @!P0 BRA `(.L_x_62) ;  /* 0x0000000400e88947 */ /* 0x000fea0003800000 */
[----:B------:R-:W1:Y:S01]  /*0180*/  LDC R5, c[0x0][0x390] ;  /* 0x0000e400ff057b82 */ /* 0x000e620000000800 */
[----:B------:R-:W2:Y:S01]  /*0190*/  LDCU.64 UR12, c[0x0][0x380] ;  /* 0x00007000ff0c77ac */ /* 0x000ea20008000a00 */
[----:B------:R-:W-:Y:S01]  /*01a0*/  ISETP.GE.AND P0, PT, R0, UR7, PT ;  /* 0x0000000700007c0c */ /* 0x000fe2000bf06270 */
[----:B------:R-:W-:Y:S02]  /*01b0*/  USHF.R.S32.HI UR5, URZ, 0x1f, UR6 ;  /* 0x0000001fff057899 */ /* 0x000fe40008011406 */
[----:B------:R-:W-:-:S03]  /*01c0*/  UIADD3 UR10, UPT, UPT, UR6, 0x1, URZ ;  /* 0x00000001060a7890 */ /* 0x000fc6000fffe0ff */
[----:B------:R-:W3:Y:S01]  /*01d0*/  LDC R8, c[0x0][0x388] ;  /* 0x0000e200ff087b82 */ /* 0x000ee20000000800 */
[----:B------:R-:W-:Y:S02]  /*01e0*/  UMOV UR4, UR6 ;  /* 0x0000000600047c82 */ /* 0x000fe40008000000 */
[----:B-1----:R-:W-:-:S03]  /*01f0*/  IMAD.WIDE R4, R0, R5, UR4 ;  /* 0x0000000400047e25 */ /* 0x002fc6000f8e0205 */
[----:B--2---:R-:W-:Y:S02]  /*0200*/  LEA R20, P1, R4, UR12, 0x1 ;  /* 0x0000000c04147c11 */ /* 0x004fe4000f8208ff */
[C---:B---3--:R-:W-:Y:S02]  /*0210*/  ISETP.LE.OR P2, PT, R8.reuse, UR6, P0 ;  /* 0x0000000608007c0c */ /* 0x048fe40008743670 */
[----:B------:R-:W-:Y:S02]  /*0220*/  ISETP.LE.OR P3, PT, R8, UR10, P0 ;  /* 0x0000000a08007c0c */ /* 0x000fe40008763670 */
[----:B------:R-:W-:-:S09]  /*0230*/  LEA.HI.X R21, R4, UR13, R5, 0x1, P1 ;  /* 0x0000000d04157c11 */ /* 0x000fd200088f0c05 */
[----:B0-----:R-:W2:Y:S04]  /*0240*/  @!P2 LDG.E.U16 R7, desc[UR8][R20.64] ;  /* 0x000000081407a981 */ /* 0x001ea8000c1e1500 */
[----:B------:R-:W3:Y:S01]  /*0250*/  @!P3 LDG.E.U16 R5, desc[UR8][R20.64+0x2] ;  /* 0x000002081405b981 */ /* 0x000ee2000c1e1500 */
[----:B------:R-:W-:Y:S01]  /*0260*/  UIADD3 UR4, UPT, UPT, UR6, 0x2, URZ ;  /* 0x0000000206047890 */ /* 0x000fe2000fffe0ff */
[----:B------:R-:W-:Y:S01]  /*0270*/  IMAD.MOV.U32 R4, RZ, RZ, RZ ;  /* 0x000000ffff047224 */ /* 0x000fe200078e00ff */
[----:B------:R-:W-:Y:S01]  /*0280*/  UIADD3 UR5, UPT, UPT, UR6, 0x3, URZ ;  /* 0x0000000306057890 */ /* 0x000fe2000fffe0ff */
[----:B------:R-:W-:Y:S01]  /*0290*/  IMAD.MOV.U32 R6, RZ, RZ, RZ ;  /* 0x000000ffff067224 */ /* 0x000fe200078e00ff */
[----:B------:R-:W-:Y:S02]  /*02a0*/  UIADD3 UR10, UPT, UPT, UR6, 0x5, URZ ;  /* 0x00000005060a7890 */ /* 0x000fe4000fffe0ff */
[----:B------:R-:W-:Y:S01]  /*02b0*/  ISETP.LE.OR P1, PT, R8, UR4, P0 ;  /* 0x0000000408007c0c */ /* 0x000fe20008723670 */
[----:B------:R-:W-:-:S02]  /*02c0*/  UIADD3 UR4, UPT, UPT, UR6, 0x4, URZ ;  /* 0x0000000406047890 */ /* 0x000fc4000fffe0ff */
[----:B------:R-:W-:Y:S01]  /*02d0*/  UIADD3 UR11, UPT, UPT, UR6, 0x6, URZ ;  /* 0x00000006060b7890 */ /* 0x000fe2000fffe0ff */
[----:B------:R-:W-:Y:S01]  /*02e0*/  ISETP.LE.OR P4, PT, R8, UR10, P0 ;  /* 0x0000000a08007c0c */ /* 0x000fe20008783670 */
[----:B------:R-:W-:-:S04]  /*02f0*/  UIADD3 UR12, UPT, UPT, UR6, 0x7, URZ ;  /* 0x00000007060c7890 */ /* 0x000fc8000fffe0ff */
[C---:B------:R-:W-:Y:S02]  /*0300*/  ISETP.LE.OR P5, PT, R8.reuse, UR11, P0 ;  /* 0x0000000b08007c0c */ /* 0x040fe400087a3670 */
[C---:B------:R-:W-:Y:S02]  /*0310*/  ISETP.LE.OR P6, PT, R8.reuse, UR12, P0 ;  /* 0x0000000c08007c0c */ /* 0x040fe400087c3670 */
[----:B------:R-:W4:Y:S04]  /*0320*/  @!P1 LDG.E.U16 R10, desc[UR8][R20.64+0x4] ;  /* 0x00000408140a9981 */ /* 0x000f28000c1e1500 */
[----:B------:R-:W5:Y:S05]  /*0330*/  @!P4 LDG.E.U16 R9, desc[UR8][R20.64+0xa] ;  /* 0x00000a081409c981 */ /* 0x000f6a000c1e1500 */
[----:B------:R-:W5:Y:S04]  /*0340*/  @!P5 LDG.E.U16 R11, desc[UR8][R20.64+0xc] ;  /* 0x00000c08140bd981 */ /* 0x000f68000c1e1500 */
[----:B------:R-:W5:Y:S01]  /*0350*/  @!P6 LDG.E.U16 R13, desc[UR8][R20.64+0xe] ;  /* 0x00000e08140de981 */ /* 0x000f62000c1e1500 */
[----:B--2---:R-:W-:Y:S01]  /*0360*/  @!P2 HADD2.F32 R4, -RZ, R7.H0_H0 ;  /* 0x20000007ff04a230 */ /* 0x004fe20000004100 */
[C---:B------:R-:W-:Y:S01]  /*0370*/  ISETP.LE.OR P2, PT, R8.reuse, UR5, P0 ;  /* 0x0000000508007c0c */ /* 0x040fe20008743670 */
[----:B---3--:R-:W-:Y:S01]  /*0380*/  @!P3 HADD2.F32 R6, -RZ, R5.H0_H0 ;  /* 0x20000005ff06b230 */ /* 0x008fe20000004100 */
[----:B------:R-:W-:-:S11]  /*0390*/  ISETP.LE.OR P3, PT, R8, UR4, P0 ;  /* 0x0000000408007c0c */ /* 0x000fd60008763670 */
[----:B------:R-:W2:Y:S04]  /*03a0*/  @!P2 LDG.E.U16 R5, desc[UR8][R20.64+0x6] ;  /* 0x000006081405a981 */ /* 0x000ea8000c1e1500 */
[----:B------:R-:W3:Y:S01]  /*03b0*/  @!P3 LDG.E.U16 R7, desc[UR8][R20.64+0x8] ;  /* 0x000008081407b981 */ /* 0x000ee2000c1e1500 */
[----:B------:R-:W-:Y:S02]  /*03c0*/  IMAD.MOV.U32 R8, RZ, RZ, RZ ;  /* 0x000000ffff087224 */ /* 0x000fe400078e00ff */
[----:B------:R-:W-:Y:S02]  /*03d0*/  IMAD.MOV.U32 R12, RZ, RZ, RZ ;  /* 0x000000ffff0c7224 */ /* 0x000fe400078e00ff */
[----:B------:R-:W-:Y:S02]  /*03e0*/  IMAD.MOV.U32 R14, RZ, RZ, RZ ;  /* 0x000000ffff0e7224 */ /* 0x000fe400078e00ff */
[----:B----4-:R-:W-:-:S02]  /*03f0*/  @!P1 HADD2.F32 R8, -RZ, R10.H0_H0 ;  /* 0x2000000aff089230 */ /* 0x010fc40000004100 */
[----:B------:R-:W-:Y:S02]  /*0400*/  IMAD.MOV.U32 R10, RZ, RZ, RZ ;  /* 0x000000ffff0a7224 */ /* 0x000fe400078e00ff */
[----:B------:R-:W-:Y:S02]  /*0410*/  IMAD.MOV.U32 R16, RZ, RZ, RZ ;  /* 0x000000ffff107224 */ /* 0x000fe400078e00ff */
[----:B------:R-:W-:Y:S02]  /*0420*/  IMAD.MOV.U32 R18, RZ, RZ, RZ ;  /* 0x000000ffff127224 */ /* 0x000fe400078e00ff */
[----:B-----5:R-:W-:Y:S02]  /*0430*/  @!P4 HADD2.F32 R14, -RZ, R9.H0_H0 ;  /* 0x20000009ff0ec230 */ /* 0x020fe40000004100 */
[----:B------:R-:W-:Y:S02]  /*0440*/  @!P5 HADD2.F32 R16, -RZ, R11.H0_H0 ;  /* 0x2000000bff10d230 */ /* 0x000fe40000004100 */
[----:B------:R-:W-:Y:S01]  /*0450*/  @!P6 HADD2.F32 R18, -RZ, R13.H0_H0 ;  /* 0x2000000dff12e230 */ /* 0x000fe20000004100 */
[----:B------:R0:W-:Y:S04]  /*0460*/  STL [R1], R4 ;  /* 0x0000000401007387 */ /* 0x0001e80000100800 */
[----:B------:R1:W-:Y:S04]  /*0470*/  STL [R1+0x4], R6 ;  /* 0x0000040601007387 */ /* 0x0003e80000100800 */
[----:B------:R1:W-:Y:S01]  /*0480*/  STL [R1+0x8], R8 ;  /* 0x0000080801007387 */ /* 0x0003e20000100800 */
[----:B0-----:R-:W-:-:S03]  /*0490*/  LOP3.LUT R4, R3, 0xf8, RZ, 0xc0, !PT ;  /* 0x000000f803047812 */ /* 0x001fc600078ec0ff */
[----:B------:R1:W-:Y:S04]  /*04a0*/  STL [R1+0x14], R14 ;  /* 0x0000140e01007387 */ /* 0x0003e80000100800 */
[----:B------:R1:W-:Y:S04]  /*04b0*/  STL [R1+0x18], R16 ;  /* 0x0000181001007387 */ /* 0x0003e80000100800 */
[----:B------:R1:W-:Y:S01]  /*04c0*/  STL [R1+0x1c], R18 ;  /* 0x00001c1201007387 */ /* 0x0003e20000100800 */
[----:B------:R-:W-:Y:S01]  /*04d0*/  ISETP.NE.AND P1, PT, R4, 0x8, PT ;  /* 0x000000080400780c */ /* 0x000fe20003f25270 */
[----:B--2---:R-:W-:-:S02]  /*04e0*/  @!P2 HADD2.F32 R10, -RZ, R5.H0_H0 ;  /* 0x20000005ff0aa230 */ /* 0x004fc40000004100 */
[----:B---3--:R-:W-:-:S03]  /*04f0*/  @!P3 HADD2.F32 R12, -RZ, R7.H0_H0 ;  /* 0x20000007ff0cb230 */ /* 0x008fc60000004100 */
[----:B------:R1:W-:Y:S04]  /*0500*/  STL [R1+0xc], R10 ;  /* 0x00000c0a01007387 */ /* 0x0003e80000100800 */
[----:B------:R1:W-:Y:S03]  /*0510*/  STL [R1+0x10], R12 ;  /* 0x0000100c01007387 */ /* 0x0003e60000100800 */
[----:B------:R-:W-:Y:S05]  /*0520*/  @!P1 BRA `(.L_x_62) ;  /* 0x0000000000fc9947 */ /* 0x000fea0003800000 */
[----:B------:R-:W-:Y:S01]  /*0530*/  IMAD.MOV.U32 R3, RZ, RZ, 0x8 ;  /* 0x00000008ff037424 */ /* 0x000fe200078e00ff */
[----:B------:R-:W0:Y:S01]  /*0540*/  LDCU UR7, c[0x0][0x38c] ;  /* 0x00007180ff0777ac */ /* 0x000e220008000800 */
[----:B------:R-:W2:Y:S01]  /*0550*/  LDCU UR12, c[0x0][0x388] ;  /* 0x00007100ff0c77ac */ /* 0x000ea20008000800 */
[----:B------:R-:W3:Y:S01]  /*0560*/  LDCU.64 UR10, c[0x0][0x380] ;  /* 0x00007000ff0a77ac */ /* 0x000ee20008000a00 */
[----:B------:R-:W4:Y:S03]  /*0570*/  LDCU.64 UR4, c[0x0][0x390] ;  /* 0x00007200ff0477ac */ /* 0x000f260008000a00 */
.L_x_63:
[----:B----4-:R-:W-:Y:S02]  /*0580*/  UMOV UR6, UR5 ;  /* 0x0000000500067c82 */ /* 0x010fe40008000000 */
[----:B-1----:R-:W-:-:S04]  /*0590*/  VIADD R8, R3, UR6 ;  /* 0x0000000603087c36 */ /* 0x002fc80008000000 */
[C---:B------:R-:W-:Y:S01]  /*05a0*/  VIADD R5, R8.reuse, 0x1 ;  /* 0x0000000108057836 */ /* 0x040fe20000000000 */
[--C-:B------:R-:W-:Y:S02]  /*05b0*/  SHF.R.S32.HI R9, RZ, 0x1f, R8.reuse ;  /* 0x0000001fff097819 */ /* 0x100fe40000011408 */
[----:B--2---:R-:W-:Y:S02]  /*05c0*/  ISETP.GE.OR P1, PT, R8, UR12, P0 ;  /* 0x0000000c08007c0c */ /* 0x004fe40008726670 */
[C---:B0-----:R-:W-:Y:S01]  /*05d0*/  ISETP.GE.AND P0, PT, R0.reuse, UR7, PT ;  /* 0x0000000700007c0c */ /* 0x041fe2000bf06270 */
[----:B------:R-:W-:-:S03]  /*05e0*/  IMAD.WIDE R10, R0, UR4, R8 ;  /* 0x00000004000a7c25 */ /* 0x000fc6000f8e0208 */
[----:B------:R-:W-:Y:S02]  /*05f0*/  ISETP.GE.OR P6, PT, R5, UR12, P0 ;  /* 0x0000000c05007c0c */ /* 0x000fe400087c6670 */
[----:B---3--:R-:W-:-:S04]  /*0600*/  LEA R6, P2, R10, UR10, 0x1 ;  /* 0x0000000a0a067c11 */ /* 0x008fc8000f8408ff */
[----:B------:R-:W-:-:S05]  /*0610*/  LEA.HI.X R7, R10, UR11, R11, 0x1, P2 ;  /* 0x0000000b0a077c11 */ /* 0x000fca00090f0c0b */
[----:B------:R-:W2:Y:S04]  /*0620*/  @!P1 LDG.E.U16 R12, desc[UR8][R6.64] ;  /* 0x00000008060c9981 */ /* 0x000ea8000c1e1500 */
[----:B------:R-:W3:Y:S01]  /*0630*/  @!P6 LDG.E.U16 R11, desc[UR8][R6.64+0x2] ;  /* 0x00000208060be981 */ /* 0x000ee2000c1e1500 */
[C---:B------:R-:W-:Y:S02]  /*0640*/  VIADD R5, R8.reuse, 0x2 ;  /* 0x0000000208057836 */ /* 0x040fe40000000000 */
[C---:B------:R-:W-:Y:S02]  /*0650*/  VIADD R10, R8.reuse, 0x3 ;  /* 0x00000003080a7836 */ /* 0x040fe40000000000 */
[C---:B------:R-:W-:Y:S01]  /*0660*/  VIADD R9, R8.reuse, 0x4 ;  /* 0x0000000408097836 */ /* 0x040fe20000000000 */
[----:B------:R-:W-:Y:S01]  /*0670*/  ISETP.GE.OR P2, PT, R5, UR12, P0 ;  /* 0x0000000c05007c0c */ /* 0x000fe20008746670 */
[----:B------:R-:W-:Y:S01]  /*0680*/  VIADD R5, R8, 0x5 ;  /* 0x0000000508057836 */ /* 0x000fe20000000000 */
[----:B------:R-:W-:Y:S01]  /*0690*/  ISETP.GE.OR P5, PT, R10, UR12, P0 ;  /* 0x0000000c0a007c0c */ /* 0x000fe200087a6670 */
[----:B------:R-:W-:Y:S01]  /*06a0*/  IMAD.MOV.U32 R13, RZ, RZ, RZ ;  /* 0x000000ffff0d7224 */ /* 0x000fe200078e00ff */
[----:B------:R-:W-:Y:S01]  /*06b0*/  ISETP.GE.OR P4, PT, R9, UR12, P0 ;  /* 0x0000000c09007c0c */ /* 0x000fe20008786670 */
[----:B------:R-:W-:Y:S01]  /*06c0*/  IMAD.MOV.U32 R15, RZ, RZ, RZ ;  /* 0x000000ffff0f7224 */ /* 0x000fe200078e00ff */
[----:B------:R-:W-:Y:S01]  /*06d0*/  ISETP.GE.OR P3, PT, R5, UR12, P0 ;  /* 0x0000000c05007c0c */ /* 0x000fe20008766670 */
[----:B------:R-:W-:-:S02]  /*06e0*/  VIADD R5, R8, 0x6 ;  /* 0x0000000608057836 */ /* 0x000fc40000000000 */
[----:B------:R-:W-:-:S04]  /*06f0*/  VIADD R8, R8, 0x7 ;  /* 0x0000000708087836 */ /* 0x000fc80000000000 */
[----:B------:R-:W4:Y:S04]  /*0700*/  @!P2 LDG.E.U16 R14, desc[UR8][R6.64+0x4] ;  /* 0x00000408060ea981 */ /* 0x000f28000c1e1500 */
[----:B------:R-:W5:Y:S04]  /*0710*/  @!P4 LDG.E.U16 R10, desc[UR8][R6.64+0x8] ;  /* 0x00000808060ac981 */ /* 0x000f68000c1e1500 */
[----:B------:R-:W5:Y:S01]  /*0720*/  @!P3 LDG.E.U16 R9, desc[UR8][R6.64+0xa] ;  /* 0x00000a080609b981 */ /* 0x000f62000c1e1500 */
[----:B--2---:R-:W-:Y:S01]  /*0730*/  @!P1 HADD2.F32 R13, -RZ, R12.H0_H0 ;  /* 0x2000000cff0d9230 */ /* 0x004fe20000004100 */
[----:B------:R-:W-:Y:S01]  /*0740*/  ISETP.GE.OR P1, PT, R5, UR12, P0 ;  /* 0x0000000c05007c0c */ /* 0x000fe20008726670 */
[----:B---3--:R-:W-:Y:S01]  /*0750*/  @!P6 HADD2.F32 R15, -RZ, R11.H0_H0 ;  /* 0x2000000bff0fe230 */ /* 0x008fe20000004100 */
[----:B------:R-:W-:Y:S01]  /*0760*/  ISETP.GE.OR P6, PT, R8, UR12, P0 ;  /* 0x0000000c08007c0c */ /* 0x000fe200087c6670 */
[----:B------:R-:W2:Y:S10]  /*0770*/  @!P5 LDG.E.U16 R11, desc[UR8][R6.64+0x6] ;  /* 0x00000608060bd981 */ /* 0x000eb4000c1e1500 */
[----:B------:R-:W3:Y:S04]  /*0780*/  @!P1 LDG.E.U16 R8, desc[UR8][R6.64+0xc] ;  /* 0x00000c0806089981 */ /* 0x000ee8000c1e1500 */
[----:B------:R0:W3:Y:S01]  /*0790*/  @!P6 LDG.E.U16 R5, desc[UR8][R6.64+0xe] ;  /* 0x00000e080605e981 */ /* 0x0000e2000c1e1500 */
[----:B------:R-:W-:-:S02]  /*07a0*/  IMAD.MOV.U32 R17, RZ, RZ, RZ ;  /* 0x000000ffff117224 */ /* 0x000fc400078e00ff */
[----:B------:R-:W-:Y:S02]  /*07b0*/  IMAD.MOV.U32 R19, RZ, RZ, RZ ;  /* 0x000000ffff137224 */ /* 0x000fe400078e00ff */
[----:B------:R-:W-:Y:S02]  /*07c0*/  IMAD.MOV.U32 R21, RZ, RZ, RZ ;  /* 0x000000ffff157224 */ /* 0x000fe400078e00ff */
[----:B------:R-:W-:Y:S02]  /*07d0*/  IMAD.MOV.U32 R23, RZ, RZ, RZ ;  /* 0x000000ffff177224 */ /* 0x000fe400078e00ff */
[----:B------:R-:W-:Y:S02]  /*07e0*/  IMAD.MOV.U32 R25, RZ, RZ, RZ ;  /* 0x000000ffff197224 */ /* 0x000fe400078e00ff */
[----:B0-----:R-:W-:Y:S02]  /*07f0*/  IMAD.MOV.U32 R7, RZ, RZ, RZ ;  /* 0x000000ffff077224 */ /* 0x001fe400078e00ff */
[----:B------:R-:W-:-:S02]  /*0800*/  IMAD R12, R3, 0x4, R1 ;  /* 0x00000004030c7824 */ /* 0x000fc400078e0201 */
[----:B----4-:R-:W-:Y:S02]  /*0810*/  @!P2 HADD2.F32 R17, -RZ, R14.H0_H0 ;  /* 0x2000000eff11a230 */ /* 0x010fe40000004100 */
[----:B-----5:R-:W-:Y:S02]  /*0820*/  @!P4 HADD2.F32 R21, -RZ, R10.H0_H0 ;  /* 0x2000000aff15c230 */ /* 0x020fe40000004100 */
[----:B------:R-:W-:Y:S01]  /*0830*/  @!P3 HADD2.F32 R23, -RZ, R9.H0_H0 ;  /* 0x20000009ff17b230 */ /* 0x000fe20000004100 */
[----:B------:R0:W-:Y:S01]  /*0840*/  STL [R12], R13 ;  /* 0x0000000d0c007387 */ /* 0x0001e20000100800 */
[----:B------:R-:W-:-:S03]  /*0850*/  VIADD R3, R3, 0x8 ;  /* 0x0000000803037836 */ /* 0x000fc60000000000 */
[----:B------:R0:W-:Y:S04]  /*0860*/  STL [R12+0x4], R15 ;  /* 0x0000040f0c007387 */ /* 0x0001e80000100800 */
[----:B------:R0:W-:Y:S04]  /*0870*/  STL [R12+0x8], R17 ;  /* 0x000008110c007387 */ /* 0x0001e80000100800 */
[----:B------:R0:W-:Y:S04]  /*0880*/  STL [R12+0x10], R21 ;  /* 0x000010150c007387 */ /* 0x0001e80000100800 */
[----:B------:R0:W-:Y:S01]  /*0890*/  STL [R12+0x14], R23 ;  /* 0x000014170c007387 */ /* 0x0001e20000100800 */
[----:B--2---:R-:W-:-:S02]  /*08a0*/  @!P5 HADD2.F32 R19, -RZ, R11.H0_H0 ;  /* 0x2000000bff13d230 */ /* 0x004fc40000004100 */
[----:B---3--:R-:W-:Y:S02]  /*08b0*/  @!P1 HADD2.F32 R25, -RZ, R8.H0_H0 ;  /* 0x20000008ff199230 */ /* 0x008fe40000004100 */
[----:B------:R-:W-:Y:S01]  /*08c0*/  @!P6 HADD2.F32 R7, -RZ, R5.H0_H0 ;  /* 0x20000005ff07e230 */ /* 0x000fe20000004100 */
[----:B------:R0:W-:Y:S04]  /*08d0*/  STL [R12+0xc], R19 ;  /* 0x00000c130c007387 */ /* 0x0001e80000100800 */
[----:B------:R0:W-:Y:S04]  /*08e0*/  STL [R12+0x18], R25 ;  /* 0x000018190c007387 */ /* 0x0001e80000100800 */
[----:B------:R0:W-:Y:S01]  /*08f0*/  STL [R12+0x1c], R7 ;  /* 0x00001c070c007387 */ /* 0x0001e20000100800 */
[----:B------:R-:W-:-:S13]  /*0900*/  ISETP.NE.AND P1, PT, R3, R4, PT ;  /* 0x000000040300720c */ /* 0x000fda0003f25270 */
[----:B0-----:R-:W-:Y:S05]  /*0910*/  @P1 BRA `(.L_x_63) ;  /* 0xfffffffc00181947 */ /* 0x001fea000383ffff */
.L_x_62:
[----:B------:R-:W-:-:S13]  /*0920*/  ISETP.NE.AND P0, PT, R2, RZ, PT ;  /* 0x000000ff0200720c */ /* 0x000fda0003f05270 */
[----:B------:R-:W-:Y:S05]  /*0930*/  @!P0 BRA `(.L_x_64) ;  /* 0x0000000400548947 */ /* 0x000fea0003800000 */
[----:B------:R-:W2:Y:S01]  /*0940*/  LDCU UR4, c[0x0][0x398] ;  /* 0x00007300ff0477ac */ /* 0x000ea20008000800 */
[----:B------:R-:W-:Y:S01]  /*0950*/  ISETP.GE.U32.AND P0, PT, R2, 0x4, PT ;  /* 0x000000040200780c */ /* 0x000fe20003f06070 */
[----:B--2---:R-:W-:-:S04]  /*0960*/  ULOP3.LUT UR5, UR4, 0x3, URZ, 0xc0, !UPT ;  /* 0x0000000304057892 */ /* 0x004fc8000f8ec0ff */
[----:B------:R-:W-:-:S08]  /*0970*/  UISETP.NE.AND UP0, UPT, UR5, URZ, UPT ;  /* 0x000000ff0500728c */ /* 0x000fd0000bf05270 */
[----:B------:R-:W-:Y:S05]  /*0980*/  @!P0 BRA `(.L_x_65) ;  /* 0x0000000000888947 */ /* 0x000fea0003800000 */
[----:B------:R-:W2:Y:S01]  /*0990*/  LDCU UR10, c[0x0][0x390] ;  /* 0x00007200ff0a77ac */ /* 0x000ea20008000800 */
[----:B-1----:R-:W-:Y:S01]  /*09a0*/  VIADD R6, R4, UR6 ;  /* 0x0000000604067c36 */ /* 0x002fe20008000000 */
[----:B------:R-:W-:Y:S01]  /*09b0*/  ISETP.GE.AND P0, PT, R0, UR7, PT ;  /* 0x0000000700007c0c */ /* 0x000fe2000bf06270 */
[----:B------:R-:W1:Y:S02]  /*09c0*/  LDCU UR11, c[0x0][0x388] ;  /* 0x00007100ff0b77ac */ /* 0x000e640008000800 */
[C---:B------:R-:W-:Y:S01]  /*09d0*/  VIADD R3, R6.reuse, 0x1 ;  /* 0x0000000106037836 */ /* 0x040fe20000000000 */
[--C-:B------:R-:W-:Y:S01]  /*09e0*/  SHF.R.S32.HI R7, RZ, 0x1f, R6.reuse ;  /* 0x0000001fff077819 */ /* 0x100fe20000011406 */
[----:B------:R-:W-:Y:S01]  /*09f0*/  VIADD R5, R6, 0x2 ;  /* 0x0000000206057836 */ /* 0x000fe20000000000 */
[----:B------:R-:W3:Y:S01]  /*0a00*/  LDCU.64 UR12, c[0x0][0x380] ;  /* 0x00007000ff0c77ac */ /* 0x000ee20008000a00 */
[----:B--2---:R-:W-:-:S04]  /*0a10*/  IMAD.WIDE R8, R0, UR10, R6 ;  /* 0x0000000a00087c25 */ /* 0x004fc8000f8e0206 */
[C---:B------:R-:W-:Y:S01]  /*0a20*/  VIADD R7, R6.reuse, 0x3 ;  /* 0x0000000306077836 */ /* 0x040fe20000000000 */
[----:B-1----:R-:W-:Y:S02]  /*0a30*/  ISETP.GE.OR P1, PT, R6, UR11, P0 ;  /* 0x0000000b06007c0c */ /* 0x002fe40008726670 */
[----:B------:R-:W-:Y:S02]  /*0a40*/  ISETP.GE.OR P2, PT, R3, UR11, P0 ;  /* 0x0000000b03007c0c */ /* 0x000fe40008746670 */
[----:B------:R-:W-:Y:S02]  /*0a50*/  ISETP.GE.OR P3, PT, R5, UR11, P0 ;  /* 0x0000000b05007c0c */ /* 0x000fe40008766670 */
[----:B------:R-:W-:Y:S02]  /*0a60*/  ISETP.GE.OR P0, PT, R7, UR11, P0 ;  /* 0x0000000b07007c0c */ /* 0x000fe40008706670 */
[----:B---3--:R-:W-:-:S04]  /*0a70*/  LEA R6, P4, R8, UR12, 0x1 ;  /* 0x0000000c08067c11 */ /* 0x008fc8000f8808ff */
[----:B------:R-:W-:-:S05]  /*0a80*/  LEA.HI.X R7, R8, UR13, R9, 0x1, P4 ;  /* 0x0000000d08077c11 */ /* 0x000fca000a0f0c09 */
[----:B0-----:R-:W2:Y:S04]  /*0a90*/  @!P1 LDG.E.U16 R8, desc[UR8][R6.64] ;  /* 0x0000000806089981 */ /* 0x001ea8000c1e1500 */
[----:B------:R-:W3:Y:S04]  /*0aa0*/  @!P2 LDG.E.U16 R9, desc[UR8][R6.64+0x2] ;  /* 0x000002080609a981 */ /* 0x000ee8000c1e1500 */
[----:B------:R-:W4:Y:S04]  /*0ab0*/  @!P3 LDG.E.U16 R10, desc[UR8][R6.64+0x4] ;  /* 0x00000408060ab981 */ /* 0x000f28000c1e1500 */
[----:B------:R-:W5:Y:S01]  /*0ac0*/  @!P0 LDG.E.U16 R12, desc[UR8][R6.64+0x6] ;  /* 0x00000608060c8981 */ /* 0x000f62000c1e1500 */
[----:B------:R-:W-:-:S02]  /*0ad0*/  IMAD.MOV.U32 R3, RZ, RZ, RZ ;  /* 0x000000ffff037224 */ /* 0x000fc400078e00ff */
        /* <DEDUP_REMOVED lines=10> */
[----:B-----5:R-:W-:-:S03]  /*0b80*/  @!P0 HADD2.F32 R13, -RZ, R12.H0_H0 ;  /* 0x2000000cff0d8230 */ /* 0x020fc60000004100 */
[----:B------:R2:W-:Y:S04]  /*0b90*/  STL [R8+0x8], R11 ;  /* 0x0000080b08007387 */ /* 0x0005e80000100800 */
[----:B------:R2:W-:Y:S02]  /*0ba0*/  STL [R8+0xc], R13 ;  /* 0x00000c0d08007387 */ /* 0x0005e40000100800 */
.L_x_65:
[----:B------:R-:W-:Y:S05]  /*0bb0*/  BRA.U !UP0, `(.L_x_64) ;  /* 0x0000000108b47547 */ /* 0x000fea000b800000 */
[----:B------:R-:W-:Y:S02]  /*0bc0*/  UISETP.NE.AND UP0, UPT, UR5, 0x1, UPT ;  /* 0x000000010500788c */ /* 0x000fe4000bf05270 */
[----:B------:R-:W-:-:S04]  /*0bd0*/  ULOP3.LUT UR4, UR4, 0x1, URZ, 0xc0, !UPT ;  /* 0x0000000104047892 */ /* 0x000fc8000f8ec0ff */
[----:B------:R-:W-:-:S03]  /*0be0*/  UISETP.NE.U32.AND UP1, UPT, UR4, 0x1, UPT ;  /* 0x000000010400788c */ /* 0x000fc6000bf25070 */
[----:B------:R-:W-:Y:S08]  /*0bf0*/  BRA.U !UP0, `(.L_x_66) ;  /* 0x0000000108587547 */ /* 0x000ff0000b800000 */
[----:B------:R-:W3:Y:S01]  /*0c00*/  LDCU UR4, c[0x0][0x390] ;  /* 0x00007200ff0477ac */ /* 0x000ee20008000800 */
[----:B-1----:R-:W-:Y:S01]  /*0c10*/  VIADD R6, R4, UR6 ;  /* 0x0000000604067c36 */ /* 0x002fe20008000000 */
[----:B------:R-:W-:Y:S01]  /*0c20*/  ISETP.GE.AND P0, PT, R0, UR7, PT ;  /* 0x0000000700007c0c */ /* 0x000fe2000bf06270 */
[----:B------:R-:W1:Y:S02]  /*0c30*/  LDCU UR5, c[0x0][0x388] ;  /* 0x00007100ff0577ac */ /* 0x000e640008000800 */
[----:B--2---:R-:W-:Y:S01]  /*0c40*/  VIADD R3, R6, 0x1 ;  /* 0x0000000106037836 */ /* 0x004fe20000000000 */
[--C-:B------:R-:W-:Y:S01]  /*0c50*/  SHF.R.S32.HI R7, RZ, 0x1f, R6.reuse ;  /* 0x0000001fff077819 */ /* 0x100fe20000011406 */
[----:B------:R-:W2:Y:S02]  /*0c60*/  LDCU.64 UR10, c[0x0][0x380] ;  /* 0x00007000ff0a77ac */ /* 0x000ea40008000a00 */
[----:B---3--:R-:W-:Y:S01]  /*0c70*/  IMAD.WIDE R8, R0, UR4, R6 ;  /* 0x0000000400087c25 */ /* 0x008fe2000f8e0206 */
[----:B-1----:R-:W-:-:S02]  /*0c80*/  ISETP.GE.OR P1, PT, R6, UR5, P0 ;  /* 0x0000000506007c0c */ /* 0x002fc40008726670 */
[----:B------:R-:W-:Y:S02]  /*0c90*/  ISETP.GE.OR P0, PT, R3, UR5, P0 ;  /* 0x0000000503007c0c */ /* 0x000fe40008706670 */
[----:B--2---:R-:W-:-:S04]  /*0ca0*/  LEA R6, P2, R8, UR10, 0x1 ;  /* 0x0000000a08067c11 */ /* 0x004fc8000f8408ff */
[----:B------:R-:W-:-:S05]  /*0cb0*/  LEA.HI.X R7, R8, UR11, R9, 0x1, P2 ;  /* 0x0000000b08077c11 */ /* 0x000fca00090f0c09 */
[----:B0-----:R-:W2:Y:S04]  /*0cc0*/  @!P1 LDG.E.U16 R9, desc[UR8][R6.64] ;  /* 0x0000000806099981 */ /* 0x001ea8000c1e1500 */
[----:B------:R-:W3:Y:S01]  /*0cd0*/  @!P0 LDG.E.U16 R8, desc[UR8][R6.64+0x2] ;  /* 0x0000020806088981 */ /* 0x000ee2000c1e1500 */
[----:B------:R-:W-:Y:S02]  /*0ce0*/  IMAD.MOV.U32 R3, RZ, RZ, RZ ;  /* 0x000000ffff037224 */ /* 0x000fe400078e00ff */
[----:B------:R-:W-:Y:S02]  /*0cf0*/  IMAD.MOV.U32 R5, RZ, RZ, RZ ;  /* 0x000000ffff057224 */ /* 0x000fe400078e00ff */
[C---:B------:R-:W-:Y:S02]  /*0d00*/  IMAD R10, R4.reuse, 0x4, R1 ;  /* 0x00000004040a7824 */ /* 0x040fe400078e0201 */
[----:B------:R-:W-:-:S02]  /*0d10*/  VIADD R4, R4, 0x2 ;  /* 0x0000000204047836 */ /* 0x000fc40000000000 */
[----:B--2---:R-:W-:Y:S02]  /*0d20*/  @!P1 HADD2.F32 R3, -RZ, R9.H0_H0 ;  /* 0x20000009ff039230 */ /* 0x004fe40000004100 */
[----:B---3--:R-:W-:-:S03]  /*0d30*/  @!P0 HADD2.F32 R5, -RZ, R8.H0_H0 ;  /* 0x20000008ff058230 */ /* 0x008fc60000004100 */
[----:B------:R3:W-:Y:S04]  /*0d40*/  STL [R10], R3 ;  /* 0x000000030a007387 */ /* 0x0007e80000100800 */
[----:B------:R3:W-:Y:S02]  /*0d50*/  STL [R10+0x4], R5 ;  /* 0x000004050a007387 */ /* 0x0007e40000100800 */
.L_x_66:
[----:B------:R-:W-:Y:S05]  /*0d60*/  BRA.U UP1, `(.L_x_64) ;  /* 0x0000000101487547 */ /* 0x000fea000b800000 */
[----:B------:R-:W4:Y:S01]  /*0d70*/  LDCU UR4, c[0x0][0x388] ;  /* 0x00007100ff0477ac */ /* 0x000f220008000800 */
[----:B-1----:R-:W-:Y:S01]  /*0d80*/  VIADD R6, R4, UR6 ;  /* 0x0000000604067c36 */ /* 0x002fe20008000000 */
[----:B------:R-:W-:Y:S01]  /*0d90*/  ISETP.GE.AND P0, PT, R0, UR7, PT ;  /* 0x0000000700007c0c */ /* 0x000fe2000bf06270 */
[----:B------:R-:W-:Y:S01]  /*0da0*/  BSSY.RECONVERGENT B0, `(.L_x_67) ;  /* 0x000000d000007945 */ /* 0x000fe20003800200 */
[----:B--2---:R-:W-:Y:S02]  /*0db0*/  IMAD R8, R4, 0x4, R1 ;  /* 0x0000000404087824 */ /* 0x004fe400078e0201 */
[----:B---3--:R-:W-:Y:S01]  /*0dc0*/  IMAD.MOV.U32 R3, RZ, RZ, RZ ;  /* 0x000000ffff037224 */ /* 0x008fe200078e00ff */
[----:B----4-:R-:W-:-:S13]  /*0dd0*/  ISETP.GE.OR P0, PT, R6, UR4, P0 ;  /* 0x0000000406007c0c */ /* 0x010fda0008706670 */
[----:B------:R-:W-:Y:S05]  /*0de0*/  @P0 BRA `(.L_x_68) ;  /* 0x0000000000200947 */ /* 0x000fea0003800000 */
[----:B------:R-:W1:Y:S01]  /*0df0*/  LDCU UR4, c[0x0][0x390] ;  /* 0x00007200ff0477ac */ /* 0x000e620008000800 */
[--C-:B------:R-:W-:Y:S01]  /*0e00*/  SHF.R.S32.HI R7, RZ, 0x1f, R6.reuse ;  /* 0x0000001fff077819 */ /* 0x100fe20000011406 */
[----:B------:R-:W2:Y:S02]  /*0e10*/  LDCU.64 UR10, c[0x0][0x380] ;  /* 0x00007000ff0a77ac */ /* 0x000ea40008000a00 */
[----:B-1----:R-:W-:-:S03]  /*0e20*/  IMAD.WIDE R6, R0, UR4, R6 ;  /* 0x0000000400067c25 */ /* 0x002fc6000f8e0206 */
[----:B--2---:R-:W-:-:S04]  /*0e30*/  LEA R4, P0, R6, UR10, 0x1 ;  /* 0x0000000a06047c11 */ /* 0x004fc8000f8008ff */
[----:B------:R-:W-:-:S05]  /*0e40*/  LEA.HI.X R5, R6, UR11, R7, 0x1, P0 ;  /* 0x0000000b06057c11 */ /* 0x000fca00080f0c07 */
[----:B0-----:R-:W2:Y:S02]  /*0e50*/  LDG.E.U16 R4, desc[UR8][R4.64] ;  /* 0x0000000804047981 */ /* 0x001ea4000c1e1500 */
[----:B--2---:R-:W-:-:S07]  /*0e60*/  HADD2.F32 R3, -RZ, R4.H0_H0 ;  /* 0x20000004ff037230 */ /* 0x004fce0000004100 */
.L_x_68:
[----:B0-----:R-:W-:Y:S05]  /*0e70*/  BSYNC.RECONVERGENT B0 ;  /* 0x0000000000007941 */ /* 0x001fea0003800200 */
.L_x_67:
[----:B------:R4:W-:Y:S02]  /*0e80*/  STL [R8], R3 ;  /* 0x0000000308007387 */ /* 0x0009e40000100800 */
.L_x_64:
[----:B------:R-:W5:Y:S01]  /*0e90*/  LDCU UR4, c[0x0][0x388] ;  /* 0x00007100ff0477ac */ /* 0x000f620008000800 */
[----:B------:R-:W-:Y:S01]  /*0ea0*/  IMAD.MOV.U32 R4, RZ, RZ, RZ ;  /* 0x000000ffff047224 */ /* 0x000fe200078e00ff */
[----:B--234-:R-:W-:Y:S02]  /*0eb0*/  PRMT R3, RZ, 0x7610, R3 ;  /* 0x00007610ff037816 */ /* 0x01cfe40000000003 */
[----:B------:R-:W-:Y:S01]  /*0ec0*/  PRMT R5, RZ, 0x7610, R5 ;  /* 0x00007610ff057816 */ /* 0x000fe20000000005 */
[----:B-----5:R-:W-:-:S04]  /*0ed0*/  UISETP.LT.AND UP0, UPT, UR6, UR4, UPT ;  /* 0x000000040600728c */ /* 0x020fc8000bf01270 */
[----:B------:R-:W-:-:S04]  /*0ee0*/  USEL UR4, UR6, UR4, !UP0 ;  /* 0x0000000406047287 */ /* 0x000fc8000c000000 */
[----:B------:R-:W-:-:S12]  /*0ef0*/  UIADD3 UR4, UPT, UPT, UR4, -UR6, URZ ;  /* 0x8000000604047290 */ /* 0x000fd8000fffe0ff */
.L_x_75:
[----:B------:R-:W-:-:S13]  /*0f00*/  ISETP.NE.AND P0, PT, R4, UR4, PT ;  /* 0x0000000404007c0c */ /* 0x000fda000bf05270 */
[----:B------:R-:W-:Y:S05]  /*0f10*/  @!P0 BRA `(.L_x_69) ;  /* 0x0000000c00688947 */ /* 0x000fea0003800000 */
[----:B-1----:R-:W-:-:S05]  /*0f20*/  IMAD R6, R4, 0x4, R1 ;  /* 0x0000000404067824 */ /* 0x002fca00078e0201 */
[----:B------:R1:W5:Y:S01]  /*0f30*/  LDL R15, [R6] ;  /* 0x00000000060f7983 */ /* 0x0003620000100800 */
[----:B------:R-:W-:-:S13]  /*0f40*/  ISETP.NE.AND P0, PT, R4, RZ, PT ;  /* 0x000000ff0400720c */ /* 0x000fda0003f05270 */
[----:B-1----:R-:W-:Y:S05]  /*0f50*/  @!P0 BRA `(.L_x_70) ;  /* 0x0000000c003c8947 */ /* 0x002fea0003800000 */
[----:B------:R-:W1:Y:S01]  /*0f60*/  LDCU UR5, c[0x0][0x394] ;  /* 0x00007280ff0577ac */ /* 0x000e620008000800 */
[C---:B------:R-:W-:Y:S01]  /*0f70*/  ISETP.GE.U32.AND P0, PT, R4.reuse, 0x8, PT ;  /* 0x000000080400780c */ /* 0x040fe20003f06070 */
[----:B------:R-:W-:Y:S02]  /*0f80*/  IMAD.MOV.U32 R7, RZ, RZ, RZ ;  /* 0x000000ffff077224 */ /* 0x000fe400078e00ff */
[----:B-1----:R-:W-:-:S05]  /*0f90*/  VIADD R18, R4, UR5 ;  /* 0x0000000504127c36 */ /* 0x002fca0008000000 */
[----:B------:R-:W-:-:S05]  /*0fa0*/  SHF.R.S32.HI R19, RZ, 0x1f, R18 ;  /* 0x0000001fff137819 */ /* 0x000fca0000011412 */
[----:B------:R-:W-:Y:S05]  /*0fb0*/  @!P0 BRA `(.L_x_71) ;  /* 0x0000000400888947 */ /* 0x000fea0003800000 */
[----:B------:R-:W-:Y:S01]  /*0fc0*/  IMAD.MOV.U32 R16, RZ, RZ, RZ ;  /* 0x000000ffff107224 */ /* 0x000fe200078e00ff */
[----:B------:R-:W-:Y:S01]  /*0fd0*/  LOP3.LUT R7, R4, 0x7ffffff8, RZ, 0xc0, !PT ;  /* 0x7ffffff804077812 */ /* 0x000fe200078ec0ff */
[----:B------:R-:W1:Y:S01]  /*0fe0*/  LDCU UR6, c[0x0][0x38c] ;  /* 0x00007180ff0677ac */ /* 0x000e620008000800 */
[----:B------:R-:W2:Y:S05]  /*0ff0*/  LDCU UR5, c[0x0][0x394] ;  /* 0x00007280ff0577ac */ /* 0x000eaa0008000800 */
.L_x_72:
[----:B--2---:R-:W-:Y:S01]  /*1000*/  VIADD R21, R16, UR5 ;  /* 0x0000000510157c36 */ /* 0x004fe20008000000 */
[----:B------:R-:W-:-:S03]  /*1010*/  PRMT R14, RZ, 0x7610, R14 ;  /* 0x00007610ff0e7816 */ /* 0x000fc6000000000e */
[C---:B------:R-:W-:Y:S01]  /*1020*/  VIADD R29, R21.reuse, 0x1 ;  /* 0x00000001151d7836 */ /* 0x040fe20000000000 */
[C---:B-1----:R-:W-:Y:S01]  /*1030*/  ISETP.GE.AND P0, PT, R21.reuse, UR6, PT ;  /* 0x0000000615007c0c */ /* 0x042fe2000bf06270 */
[----:B------:R-:W-:-:S03]  /*1040*/  VIADD R27, R21, 0x2 ;  /* 0x00000002151b7836 */ /* 0x000fc60000000000 */
[----:B------:R-:W-:Y:S02]  /*1050*/  ISETP.GE.AND P1, PT, R29, UR6, PT ;  /* 0x000000061d007c0c */ /* 0x000fe4000bf26270 */
[----:B------:R-:W-:-:S07]  /*1060*/  ISETP.GE.AND P2, PT, R27, UR6, PT ;  /* 0x000000061b007c0c */ /* 0x000fce000bf46270 */
[----:B------:R-:W1:Y:S08]  /*1070*/  @!P0 LDC R22, c[0x0][0x390] ;  /* 0x0000e400ff168b82 */ /* 0x000e700000000800 */
[----:B------:R-:W2:Y:S08]  /*1080*/  @!P0 LDC.64 R8, c[0x0][0x380] ;  /* 0x0000e000ff088b82 */ /* 0x000eb00000000a00 */
[----:B------:R-:W3:Y:S08]  /*1090*/  @!P1 LDC R28, c[0x0][0x390] ;  /* 0x0000e400ff1c9b82 */ /* 0x000ef00000000800 */
[----:B------:R-:W4:Y:S01]  /*10a0*/  @!P1 LDC.64 R10, c[0x0][0x380] ;  /* 0x0000e000ff0a9b82 */ /* 0x000f220000000a00 */
[----:B-1----:R-:W-:-:S07]  /*10b0*/  @!P0 IMAD.WIDE R22, R21, R22, R18 ;  /* 0x0000001615168225 */ /* 0x002fce00078e0212 */
[----:B------:R-:W1:Y:S01]  /*10c0*/  @!P2 LDC R26, c[0x0][0x390] ;  /* 0x0000e400ff1aab82 */ /* 0x000e620000000800 */
[----:B--2---:R-:W-:-:S04]  /*10d0*/  @!P0 LEA R24, P3, R22, R8, 0x1 ;  /* 0x0000000816188211 */ /* 0x004fc800078608ff */
[----:B------:R-:W-:-:S03]  /*10e0*/  @!P0 LEA.HI.X R25, R22, R9, R23, 0x1, P3 ;  /* 0x0000000916198211 */ /* 0x000fc600018f0c17 */
[----:B------:R-:W2:Y:S01]  /*10f0*/  @!P2 LDC.64 R12, c[0x0][0x380] ;  /* 0x0000e000ff0cab82 */ /* 0x000ea20000000a00 */
[----:B---3--:R-:W-:Y:S01]  /*1100*/  @!P1 IMAD.WIDE R28, R29, R28, R18 ;  /* 0x0000001c1d1c9225 */ /* 0x008fe200078e0212 */
[----:B0-----:R0:W3:Y:S01]  /*1110*/  @!P0 LDG.E.U16 R14, desc[UR8][R24.64] ;  /* 0x00000008180e8981 */ /* 0x0010e2000c1e1500 */
[----:B------:R-:W-:Y:S02]  /*1120*/  PRMT R20, RZ, 0x7610, R20 ;  /* 0x00007610ff147816 */ /* 0x000fe40000000014 */
[----:B----4-:R-:W-:Y:S01]  /*1130*/  @!P1 LEA R22, P3, R28, R10, 0x1 ;  /* 0x0000000a1c169211 */ /* 0x010fe200078608ff */
[----:B------:R-:W-:-:S03]  /*1140*/  IMAD R17, R16, 0x4, R1 ;  /* 0x0000000410117824 */ /* 0x000fc600078e0201 */
[----:B------:R-:W-:Y:S02]  /*1150*/  @!P1 LEA.HI.X R23, R28, R11, R29, 0x1, P3 ;  /* 0x0000000b1c179211 */ /* 0x000fe400018f0c1d */
[----:B------:R-:W4:Y:S01]  /*1160*/  LDL.128 R8, [R17] ;  /* 0x0000000011087983 */ /* 0x000f220000100c00 */
[----:B-1----:R-:W-:-:S03]  /*1170*/  @!P2 IMAD.WIDE R26, R27, R26, R18 ;  /* 0x0000001a1b1aa225 */ /* 0x002fc600078e0212 */
[----:B------:R1:W4:Y:S01]  /*1180*/  @!P1 LDG.E.U16 R20, desc[UR8][R22.64] ;  /* 0x0000000816149981 */ /* 0x000322000c1e1500 */
[----:B--2---:R-:W-:-:S04]  /*1190*/  @!P2 LEA R28, P0, R26, R12, 0x1 ;  /* 0x0000000c1a1ca211 */ /* 0x004fc800078008ff */
[----:B------:R-:W-:Y:S02]  /*11a0*/  @!P2 LEA.HI.X R29, R26, R13, R27, 0x1, P0 ;  /* 0x0000000d1a1da211 */ /* 0x000fe400000f0c1b */
[----:B------:R-:W-:-:S06]  /*11b0*/  PRMT R26, RZ, 0x7610, R26 ;  /* 0x00007610ff1a7816 */ /* 0x000fcc000000001a */
[----:B------:R-:W2:Y:S01]  /*11c0*/  @!P2 LDG.E.U16 R26, desc[UR8][R28.64] ;  /* 0x000000081c1aa981 */ /* 0x000ea2000c1e1500 */
[----:B0-----:R-:W-:-:S05]  /*11d0*/  VIADD R24, R21, 0x3 ;  /* 0x0000000315187836 */ /* 0x001fca0000000000 */
[----:B------:R-:W-:Y:S01]  /*11e0*/  ISETP.GE.AND P2, PT, R24, UR6, PT ;  /* 0x0000000618007c0c */ /* 0x000fe2000bf46270 */
[----:B-1----:R-:W-:-:S12]  /*11f0*/  VIADD R23, R21, 0x4 ;  /* 0x0000000415177836 */ /* 0x002fd80000000000 */
[----:B------:R-:W0:Y:S01]  /*1200*/  @!P2 LDC R27, c[0x0][0x390] ;  /* 0x0000e400ff1bab82 */ /* 0x000e220000000800 */
[----:B------:R-:W-:Y:S01]  /*1210*/  ISETP.GE.AND P1, PT, R23, UR6, PT ;  /* 0x0000000617007c0c */ /* 0x000fe2000bf26270 */
[----:B------:R-:W-:-:S06]  /*1220*/  VIADD R25, R21, 0x5 ;  /* 0x0000000515197836 */ /* 0x000fcc0000000000 */
[----:B------:R-:W1:Y:S01]  /*1230*/  @!P2 LDC.64 R12, c[0x0][0x380] ;  /* 0x0000e000ff0cab82 */ /* 0x000e620000000a00 */
[----:B------:R-:W-:-:S07]  /*1240*/  ISETP.GE.AND P0, PT, R25, UR6, PT ;  /* 0x0000000619007c0c */ /* 0x000fce000bf06270 */
[----:B------:R-:W0:Y:S02]  /*1250*/  @!P1 LDC R22, c[0x0][0x390] ;  /* 0x0000e400ff169b82 */ /* 0x000e240000000800 */
[----:B0-----:R-:W-:-:S04]  /*1260*/  @!P1 IMAD.WIDE R22, R23, R22, R18 ;  /* 0x0000001617169225 */ /* 0x001fc800078e0212 */
[----:B---3--:R-:W-:-:S05]  /*1270*/  HADD2.F32 R14, -RZ, R14.H0_H0 ;  /* 0x2000000eff0e7230 */ /* 0x008fca0000004100 */
[----:B----45:R-:W-:Y:S01]  /*1280*/  FFMA R15, -R14, R8, R15 ;  /* 0x000000080e0f7223 */ /* 0x030fe2000000010f */
[----:B------:R-:W-:-:S05]  /*1290*/  HADD2.F32 R20, -RZ, R20.H0_H0 ;  /* 0x20000014ff147230 */ /* 0x000fca0000004100 */
[----:B------:R-:W-:Y:S01]  /*12a0*/  FFMA R20, -R20, R9, R15 ;  /* 0x0000000914147223 */ /* 0x000fe2000000010f */
[----:B------:R-:W-:Y:S02]  /*12b0*/  @!P2 IMAD.WIDE R14, R24, R27, R18 ;  /* 0x0000001b180ea225 */ /* 0x000fe400078e0212 */
[----:B------:R-:W0:Y:S01]  /*12c0*/  @!P0 LDC R24, c[0x0][0x390] ;  /* 0x0000e400ff188b82 */ /* 0x000e220000000800 */
[----:B-1----:R-:W-:Y:S01]  /*12d0*/  @!P2 LEA R12, P3, R14, R12, 0x1 ;  /* 0x0000000c0e0ca211 */ /* 0x002fe200078608ff */
[----:B--2---:R-:W-:-:S05]  /*12e0*/  HADD2.F32 R9, -RZ, R26.H0_H0 ;  /* 0x2000001aff097230 */ /* 0x004fca0000004100 */
[----:B------:R-:W-:Y:S02]  /*12f0*/  FFMA R10, -R9, R10, R20 ;  /* 0x0000000a090a7223 */ /* 0x000fe40000000114 */
[----:B------:R-:W1:Y:S01]  /*1300*/  @!P1 LDC.64 R8, c[0x0][0x380] ;  /* 0x0000e000ff089b82 */ /* 0x000e620000000a00 */
[----:B------:R-:W-:-:S07]  /*1310*/  @!P2 LEA.HI.X R13, R14, R13, R15, 0x1, P3 ;  /* 0x0000000d0e0da211 */ /* 0x000fce00018f0c0f */
[----:B------:R-:W2:Y:S01]  /*1320*/  @!P0 LDC.64 R14, c[0x0][0x380] ;  /* 0x0000e000ff0e8b82 */ /* 0x000ea20000000a00 */
[C---:B------:R-:W-:Y:S01]  /*1330*/  VIADD R27, R21.reuse, 0x6 ;  /* 0x00000006151b7836 */ /* 0x040fe20000000000 */
[----:B------:R-:W-:Y:S01]  /*1340*/  PRMT R20, RZ, 0x7610, R20 ;  /* 0x00007610ff147816 */ /* 0x000fe20000000014 */
[----:B------:R-:W-:-:S03]  /*1350*/  VIADD R21, R21, 0x7 ;  /* 0x0000000715157836 */ /* 0x000fc60000000000 */
[----:B------:R-:W-:Y:S02]  /*1360*/  ISETP.GE.AND P3, PT, R27, UR6, PT ;  /* 0x000000061b007c0c */ /* 0x000fe4000bf66270 */
[----:B------:R0:W3:Y:S01]  /*1370*/  @!P2 LDG.E.U16 R20, desc[UR8][R12.64] ;  /* 0x000000080c14a981 */ /* 0x0000e2000c1e1500 */
[----:B------:R-:W-:Y:S02]  /*1380*/  ISETP.GE.AND P2, PT, R21, UR6, PT ;  /* 0x0000000615007c0c */ /* 0x000fe4000bf46270 */
[----:B-1----:R-:W-:Y:S01]  /*1390*/  @!P1 LEA R28, P4, R22, R8, 0x1 ;  /* 0x00000008161c9211 */ /* 0x002fe200078808ff */
[----:B0-----:R-:W-:-:S03]  /*13a0*/  @!P0 IMAD.WIDE R12, R25, R24, R18 ;  /* 0x00000018190c8225 */ /* 0x001fc600078e0212 */
[----:B------:R-:W-:-:S04]  /*13b0*/  @!P1 LEA.HI.X R29, R22, R9, R23, 0x1, P4 ;  /* 0x00000009161d9211 */ /* 0x000fc800020f0c17 */
[----:B------:R-:W0:Y:S01]  /*13c0*/  @!P3 LDC.64 R8, c[0x0][0x380] ;  /* 0x0000e000ff08bb82 */ /* 0x000e220000000a00 */
[----:B--2---:R-:W-:-:S07]  /*13d0*/  @!P0 LEA R24, P4, R12, R14, 0x1 ;  /* 0x0000000e0c188211 */ /* 0x004fce00078808ff */
[----:B------:R-:W1:Y:S01]  /*13e0*/  @!P3 LDC R14, c[0x0][0x390] ;  /* 0x0000e400ff0ebb82 */ /* 0x000e620000000800 */
[----:B------:R-:W-:-:S07]  /*13f0*/  @!P0 LEA.HI.X R25, R12, R15, R13, 0x1, P4 ;  /* 0x0000000f0c198211 */ /* 0x000fce00020f0c0d */
[----:B------:R-:W2:Y:S01]  /*1400*/  @!P2 LDC R15, c[0x0][0x390] ;  /* 0x0000e400ff0fab82 */ /* 0x000ea20000000800 */
[----:B------:R-:W-:-:S06]  /*1410*/  PRMT R23, RZ, 0x7610, R23 ;  /* 0x00007610ff177816 */ /* 0x000fcc0000000017 */
[----:B------:R1:W4:Y:S01]  /*1420*/  @!P0 LDG.E.U16 R23, desc[UR8][R24.64] ;  /* 0x0000000818178981 */ /* 0x000322000c1e1500 */
[----:B------:R-:W2:Y:S01]  /*1430*/  @!P2 LDC.64 R12, c[0x0][0x380] ;  /* 0x0000e000ff0cab82 */ /* 0x000ea20000000a00 */
[----:B------:R-:W-:-:S06]  /*1440*/  PRMT R22, RZ, 0x7610, R22 ;  /* 0x00007610ff167816 */ /* 0x000fcc0000000016 */
[----:B------:R-:W4:Y:S01]  /*1450*/  @!P1 LDG.E.U16 R22, desc[UR8][R28.64] ;  /* 0x000000081c169981 */ /* 0x000f22000c1e1500 */
[----:B-1----:R-:W-:-:S03]  /*1460*/  @!P3 IMAD.WIDE R24, R27, R14, R18 ;  /* 0x0000000e1b18b225 */ /* 0x002fc600078e0212 */
[----:B0-----:R-:W-:Y:S01]  /*1470*/  @!P3 LEA R26, P0, R24, R8, 0x1 ;  /* 0x00000008181ab211 */ /* 0x001fe200078008ff */
[----:B--2---:R-:W-:-:S03]  /*1480*/  @!P2 IMAD.WIDE R14, R21, R15, R18 ;  /* 0x0000000f150ea225 */ /* 0x004fc600078e0212 */
[----:B------:R-:W-:Y:S02]  /*1490*/  @!P3 LEA.HI.X R27, R24, R9, R25, 0x1, P0 ;  /* 0x00000009181bb211 */ /* 0x000fe400000f0c19 */
[----:B------:R-:W-:Y:S02]  /*14a0*/  PRMT R21, RZ, 0x7610, R21 ;  /* 0x00007610ff157816 */ /* 0x000fe40000000015 */
[C---:B------:R-:W-:Y:S02]  /*14b0*/  @!P2 LEA R8, P0, R14.reuse, R12, 0x1 ;  /* 0x0000000c0e08a211 */ /* 0x040fe400078008ff */
[----:B------:R-:W-:Y:S02]  /*14c0*/  PRMT R24, RZ, 0x7610, R24 ;  /* 0x00007610ff187816 */ /* 0x000fe40000000018 */
[----:B------:R-:W2:Y:S01]  /*14d0*/  @!P3 LDG.E.U16 R21, desc[UR8][R26.64] ;  /* 0x000000081a15b981 */ /* 0x000ea2000c1e1500 */
[----:B------:R-:W-:-:S03]  /*14e0*/  @!P2 LEA.HI.X R9, R14, R13, R15, 0x1, P0 ;  /* 0x0000000d0e09a211 */ /* 0x000fc600000f0c0f */
[----:B------:R-:W2:Y:S04]  /*14f0*/  LDL.128 R12, [R17+0x10] ;  /* 0x00001000110c7983 */ /* 0x000ea80000100c00 */
[----:B------:R-:W2:Y:S01]  /*1500*/  @!P2 LDG.E.U16 R24, desc[UR8][R8.64] ;  /* 0x000000080818a981 */ /* 0x000ea2000c1e1500 */
[----:B------:R-:W-:-:S05]  /*1510*/  VIADD R16, R16, 0x8 ;  /* 0x0000000810107836 */ /* 0x000fca0000000000 */
[----:B------:R-:W-:Y:S01]  /*1520*/  ISETP.NE.AND P0, PT, R16, R7, PT ;  /* 0x000000071000720c */ /* 0x000fe20003f05270 */
[----:B---3--:R-:W-:-:S05]  /*1530*/  HADD2.F32 R25, -RZ, R20.H0_H0 ;  /* 0x20000014ff197230 */ /* 0x008fca0000004100 */
[----:B------:R-:W-:Y:S01]  /*1540*/  FFMA R20, -R25, R11, R10 ;  /* 0x0000000b19147223 */ /* 0x000fe2000000010a */
[----:B----4-:R-:W-:Y:S02]  /*1550*/  HADD2.F32 R10, -RZ, R23.H0_H0 ;  /* 0x20000017ff0a7230 */ /* 0x010fe40000004100 */
[----:B------:R-:W-:Y:S02]  /*1560*/  HADD2.F32 R29, -RZ, R22.H0_H0 ;  /* 0x20000016ff1d7230 */ /* 0x000fe40000004100 */
[----:B--2---:R-:W-:-:S03]  /*1570*/  HADD2.F32 R21, -RZ, R21.H0_H0 ;  /* 0x20000015ff157230 */ /* 0x004fc60000004100 */
[----:B------:R-:W-:-:S04]  /*1580*/  FFMA R29, -R29, R12, R20 ;  /* 0x0000000c1d1d7223 */ /* 0x000fc80000000114 */
[----:B------:R-:W-:Y:S01]  /*1590*/  FFMA R10, -R10, R13, R29 ;  /* 0x0000000d0a0a7223 */ /* 0x000fe2000000011d */
[----:B------:R-:W-:-:S03]  /*15a0*/  HADD2.F32 R24, -RZ, R24.H0_H0 ;  /* 0x20000018ff187230 */ /* 0x000fc60000004100 */
[----:B------:R-:W-:-:S04]  /*15b0*/  FFMA R21, -R21, R14, R10 ;  /* 0x0000000e15157223 */ /* 0x000fc8000000010a */
[----:B------:R-:W-:Y:S01]  /*15c0*/  FFMA R15, -R24, R15, R21 ;  /* 0x0000000f180f7223 */ /* 0x000fe20000000115 */
[----:B------:R-:W-:Y:S06]  /*15d0*/  @P0 BRA `(.L_x_72) ;  /* 0xfffffff800880947 */ /* 0x000fec000383ffff */
.L_x_71:
[----:B------:R-:W-:-:S13]  /*15e0*/  LOP3.LUT P0, RZ, R4, 0x7, RZ, 0xc0, !PT ;  /* 0x0000000704ff7812 */ /* 0x000fda000780c0ff */
[----:B------:R-:W-:Y:S05]  /*15f0*/  @!P0 BRA `(.L_x_70) ;  /* 0x0000000400948947 */ /* 0x000fea0003800000 */
[----:B------:R-:W-:-:S04]  /*1600*/  LOP3.LUT R9, R5, 0x7, RZ, 0xc0, !PT ;  /* 0x0000000705097812 */ /* 0x000fc800078ec0ff */
[C---:B------:R-:W-:Y:S01]  /*1610*/  LOP3.LUT P0, RZ, R9.reuse, 0x3, RZ, 0xc0, !PT ;  /* 0x0000000309ff7812 */ /* 0x040fe2000780c0ff */
[----:B------:R-:W-:-:S05]  /*1620*/  VIADD R8, R9, 0xffffffff ;  /* 0xffffffff09087836 */ /* 0x000fca0000000000 */
[----:B------:R-:W-:-:S13]  /*1630*/  ISETP.GE.U32.AND P1, PT, R8, 0x3, PT ;  /* 0x000000030800780c */ /* 0x000fda0003f26070 */
[----:B------:R-:W-:Y:S05]  /*1640*/  @!P1 BRA `(.L_x_73) ;  /* 0x0000000000c49947 */ /* 0x000fea0003800000 */
[----:B------:R-:W1:Y:S01]  /*1650*/  LDCU UR6, c[0x0][0x38c] ;  /* 0x00007180ff0677ac */ /* 0x000e620008000800 */
[----:B------:R-:W-:Y:S01]  /*1660*/  VIADD R13, R7, UR5 ;  /* 0x00000005070d7c36 */ /* 0x000fe20008000000 */
[----:B------:R-:W-:-:S03]  /*1670*/  PRMT R14, RZ, 0x7610, R14 ;  /* 0x00007610ff0e7816 */ /* 0x000fc6000000000e */
[C---:B------:R-:W-:Y:S02]  /*1680*/  VIADD R21, R13.reuse, 0x1 ;  /* 0x000000010d157836 */ /* 0x040fe40000000000 */
[C---:B------:R-:W-:Y:S02]  /*1690*/  VIADD R22, R13.reuse, 0x2 ;  /* 0x000000020d167836 */ /* 0x040fe40000000000 */
[C---:B------:R-:W-:Y:S01]  /*16a0*/  VIADD R17, R13.reuse, 0x3 ;  /* 0x000000030d117836 */ /* 0x040fe20000000000 */
[----:B-1----:R-:W-:Y:S02]  /*16b0*/  ISETP.GE.AND P4, PT, R13, UR6, PT ;  /* 0x000000060d007c0c */ /* 0x002fe4000bf86270 */
[----:B------:R-:W-:Y:S02]  /*16c0*/  ISETP.GE.AND P3, PT, R21, UR6, PT ;  /* 0x0000000615007c0c */ /* 0x000fe4000bf66270 */
[----:B------:R-:W-:Y:S02]  /*16d0*/  ISETP.GE.AND P2, PT, R22, UR6, PT ;  /* 0x0000000616007c0c */ /* 0x000fe4000bf46270 */
[----:B------:R-:W-:-:S07]  /*16e0*/  ISETP.GE.AND P1, PT, R17, UR6, PT ;  /* 0x0000000611007c0c */ /* 0x000fce000bf26270 */
[----:B------:R-:W1:Y:S08]  /*16f0*/  @!P4 LDC R12, c[0x0][0x390] ;  /* 0x0000e400ff0ccb82 */ /* 0x000e700000000800 */
[----:B------:R-:W2:Y:S08]  /*1700*/  @!P4 LDC.64 R10, c[0x0][0x380] ;  /* 0x0000e000ff0acb82 */ /* 0x000eb00000000a00 */
[----:B------:R-:W3:Y:S01]  /*1710*/  @!P3 LDC R20, c[0x0][0x390] ;  /* 0x0000e400ff14bb82 */ /* 0x000ee20000000800 */
[----:B-1----:R-:W-:-:S07]  /*1720*/  @!P4 IMAD.WIDE R12, R13, R12, R18 ;  /* 0x0000000c0d0cc225 */ /* 0x002fce00078e0212 */
[----:B------:R-:W1:Y:S01]  /*1730*/  @!P3 LDC.64 R8, c[0x0][0x380] ;  /* 0x0000e000ff08bb82 */ /* 0x000e620000000a00 */
[----:B--2---:R-:W-:-:S07]  /*1740*/  @!P4 LEA R24, P5, R12, R10, 0x1 ;  /* 0x0000000a0c18c211 */ /* 0x004fce00078a08ff */
[----:B------:R-:W2:Y:S01]  /*1750*/  @!P2 LDC R23, c[0x0][0x390] ;  /* 0x0000e400ff17ab82 */ /* 0x000ea20000000800 */
[----:B------:R-:W-:Y:S01]  /*1760*/  @!P4 LEA.HI.X R25, R12, R11, R13, 0x1, P5 ;  /* 0x0000000b0c19c211 */ /* 0x000fe200028f0c0d */
[----:B---3--:R-:W-:-:S06]  /*1770*/  @!P3 IMAD.WIDE R20, R21, R20, R18 ;  /* 0x000000141514b225 */ /* 0x008fcc00078e0212 */
[----:B------:R-:W3:Y:S01]  /*1780*/  @!P1 LDC R16, c[0x0][0x390] ;  /* 0x0000e400ff109b82 */ /* 0x000ee20000000800 */
[----:B0-----:R0:W4:Y:S07]  /*1790*/  @!P4 LDG.E.U16 R14, desc[UR8][R24.64] ;  /* 0x00000008180ec981 */ /* 0x00112e000c1e1500 */
[----:B------:R-:W0:Y:S08]  /*17a0*/  @!P2 LDC.64 R12, c[0x0][0x380] ;  /* 0x0000e000ff0cab82 */ /* 0x000e300000000a00 */
[----:B------:R-:W0:Y:S01]  /*17b0*/  @!P1 LDC.64 R10, c[0x0][0x380] ;  /* 0x0000e000ff0a9b82 */ /* 0x000e220000000a00 */
[----:B-1----:R-:W-:Y:S01]  /*17c0*/  @!P3 LEA R8, P4, R20, R8, 0x1 ;  /* 0x000000081408b211 */ /* 0x002fe200078808ff */
[----:B--2---:R-:W-:-:S03]  /*17d0*/  @!P2 IMAD.WIDE R22, R22, R23, R18 ;  /* 0x000000171616a225 */ /* 0x004fc600078e0212 */
[----:B------:R-:W-:Y:S01]  /*17e0*/  @!P3 LEA.HI.X R9, R20, R9, R21, 0x1, P4 ;  /* 0x000000091409b211 */ /* 0x000fe200020f0c15 */
[----:B---3--:R-:W-:Y:S01]  /*17f0*/  @!P1 IMAD.WIDE R16, R17, R16, R18 ;  /* 0x0000001011109225 */ /* 0x008fe200078e0212 */
[----:B------:R-:W-:-:S03]  /*1800*/  PRMT R20, RZ, 0x7610, R20 ;  /* 0x00007610ff147816 */ /* 0x000fc60000000014 */
[----:B------:R-:W-:Y:S01]  /*1810*/  IMAD R21, R7, 0x4, R1 ;  /* 0x0000000407157824 */ /* 0x000fe200078e0201 */
[----:B0-----:R-:W-:Y:S02]  /*1820*/  PRMT R24, RZ, 0x7610, R24 ;  /* 0x00007610ff187816 */ /* 0x001fe40000000018 */
[----:B------:R-:W2:Y:S01]  /*1830*/  @!P3 LDG.E.U16 R20, desc[UR8][R8.64] ;  /* 0x000000080814b981 */ /* 0x000ea2000c1e1500 */
[----:B------:R-:W-:-:S04]  /*1840*/  @!P2 LEA R12, P4, R22, R12, 0x1 ;  /* 0x0000000c160ca211 */ /* 0x000fc800078808ff */
[----:B------:R-:W-:Y:S02]  /*1850*/  @!P2 LEA.HI.X R13, R22, R13, R23, 0x1, P4 ;  /* 0x0000000d160da211 */ /* 0x000fe400020f0c17 */
[----:B------:R-:W-:Y:S01]  /*1860*/  PRMT R25, RZ, 0x7610, R25 ;  /* 0x00007610ff197816 */ /* 0x000fe20000000019 */
[----:B------:R-:W3:Y:S01]  /*1870*/  LDL.64 R22, [R21+0x8] ;  /* 0x0000080015167983 */ /* 0x000ee20000100a00 */
[----:B------:R-:W-:-:S03]  /*1880*/  @!P1 LEA R10, P5, R16, R10, 0x1 ;  /* 0x0000000a100a9211 */ /* 0x000fc600078a08ff */
[----:B------:R-:W3:Y:S01]  /*1890*/  @!P2 LDG.E.U16 R24, desc[UR8][R12.64] ;  /* 0x000000080c18a981 */ /* 0x000ee2000c1e1500 */
[----:B------:R-:W-:-:S03]  /*18a0*/  @!P1 LEA.HI.X R11, R16, R11, R17, 0x1, P5 ;  /* 0x0000000b100b9211 */ /* 0x000fc600028f0c11 */
[----:B------:R-:W3:Y:S04]  /*18b0*/  LDL.64 R16, [R21] ;  /* 0x0000000015107983 */ /* 0x000ee80000100a00 */
[----:B------:R-:W3:Y:S01]  /*18c0*/  @!P1 LDG.E.U16 R25, desc[UR8][R10.64] ;  /* 0x000000080a199981 */ /* 0x000ee2000c1e1500 */
[----:B------:R-:W-:Y:S02]  /*18d0*/  VIADD R7, R7, 0x4 ;  /* 0x0000000407077836 */ /* 0x000fe40000000000 */
[----:B----4-:R-:W-:Y:S02]  /*18e0*/  HADD2.F32 R14, -RZ, R14.H0_H0 ;  /* 0x2000000eff0e7230 */ /* 0x010fe40000004100 */
[----:B--2---:R-:W-:Y:S02]  /*18f0*/  HADD2.F32 R20, -RZ, R20.H0_H0 ;  /* 0x20000014ff147230 */ /* 0x004fe40000004100 */
[----:B---3--:R-:W-:-:S02]  /*1900*/  HADD2.F32 R9, -RZ, R24.H0_H0 ;  /* 0x20000018ff097230 */ /* 0x008fc40000004100 */
[----:B-----5:R-:W-:-:S04]  /*1910*/  FFMA R15, -R14, R16, R15 ;  /* 0x000000100e0f7223 */ /* 0x020fc8000000010f */
[----:B------:R-:W-:Y:S01]  /*1920*/  FFMA R20, -R20, R17, R15 ;  /* 0x0000001114147223 */ /* 0x000fe2000000010f */
[----:B------:R-:W-:-:S03]  /*1930*/  HADD2.F32 R8, -RZ, R25.H0_H0 ;  /* 0x20000019ff087230 */ /* 0x000fc60000004100 */
[----:B------:R-:W-:-:S04]  /*1940*/  FFMA R9, -R9, R22, R20 ;  /* 0x0000001609097223 */ /* 0x000fc80000000114 */
[----:B------:R-:W-:-:S07]  /*1950*/  FFMA R15, -R8, R23, R9 ;  /* 0x00000017080f7223 */ /* 0x000fce0000000109 */
.L_x_73:
[----:B------:R-:W-:Y:S05]  /*1960*/  @!P0 BRA `(.L_x_70) ;  /* 0x0000000000b88947 */ /* 0x000fea0003800000 */
[C---:B------:R-:W-:Y:S02]  /*1970*/  LOP3.LUT R8, R3.reuse, 0x3, RZ, 0xc0, !PT ;  /* 0x0000000303087812 */ /* 0x040fe400078ec0ff */
[----:B------:R-:W-:Y:S02]  /*1980*/  LOP3.LUT R9, R3, 0x1, RZ, 0xc0, !PT ;  /* 0x0000000103097812 */ /* 0x000fe400078ec0ff */
[----:B------:R-:W-:Y:S02]  /*1990*/  ISETP.NE.AND P0, PT, R8, 0x1, PT ;  /* 0x000000010800780c */ /* 0x000fe40003f05270 */
[----:B------:R-:W-:-:S11]  /*19a0*/  ISETP.NE.U32.AND P2, PT, R9, 0x1, PT ;  /* 0x000000010900780c */ /* 0x000fd60003f45070 */
[----:B------:R-:W-:Y:S05]  /*19b0*/  @!P0 BRA `(.L_x_74) ;  /* 0x0000000000688947 */ /* 0x000fea0003800000 */
[----:B------:R-:W1:Y:S01]  /*19c0*/  LDCU UR6, c[0x0][0x38c] ;  /* 0x00007180ff0677ac */ /* 0x000e620008000800 */
[----:B------:R-:W-:Y:S01]  /*19d0*/  VIADD R17, R7, UR5 ;  /* 0x0000000507117c36 */ /* 0x000fe20008000000 */
[----:B------:R-:W-:-:S03]  /*19e0*/  PRMT R14, RZ, 0x7610, R14 ;  /* 0x00007610ff0e7816 */ /* 0x000fc6000000000e */
[C---:B------:R-:W-:Y:S01]  /*19f0*/  VIADD R13, R17.reuse, 0x1 ;  /* 0x00000001110d7836 */ /* 0x040fe20000000000 */
[----:B-1----:R-:W-:-:S04]  /*1a00*/  ISETP.GE.AND P0, PT, R17, UR6, PT ;  /* 0x0000000611007c0c */ /* 0x002fc8000bf06270 */
[----:B------:R-:W-:-:S09]  /*1a10*/  ISETP.GE.AND P1, PT, R13, UR6, PT ;  /* 0x000000060d007c0c */ /* 0x000fd2000bf26270 */
[----:B------:R-:W1:Y:S08]  /*1a20*/  @!P0 LDC R16, c[0x0][0x390] ;  /* 0x0000e400ff108b82 */ /* 0x000e700000000800 */
[----:B------:R-:W2:Y:S08]  /*1a30*/  @!P1 LDC R12, c[0x0][0x390] ;  /* 0x0000e400ff0c9b82 */ /* 0x000eb00000000800 */
[----:B------:R-:W3:Y:S08]  /*1a40*/  @!P0 LDC.64 R10, c[0x0][0x380] ;  /* 0x0000e000ff0a8b82 */ /* 0x000ef00000000a00 */
[----:B------:R-:W4:Y:S01]  /*1a50*/  @!P1 LDC.64 R8, c[0x0][0x380] ;  /* 0x0000e000ff089b82 */ /* 0x000f220000000a00 */
[----:B-1----:R-:W-:-:S04]  /*1a60*/  @!P0 IMAD.WIDE R16, R17, R16, R18 ;  /* 0x0000001011108225 */ /* 0x002fc800078e0212 */
[----:B--2---:R-:W-:Y:S01]  /*1a70*/  @!P1 IMAD.WIDE R12, R13, R12, R18 ;  /* 0x0000000c0d0c9225 */ /* 0x004fe200078e0212 */
[----:B---3--:R-:W-:-:S04]  /*1a80*/  @!P0 LEA R10, P3, R16, R10, 0x1 ;  /* 0x0000000a100a8211 */ /* 0x008fc800078608ff */
[----:B------:R-:W-:Y:S02]  /*1a90*/  @!P0 LEA.HI.X R11, R16, R11, R17, 0x1, P3 ;  /* 0x0000000b100b8211 */ /* 0x000fe400018f0c11 */
[----:B------:R-:W-:Y:S02]  /*1aa0*/  PRMT R16, RZ, 0x7610, R16 ;  /* 0x00007610ff107816 */ /* 0x000fe40000000010 */
[C---:B----4-:R-:W-:Y:S01]  /*1ab0*/  @!P1 LEA R8, P4, R12.reuse, R8, 0x1 ;  /* 0x000000080c089211 */ /* 0x050fe200078808ff */
[----:B0-----:R-:W2:Y:S03]  /*1ac0*/  @!P0 LDG.E.U16 R14, desc[UR8][R10.64] ;  /* 0x000000080a0e8981 */ /* 0x001ea6000c1e1500 */
[----:B------:R-:W-:Y:S01]  /*1ad0*/  @!P1 LEA.HI.X R9, R12, R9, R13, 0x1, P4 ;  /* 0x000000090c099211 */ /* 0x000fe200020f0c0d */
[----:B------:R-:W-:-:S04]  /*1ae0*/  IMAD R12, R7, 0x4, R1 ;  /* 0x00000004070c7824 */ /* 0x000fc800078e0201 */
[----:B------:R-:W3:Y:S04]  /*1af0*/  @!P1 LDG.E.U16 R16, desc[UR8][R8.64] ;  /* 0x0000000808109981 */ /* 0x000ee8000c1e1500 */
[----:B------:R-:W4:Y:S01]  /*1b00*/  LDL.64 R12, [R12] ;  /* 0x000000000c0c7983 */ /* 0x000f220000100a00 */
[----:B------:R-:W-:Y:S02]  /*1b10*/  VIADD R7, R7, 0x2 ;  /* 0x0000000207077836 */ /* 0x000fe40000000000 */
[----:B--2---:R-:W-:Y:S02]  /*1b20*/  HADD2.F32 R14, -RZ, R14.H0_H0 ;  /* 0x2000000eff0e7230 */ /* 0x004fe40000004100 */
[----:B---3--:R-:W-:-:S03]  /*1b30*/  HADD2.F32 R16, -RZ, R16.H0_H0 ;  /* 0x20000010ff107230 */ /* 0x008fc60000004100 */
[----:B----45:R-:W-:-:S04]  /*1b40*/  FFMA R15, -R14, R12, R15 ;  /* 0x0000000c0e0f7223 */ /* 0x030fc8000000010f */
[----:B------:R-:W-:-:S07]  /*1b50*/  FFMA R15, -R16, R13, R15 ;  /* 0x0000000d100f7223 */ /* 0x000fce000000010f */
.L_x_74:
[----:B------:R-:W-:Y:S05]  /*1b60*/  @P2 BRA `(.L_x_70) ;  /* 0x0000000000382947 */ /* 0x000fea0003800000 */
[----:B------:R-:W1:Y:S01]  /*1b70*/  LDCU UR6, c[0x0][0x38c] ;  /* 0x00007180ff0677ac */ /* 0x000e620008000800 */
[C---:B------:R-:W-:Y:S02]  /*1b80*/  VIADD R11, R7.reuse, UR5 ;  /* 0x00000005070b7c36 */ /* 0x040fe40008000000 */
[----:B------:R-:W-:-:S06]  /*1b90*/  IMAD R7, R7, 0x4, R1 ;  /* 0x0000000407077824 */ /* 0x000fcc00078e0201 */
[----:B------:R-:W2:Y:S01]  /*1ba0*/  LDL R7, [R7] ;  /* 0x0000000007077983 */ /* 0x000ea20000100800 */
[----:B-1----:R-:W-:-:S13]  /*1bb0*/  ISETP.GE.AND P0, PT, R11, UR6, PT ;  /* 0x000000060b007c0c */ /* 0x002fda000bf06270 */
[----:B------:R-:W1:Y:S08]  /*1bc0*/  @!P0 LDC R10, c[0x0][0x390] ;  /* 0x0000e400ff0a8b82 */ /* 0x000e700000000800 */
[----:B------:R-:W3:Y:S01]  /*1bd0*/  @!P0 LDC.64 R8, c[0x0][0x380] ;  /* 0x0000e000ff088b82 */ /* 0x000ee20000000a00 */
[----:B-1----:R-:W-:Y:S01]  /*1be0*/  @!P0 IMAD.WIDE R18, R11, R10, R18 ;  /* 0x0000000a0b128225 */ /* 0x002fe200078e0212 */
[----:B------:R-:W-:-:S02]  /*1bf0*/  PRMT R10, RZ, 0x7610, R10 ;  /* 0x00007610ff0a7816 */ /* 0x000fc4000000000a */
[----:B---3--:R-:W-:-:S04]  /*1c00*/  @!P0 LEA R8, P1, R18, R8, 0x1 ;  /* 0x0000000812088211 */ /* 0x008fc800078208ff */
[----:B------:R-:W-:-:S05]  /*1c10*/  @!P0 LEA.HI.X R9, R18, R9, R19, 0x1, P1 ;  /* 0x0000000912098211 */ /* 0x000fca00008f0c13 */
[----:B0-----:R-:W3:Y:S02]  /*1c20*/  @!P0 LDG.E.U16 R10, desc[UR8][R8.64] ;  /* 0x00000008080a8981 */ /* 0x001ee4000c1e1500 */
[----:B---3--:R-:W-:-:S05]  /*1c30*/  HADD2.F32 R10, -RZ, R10.H0_H0 ;  /* 0x2000000aff0a7230 */ /* 0x008fca0000004100 */
[----:B--2--5:R-:W-:-:S07]  /*1c40*/  FFMA R15, -R10, R7, R15 ;  /* 0x000000070a0f7223 */ /* 0x024fce000000010f */
.L_x_70:
[----:B------:R-:W1:Y:S01]  /*1c50*/  LDCU UR5, c[0x0][0x398] ;  /* 0x00007300ff0577ac */ /* 0x000e620008000800 */
[----:B-----5:R2:W-:Y:S01]  /*1c60*/  STL [R6], R15 ;  /* 0x0000000f06007387 */ /* 0x0205e20000100800 */
[----:B------:R-:W-:Y:S02]  /*1c70*/  VIADD R4, R4, 0x1 ;  /* 0x0000000104047836 */ /* 0x000fe40000000000 */
[----:B------:R-:W-:Y:S02]  /*1c80*/  VIADD R5, R5, 0x1 ;  /* 0x0000000105057836 */ /* 0x000fe40000000000 */
[----:B------:R-:W-:Y:S01]  /*1c90*/  VIADD R3, R3, 0x1 ;  /* 0x0000000103037836 */ /* 0x000fe20000000000 */
[----:B-1----:R-:W-:-:S13]  /*1ca0*/  ISETP.NE.AND P0, PT, R4, UR5, PT ;  /* 0x0000000504007c0c */ /* 0x002fda000bf05270 */
[----:B--2---:R-:W-:Y:S05]  /*1cb0*/  @P0 BRA `(.L_x_75) ;  /* 0xfffffff000900947 */ /* 0x004fea000383ffff */
.L_x_69:
[----:B------:R-:W2:Y:S01]  /*1cc0*/  LDCU UR4, c[0x0][0x398] ;  /* 0x00007300ff0477ac */ /* 0x000ea20008000800 */
[----:B------:R-:W-:Y:S01]  /*1cd0*/  ISETP.NE.AND P2, PT, R2, RZ, PT ;  /* 0x000000ff0200720c */ /* 0x000fe20003f45270 */
[----:B------:R-:W-:Y:S01]  /*1ce0*/  IMAD.MOV.U32 R4, RZ, RZ, RZ ;  /* 0x000000ffff047224 */ /* 0x000fe200078e00ff */
[----:B--2---:R-:W-:-:S09]  /*1cf0*/  UISETP.GE.U32.AND UP0, UPT, UR4, 0x8, UPT ;  /* 0x000000080400788c */ /* 0x004fd2000bf06070 */
[----:B------:R-:W-:Y:S05]  /*1d00*/  BRA.U !UP0, `(.L_x_76) ;  /* 0x0000000108f47547 */ /* 0x000fea000b800000 */
[----:B------:R-:W2:Y:S01]  /*1d10*/  LDCU UR5, c[0x0][0x38c] ;  /* 0x00007180ff0577ac */ /* 0x000ea20008000800 */
[----:B------:R-:W-:Y:S01]  /*1d20*/  IMAD.MOV.U32 R3, RZ, RZ, RZ ;  /* 0x000000ffff037224 */ /* 0x000fe200078e00ff */
[----:B------:R-:W-:Y:S01]  /*1d30*/  ULOP3.LUT UR4, UR4, 0xf8, URZ, 0xc0, !UPT ;  /* 0x000000f804047892 */ /* 0x000fe2000f8ec0ff */
[----:B------:R-:W3:Y:S05]  /*1d40*/  LDCU UR13, c[0x0][0x38c] ;  /* 0x00007180ff0d77ac */ /* 0x000eea0008000800 */
[----:B------:R-:W-:Y:S01]  /*1d50*/  IMAD.U32 R4, RZ, RZ, UR4 ;  /* 0x00000004ff047e24 */ /* 0x000fe2000f8e00ff */
[----:B------:R-:W4:Y:S01]  /*1d60*/  LDCU UR12, c[0x0][0x388] ;  /* 0x00007100ff0c77ac */ /* 0x000f220008000800 */
[----:B------:R-:W0:Y:S01]  /*1d70*/  LDCU.64 UR10, c[0x0][0x380] ;  /* 0x00007000ff0a77ac */ /* 0x000e220008000a00 */
[----:B--2---:R-:W-:Y:S01]  /*1d80*/  ISETP.GE.AND P0, PT, R0, UR5, PT ;  /* 0x0000000500007c0c */ /* 0x004fe2000bf06270 */
[----:B------:R-:W2:-:S12]  /*1d90*/  LDCU.64 UR6, c[0x0][0x390] ;  /* 0x00007200ff0677ac */ /* 0x000e980008000a00 */
.L_x_77:
[----:B-12---:R-:W-:-:S04]  /*1da0*/  VIADD R8, R3, UR7 ;  /* 0x0000000703087c36 */ /* 0x006fc80008000000 */
[C---:B------:R-:W-:Y:S01]  /*1db0*/  VIADD R5, R8.reuse, 0x1 ;  /* 0x0000000108057836 */ /* 0x040fe20000000000 */
[C---:B----4-:R-:W-:Y:S01]  /*1dc0*/  ISETP.GE.OR P1, PT, R8.reuse, UR12, P0 ;  /* 0x0000000c08007c0c */ /* 0x050fe20008726670 */
[----:B------:R-:W-:Y:S01]  /*1dd0*/  VIADD R6, R8, 0x2 ;  /* 0x0000000208067836 */ /* 0x000fe20000000000 */
[----:B---3--:R-:W-:-:S04]  /*1de0*/  ISETP.GE.AND P0, PT, R0, UR13, PT ;  /* 0x0000000d00007c0c */ /* 0x008fc8000bf06270 */
[----:B------:R-:W-:Y:S01]  /*1df0*/  ISETP.GE.OR P6, PT, R5, UR12, P0 ;  /* 0x0000000c05007c0c */ /* 0x000fe200087c6670 */
[----:B------:R-:W-:Y:S01]  /*1e00*/  IMAD R5, R3, 0x4, R1 ;  /* 0x0000000403057824 */ /* 0x000fe200078e0201 */
[----:B------:R-:W-:-:S05]  /*1e10*/  ISETP.GE.OR P4, PT, R6, UR12, P0 ;  /* 0x0000000c06007c0c */ /* 0x000fca0008786670 */
[----:B------:R-:W2:Y:S06]  /*1e20*/  @!P1 LDL R7, [R5] ;  /* 0x0000000005079983 */ /* 0x000eac0000100800 */
[----:B------:R-:W3:Y:S04]  /*1e30*/  @!P6 LDL R14, [R5+0x4] ;  /* 0x00000400050ee983 */ /* 0x000ee80000100800 */
[----:B------:R-:W4:Y:S01]  /*1e40*/  @!P4 LDL R15, [R5+0x8] ;  /* 0x00000800050fc983 */ /* 0x000f220000100800 */
[----:B------:R-:W-:Y:S01]  /*1e50*/  SHF.R.S32.HI R9, RZ, 0x1f, R8 ;  /* 0x0000001fff097819 */ /* 0x000fe20000011408 */
[----:B------:R-:W-:-:S02]  /*1e60*/  VIADD R13, R8, 0x4 ;  /* 0x00000004080d7836 */ /* 0x000fc40000000000 */
[----:B------:R-:W-:Y:S02]  /*1e70*/  VIADD R12, R8, 0x3 ;  /* 0x00000003080c7836 */ /* 0x000fe40000000000 */
[----:B------:R-:W-:Y:S01]  /*1e80*/  IMAD.WIDE R10, R0, UR6, R8 ;  /* 0x00000006000a7c25 */ /* 0x000fe2000f8e0208 */
[----:B------:R-:W-:Y:S02]  /*1e90*/  ISETP.GE.OR P5, PT, R13, UR12, P0 ;  /* 0x0000000c0d007c0c */ /* 0x000fe400087a6670 */
[C---:B0-----:R-:W-:Y:S02]  /*1ea0*/  LEA R6, P3, R10.reuse, UR10, 0x1 ;  /* 0x0000000a0a067c11 */ /* 0x041fe4000f8608ff */
[----:B--2---:R-:W-:Y:S02]  /*1eb0*/  @!P1 F2FP.F16.F32.PACK_AB R9, RZ, R7 ;  /* 0x00000007ff09923e */ /* 0x004fe400000000ff */
[----:B------:R-:W-:Y:S01]  /*1ec0*/  LEA.HI.X R7, R10, UR11, R11, 0x1, P3 ;  /* 0x0000000b0a077c11 */ /* 0x000fe200098f0c0b */
[----:B------:R-:W-:Y:S01]  /*1ed0*/  VIADD R11, R8, 0x5 ;  /* 0x00000005080b7836 */ /* 0x000fe20000000000 */
[----:B------:R-:W-:-:S02]  /*1ee0*/  PRMT R16, R9, 0x7610, R16 ;  /* 0x0000761009107816 */ /* 0x000fc40000000010 */
[----:B---3--:R-:W-:Y:S02]  /*1ef0*/  @!P6 F2FP.F16.F32.PACK_AB R9, RZ, R14 ;  /* 0x0000000eff09e23e */ /* 0x008fe400000000ff */
[----:B------:R-:W-:Y:S01]  /*1f00*/  ISETP.GE.OR P3, PT, R12, UR12, P0 ;  /* 0x0000000c0c007c0c */ /* 0x000fe20008766670 */
[----:B------:R0:W-:Y:S01]  /*1f10*/  @!P1 STG.E.U16 desc[UR8][R6.64], R16 ;  /* 0x0000001006009986 */ /* 0x0001e2000c101508 */
[----:B----4-:R-:W-:Y:S02]  /*1f20*/  @!P4 F2FP.F16.F32.PACK_AB R10, RZ, R15 ;  /* 0x0000000fff0ac23e */ /* 0x010fe400000000ff */
[----:B------:R-:W-:Y:S01]  /*1f30*/  PRMT R13, R9, 0x7610, R13 ;  /* 0x00007610090d7816 */ /* 0x000fe2000000000d */
[----:B------:R-:W-:Y:S01]  /*1f40*/  VIADD R9, R8, 0x6 ;  /* 0x0000000608097836 */ /* 0x000fe20000000000 */
[----:B------:R-:W-:Y:S01]  /*1f50*/  PRMT R14, R10, 0x7610, R14 ;  /* 0x000076100a0e7816 */ /* 0x000fe2000000000e */
[----:B------:R-:W-:Y:S01]  /*1f60*/  VIADD R8, R8, 0x7 ;  /* 0x0000000708087836 */ /* 0x000fe20000000000 */
[----:B------:R-:W-:Y:S01]  /*1f70*/  ISETP.GE.OR P1, PT, R11, UR12, P0 ;  /* 0x0000000c0b007c0c */ /* 0x000fe20008726670 */
[----:B------:R0:W-:Y:S01]  /*1f80*/  @!P6 STG.E.U16 desc[UR8][R6.64+0x2], R13 ;  /* 0x0000020d0600e986 */ /* 0x0001e2000c101508 */
[----:B------:R-:W-:-:S03]  /*1f90*/  ISETP.GE.OR P6, PT, R9, UR12, P0 ;  /* 0x0000000c09007c0c */ /* 0x000fc600087c6670 */
[----:B------:R0:W-:Y:S01]  /*1fa0*/  @!P4 STG.E.U16 desc[UR8][R6.64+0x4], R14 ;  /* 0x0000040e0600c986 */ /* 0x0001e2000c101508 */
[----:B------:R-:W-:-:S03]  /*1fb0*/  ISETP.GE.OR P4, PT, R8, UR12, P0 ;  /* 0x0000000c08007c0c */ /* 0x000fc60008786670 */
[----:B------:R-:W2:Y:S04]  /*1fc0*/  @!P3 LDL R8, [R5+0xc] ;  /* 0x00000c000508b983 */ /* 0x000ea80000100800 */
[----:B------:R-:W3:Y:S04]  /*1fd0*/  @!P5 LDL R9, [R5+0x10] ;  /* 0x000010000509d983 */ /* 0x000ee80000100800 */
[----:B------:R-:W4:Y:S04]  /*1fe0*/  @!P6 LDL R11, [R5+0x18] ;  /* 0x00001800050be983 */ /* 0x000f280000100800 */
[----:B------:R-:W5:Y:S04]  /*1ff0*/  @!P4 LDL R12, [R5+0x1c] ;  /* 0x00001c00050cc983 */ /* 0x000f680000100800 */
[----:B------:R-:W5:Y:S01]  /*2000*/  @!P1 LDL R10, [R5+0x14] ;  /* 0x00001400050a9983 */ /* 0x000f620000100800 */
[----:B------:R-:W-:Y:S01]  /*2010*/  VIADD R3, R3, 0x8 ;  /* 0x0000000803037836 */ /* 0x000fe20000000000 */
[----:B--2---:R-:W-:-:S02]  /*2020*/  @!P3 F2FP.F16.F32.PACK_AB R8, RZ, R8 ;  /* 0x00000008ff08b23e */ /* 0x004fc400000000ff */
[----:B---3--:R-:W-:Y:S02]  /*2030*/  @!P5 F2FP.F16.F32.PACK_AB R9, RZ, R9 ;  /* 0x00000009ff09d23e */ /* 0x008fe400000000ff */
[----:B----4-:R-:W-:Y:S02]  /*2040*/  @!P6 F2FP.F16.F32.PACK_AB R11, RZ, R11 ;  /* 0x0000000bff0be23e */ /* 0x010fe400000000ff */
[----:B-----5:R-:W-:Y:S01]  /*2050*/  @!P4 F2FP.F16.F32.PACK_AB R12, RZ, R12 ;  /* 0x0000000cff0cc23e */ /* 0x020fe200000000ff */
[----:B------:R0:W-:Y:S01]  /*2060*/  @!P3 STG.E.U16 desc[UR8][R6.64+0x6], R8 ;  /* 0x000006080600b986 */ /* 0x0001e2000c101508 */
[----:B------:R-:W-:-:S03]  /*2070*/  @!P1 F2FP.F16.F32.PACK_AB R10, RZ, R10 ;  /* 0x0000000aff0a923e */ /* 0x000fc600000000ff */
[----:B------:R0:W-:Y:S04]  /*2080*/  @!P5 STG.E.U16 desc[UR8][R6.64+0x8], R9 ;  /* 0x000008090600d986 */ /* 0x0001e8000c101508 */
[----:B------:R0:W-:Y:S04]  /*2090*/  @!P6 STG.E.U16 desc[UR8][R6.64+0xc], R11 ;  /* 0x00000c0b0600e986 */ /* 0x0001e8000c101508 */
[----:B------:R0:W-:Y:S04]  /*20a0*/  @!P4 STG.E.U16 desc[UR8][R6.64+0xe], R12 ;  /* 0x00000e0c0600c986 */ /* 0x0001e8000c101508 */
[----:B------:R0:W-:Y:S01]  /*20b0*/  @!P1 STG.E.U16 desc[UR8][R6.64+0xa], R10 ;  /* 0x00000a0a06009986 */ /* 0x0001e2000c101508 */
[----:B------:R-:W-:-:S13]  /*20c0*/  ISETP.NE.AND P1, PT, R3, R4, PT ;  /* 0x000000040300720c */ /* 0x000fda0003f25270 */
[----:B0-----:R-:W-:Y:S05]  /*20d0*/  @P1 BRA `(.L_x_77) ;  /* 0xfffffffc00301947 */ /* 0x001fea000383ffff */
.L_x_76:
[----:B0-----:R-:W-:Y:S05]  /*20e0*/  @!P2 EXIT ;  /* 0x000000000000a94d */ /* 0x001fea0003800000 */
[----:B-1----:R-:W0:Y:S01]  /*20f0*/  LDC R12, c[0x0][0x398] ;  /* 0x0000e600ff0c7b82 */ /* 0x002e220000000800 */
[----:B------:R-:W-:Y:S02]  /*2100*/  ISETP.GE.U32.AND P0, PT, R2, 0x4, PT ;  /* 0x000000040200780c */ /* 0x000fe40003f06070 */
[----:B0-----:R-:W-:-:S04]  /*2110*/  LOP3.LUT R13, R12, 0x3, RZ, 0xc0, !PT ;  /* 0x000000030c0d7812 */ /* 0x001fc800078ec0ff */
[----:B------:R-:W-:-:S07]  /*2120*/  ISETP.NE.AND P1, PT, R13, RZ, PT ;  /* 0x000000ff0d00720c */ /* 0x000fce0003f25270 */
[----:B------:R-:W-:Y:S06]  /*2130*/  @!P0 BRA `(.L_x_78) ;  /* 0x0000000000748947 */ /* 0x000fec0003800000 */
[----:B------:R-:W0:Y:S01]  /*2140*/  LDCU.64 UR4, c[0x0][0x390] ;  /* 0x00007200ff0477ac */ /* 0x000e220008000a00 */
[----:B------:R-:W1:Y:S01]  /*2150*/  LDCU.128 UR12, c[0x0][0x380] ;  /* 0x00007000ff0c77ac */ /* 0x000e620008000c00 */
[----:B0-----:R-:W-:-:S04]  /*2160*/  VIADD R2, R4, UR5 ;  /* 0x0000000504027c36 */ /* 0x001fc80008000000 */
[----:B------:R-:W-:Y:S01]  /*2170*/  VIADD R3, R2, 0x1 ;  /* 0x0000000102037836 */ /* 0x000fe20000000000 */
[----:B-1----:R-:W-:Y:S01]  /*2180*/  ISETP.GE.AND P0, PT, R0, UR15, PT ;  /* 0x0000000f00007c0c */ /* 0x002fe2000bf06270 */
[C---:B------:R-:W-:Y:S02]  /*2190*/  VIADD R5, R2.reuse, 0x2 ;  /* 0x0000000202057836 */ /* 0x040fe40000000000 */
[C---:B------:R-:W-:Y:S01]  /*21a0*/  VIADD R6, R2.reuse, 0x3 ;  /* 0x0000000302067836 */ /* 0x040fe20000000000 */
[----:B------:R-:W-:Y:S02]  /*21b0*/  ISETP.GE.OR P2, PT, R2, UR14, P0 ;  /* 0x0000000e02007c0c */ /* 0x000fe40008746670 */
[----:B------:R-:W-:Y:S02]  /*21c0*/  ISETP.GE.OR P3, PT, R3, UR14, P0 ;  /* 0x0000000e03007c0c */ /* 0x000fe40008766670 */
[----:B------:R-:W-:Y:S01]  /*21d0*/  ISETP.GE.OR P4, PT, R5, UR14, P0 ;  /* 0x0000000e05007c0c */ /* 0x000fe20008786670 */
[----:B------:R-:W-:Y:S01]  /*21e0*/  IMAD R5, R4, 0x4, R1 ;  /* 0x0000000404057824 */ /* 0x000fe200078e0201 */
[----:B------:R-:W-:-:S07]  /*21f0*/  ISETP.GE.OR P0, PT, R6, UR14, P0 ;  /* 0x0000000e06007c0c */ /* 0x000fce0008706670 */
[----:B------:R-:W2:Y:S04]  /*2200*/  @!P2 LDL R8, [R5] ;  /* 0x000000000508a983 */ /* 0x000ea80000100800 */
        /* <DEDUP_REMOVED lines=8> */
[----:B--2---:R-:W-:Y:S02]  /*2290*/  @!P2 F2FP.F16.F32.PACK_AB R8, RZ, R8 ;  /* 0x00000008ff08a23e */ /* 0x004fe400000000ff */
[----:B---3--:R-:W-:-:S03]  /*22a0*/  @!P3 F2FP.F16.F32.PACK_AB R6, RZ, R10 ;  /* 0x0000000aff06b23e */ /* 0x008fc600000000ff */
[----:B------:R0:W-:Y:S01]  /*22b0*/  @!P2 STG.E.U16 desc[UR8][R2.64], R8 ;  /* 0x000000080200a986 */ /* 0x0001e2000c101508 */
[----:B----4-:R-:W-:-:S03]  /*22c0*/  @!P4 F2FP.F16.F32.PACK_AB R9, RZ, R9 ;  /* 0x00000009ff09c23e */ /* 0x010fc600000000ff */
[----:B------:R0:W-:Y:S01]  /*22d0*/  @!P3 STG.E.U16 desc[UR8][R2.64+0x2], R6 ;  /* 0x000002060200b986 */ /* 0x0001e2000c101508 */
[----:B-----5:R-:W-:-:S03]  /*22e0*/  @!P0 F2FP.F16.F32.PACK_AB R7, RZ, R11 ;  /* 0x0000000bff07823e */ /* 0x020fc600000000ff */
[----:B------:R0:W-:Y:S04]  /*22f0*/  @!P4 STG.E.U16 desc[UR8][R2.64+0x4], R9 ;  /* 0x000004090200c986 */ /* 0x0001e8000c101508 */
[----:B------:R0:W-:Y:S02]  /*2300*/  @!P0 STG.E.U16 desc[UR8][R2.64+0x6], R7 ;  /* 0x0000060702008986 */ /* 0x0001e4000c101508 */
.L_x_78:
[----:B------:R-:W-:Y:S05]  /*2310*/  @!P1 EXIT ;  /* 0x000000000000994d */ /* 0x000fea0003800000 */
[----:B------:R-:W-:Y:S02]  /*2320*/  ISETP.NE.AND P0, PT, R13, 0x1, PT ;  /* 0x000000010d00780c */ /* 0x000fe40003f05270 */
[----:B------:R-:W-:-:S04]  /*2330*/  LOP3.LUT R12, R12, 0x1, RZ, 0xc0, !PT ;  /* 0x000000010c0c7812 */ /* 0x000fc800078ec0ff */
[----:B------:R-:W-:-:S07]  /*2340*/  ISETP.NE.U32.AND P3, PT, R12, 0x1, PT ;  /* 0x000000010c00780c */ /* 0x000fce0003f65070 */
[----:B------:R-:W-:Y:S06]  /*2350*/  @!P0 BRA `(.L_x_79) ;  /* 0x00000000004c8947 */ /* 0x000fec0003800000 */
[----:B------:R-:W1:Y:S01]  /*2360*/  LDCU.64 UR4, c[0x0][0x390] ;  /* 0x00007200ff0477ac */ /* 0x000e620008000a00 */
[C---:B0-----:R-:W-:Y:S01]  /*2370*/  IMAD R9, R4.reuse, 0x4, R1 ;  /* 0x0000000404097824 */ /* 0x041fe200078e0201 */
[----:B------:R-:W0:Y:S01]  /*2380*/  LDCU.128 UR12, c[0x0][0x380] ;  /* 0x00007000ff0c77ac */ /* 0x000e220008000c00 */
[----:B-1----:R-:W-:Y:S01]  /*2390*/  VIADD R2, R4, UR5 ;  /* 0x0000000504027c36 */ /* 0x002fe20008000000 */
[----:B0-----:R-:W-:-:S03]  /*23a0*/  ISETP.GE.AND P0, PT, R0, UR15, PT ;  /* 0x0000000f00007c0c */ /* 0x001fc6000bf06270 */
[C---:B------:R-:W-:Y:S01]  /*23b0*/  VIADD R3, R2.reuse, 0x1 ;  /* 0x0000000102037836 */ /* 0x040fe20000000000 */
[----:B------:R-:W-:-:S04]  /*23c0*/  ISETP.GE.OR P1, PT, R2, UR14, P0 ;  /* 0x0000000e02007c0c */ /* 0x000fc80008726670 */
[----:B------:R-:W-:-:S09]  /*23d0*/  ISETP.GE.OR P0, PT, R3, UR14, P0 ;  /* 0x0000000e03007c0c */ /* 0x000fd20008706670 */
[----:B------:R-:W2:Y:S04]  /*23e0*/  @!P1 LDL R5, [R9] ;  /* 0x0000000009059983 */ /* 0x000ea80000100800 */
[----:B------:R-:W3:Y:S01]  /*23f0*/  @!P0 LDL R8, [R9+0x4] ;  /* 0x0000040009088983 */ /* 0x000ee20000100800 */
[--C-:B------:R-:W-:Y:S01]  /*2400*/  SHF.R.S32.HI R3, RZ, 0x1f, R2.reuse ;  /* 0x0000001fff037819 */ /* 0x100fe20000011402 */
[----:B------:R-:W-:Y:S02]  /*2410*/  VIADD R4, R4, 0x2 ;  /* 0x0000000204047836 */ /* 0x000fe40000000000 */
[----:B------:R-:W-:-:S03]  /*2420*/  IMAD.WIDE R2, R0, UR4, R2 ;  /* 0x0000000400027c25 */ /* 0x000fc6000f8e0202 */
[----:B------:R-:W-:-:S04]  /*2430*/  LEA R6, P2, R2, UR12, 0x1 ;  /* 0x0000000c02067c11 */ /* 0x000fc8000f8408ff */
[----:B------:R-:W-:Y:S02]  /*2440*/  LEA.HI.X R7, R2, UR13, R3, 0x1, P2 ;  /* 0x0000000d02077c11 */ /* 0x000fe400090f0c03 */
[----:B--2---:R-:W-:Y:S02]  /*2450*/  @!P1 F2FP.F16.F32.PACK_AB R5, RZ, R5 ;  /* 0x00000005ff05923e */ /* 0x004fe400000000ff */
[----:B---3--:R-:W-:-:S03]  /*2460*/  @!P0 F2FP.F16.F32.PACK_AB R8, RZ, R8 ;  /* 0x00000008ff08823e */ /* 0x008fc600000000ff */
[----:B------:R1:W-:Y:S04]  /*2470*/  @!P1 STG.E.U16 desc[UR8][R6.64], R5 ;  /* 0x0000000506009986 */ /* 0x0003e8000c101508 */
[----:B------:R1:W-:Y:S02]  /*2480*/  @!P0 STG.E.U16 desc[UR8][R6.64+0x2], R8 ;  /* 0x0000020806008986 */ /* 0x0003e4000c101508 */
.L_x_79:
[----:B------:R-:W-:Y:S05]  /*2490*/  @P3 EXIT ;  /* 0x000000000000394d */ /* 0x000fea0003800000 */
[----:B------:R-:W0:Y:S01]  /*24a0*/  LDCU UR4, c[0x0][0x394] ;  /* 0x00007280ff0477ac */ /* 0x000e220008000800 */
[----:B------:R-:W2:Y:S01]  /*24b0*/  LDCU.64 UR6, c[0x0][0x388] ;  /* 0x00007100ff0677ac */ /* 0x000ea20008000a00 */
[----:B0-----:R-:W-:Y:S01]  /*24c0*/  VIADD R2, R4, UR4 ;  /* 0x0000000404027c36 */ /* 0x001fe20008000000 */
[----:B--2---:R-:W-:-:S04]  /*24d0*/  ISETP.GE.AND P0, PT, R0, UR7, PT ;  /* 0x0000000700007c0c */ /* 0x004fc8000bf06270 */
[----:B------:R-:W-:-:S13]  /*24e0*/  ISETP.GE.OR P0, PT, R2, UR6, P0 ;  /* 0x0000000602007c0c */ /* 0x000fda0008706670 */
[----:B------:R-:W-:Y:S05]  /*24f0*/  @P0 EXIT ;  /* 0x000000000000094d */ /* 0x000fea0003800000 */
[----:B-1----:R-:W-:Y:S01]  /*2500*/  IMAD R6, R4, 0x4, R1 ;  /* 0x0000000404067824 */ /* 0x002fe200078e0201 */
[----:B------:R-:W0:Y:S01]  /*2510*/  LDCU UR4, c[0x0][0x390] ;  /* 0x00007200ff0477ac */ /* 0x000e220008000800 */
[----:B------:R-:W1:Y:S04]  /*2520*/  LDCU.64 UR6, c[0x0][0x380] ;  /* 0x00007000ff0677ac */ /* 0x000e680008000a00 */
[----:B------:R-:W2:Y:S01]  /*2530*/  LDL R6, [R6] ;  /* 0x0000000006067983 */ /* 0x000ea20000100800 */
[----:B------:R-:W-:-:S03]  /*2540*/  SHF.R.S32.HI R3, RZ, 0x1f, R2 ;  /* 0x0000001fff037819 */ /* 0x000fc60000011402 */
[----:B0-----:R-:W-:-:S03]  /*2550*/  IMAD.WIDE R2, R0, UR4, R2 ;  /* 0x0000000400027c25 */ /* 0x001fc6000f8e0202 */
[----:B-1----:R-:W-:-:S04]  /*2560*/  LEA R4, P0, R2, UR6, 0x1 ;  /* 0x0000000602047c11 */ /* 0x002fc8000f8008ff */
[----:B------:R-:W-:Y:S02]  /*2570*/  LEA.HI.X R5, R2, UR7, R3, 0x1, P0 ;  /* 0x0000000702057c11 */ /* 0x000fe400080f0c03 */
[----:B--2---:R-:W-:-:S05]  /*2580*/  F2FP.F16.F32.PACK_AB R0, RZ, R6 ;  /* 0x00000006ff00723e */ /* 0x004fca00000000ff */
[----:B------:R-:W-:Y:S01]  /*2590*/  STG.E.U16 desc[UR8][R4.64], R0 ;  /* 0x0000000004007986 */ /* 0x000fe2000c101508 */
[----:B------:R-:W-:Y:S05]  /*25a0*/  EXIT ;  /* 0x000000000000794d */ /* 0x000fea0003800000 */
.L_x_80:
        /* <DEDUP_REMOVED lines=13> */
.L_x_84:


//--------------------- .nv.shared._Z24A12_trsm_kernel_half_optILi128EEvP6__halfiiiii --------------------------
	.section	.nv.shared._Z24A12_trsm_kernel_half_optILi128EEvP6__halfiiiii,"aw",@nobits
	.sectionflags	@""
	.align	16
	.zero		1024


//--------------------- .nv.shared.reserved.0     --------------------------
	.section	.nv.shared.reserved.0,"aw",@nobits
	.weak		__nv_reservedSMEM_offset_0_alias
	.size		__nv_reservedSMEM_offset_0_alias, 0, 64
	.other		__nv_reservedSMEM_offset_0_alias,@"STO_CUDA_RESERVED_SHARED STV_DEFAULT"
__nv_reservedSMEM_offset_0_alias:
	.zero		0
	.zero		64


//--------------------- .nv.shared._Z24A12_trsm_kernel_half_optILi64EEvP6__halfiiiii --------------------------
	.section	.nv.shared._Z24A12_trsm_kernel_half_optILi64EEvP6__halfiiiii,"aw",@nobits
	.sectionflags	@""
	.align	16
	.zero		1024


//--------------------- .nv.shared._Z24A12_trsm_kernel_half_optILi32EEvP6__halfiiiii --------------------------
	.section	.nv.shared._Z24A12_trsm_kernel_half_optILi32EEvP6__halfiiiii,"aw",@nobits
	.sectionflags	@""
	.align	16
	.zero		1024


//--------------------- .nv.shared._Z29A12_trsm_kernel_half_fallbackP6__halfiiiii --------------------------
	.section	.nv.shared._Z29A12_trsm_kernel_half_fallbackP6__halfiiiii,"aw",@nobits
	.sectionflags	@""
	.align	16
	.zero		1024


//--------------------- .nv.constant0._Z24A12_trsm_kernel_half_optILi128EEvP6__halfiiiii --------------------------
	.section	.nv.constant0._Z24A12_trsm_kernel_half_optILi128EEvP6__halfiiiii,"a",@progbits
	.sectionflags	@""
	.align	4
.nv.constant0._Z24A12_trsm_kernel_half_optILi128EEvP6__halfiiiii:
	.zero		924


//--------------------- .nv.constant0._Z24A12_trsm_kernel_half_optILi64EEvP6__halfiiiii --------------------------
	.section	.nv.constant0._Z24A12_trsm_kernel_half_optILi64EEvP6__halfiiiii,"a",@progbits
	.sectionflags	@""
	.align	4
.nv.constant0._Z24A12_trsm_kernel_half_optILi64EEvP6__halfiiiii:
	.zero		924


//--------------------- .nv.constant0._Z24A12_trsm_kernel_half_optILi32EEvP6__halfiiiii --------------------------
	.section	.nv.constant0._Z24A12_trsm_kernel_half_optILi32EEvP6__halfiiiii,"a",@progbits
	.sectionflags	@""
	.align	4
.nv.constant0._Z24A12_trsm_kernel_half_optILi32EEvP6__halfiiiii:
	.zero		924


//--------------------- .nv.constant0._Z29A12_trsm_kernel_half_fallbackP6__halfiiiii --------------------------
	.section	.nv.constant0._Z29A12_trsm_kernel_half_fallbackP6__halfiiiii,"a",@progbits
	.sectionflags	@""
	.align	4
.nv.constant0._Z29A12_trsm_kernel_half_fallbackP6__halfiiiii:
	.zero		924


//--------------------- SYMBOLS --------------------------

	.type		.nv.reservedSmem.offset0,@object
	.size		.nv.reservedSmem.offset0,0x4
	.type		.nv.reservedSmem.cap,@object
	.size		.nv.reservedSmem.cap,0x4
